	.target	sm_90a

	.elftype	@"ET_EXEC"


//--------------------- .note.nv.tkinfo           --------------------------
	.section	.note.nv.tkinfo,"",@"SHT_NOTE"
	.sectionflags	@"SHF_NOTE_NV_TKINFO"
	.tkinfo
        /*0018*/ 	.word	0x00000002
        /*0030*/ 	.string	""
        /*0030*/ 	.string	"ptxas"
        /*0030*/ 	.string	"Cuda compilation tools, release 13.0, V13.0.88"
        /*0030*/ 	.string	"Build cuda_13.0.r13.0/compiler.36424714_0"
        /*0030*/ 	.string	"-arch sm_90a -m 64 "



//--------------------- .note.nv.cuinfo           --------------------------
	.section	.note.nv.cuinfo,"",@"SHT_NOTE"
	.sectionflags	@"SHF_NOTE_NV_CUINFO"
        /*0018*/ 	.short	0x0002
        /*001a*/ 	.short	0x005a
        /*001c*/ 	.short	0x0082
	.zero		2


//--------------------- .nv.info                  --------------------------
	.section	.nv.info,"",@"SHT_CUDA_INFO"
	.align	4


	//----- nvinfo : EIATTR_REGCOUNT
	.align		4
        /*0000*/ 	.byte	0x04, 0x2f
        /*0002*/ 	.short	(.L_15 - .L_14)
	.align		4
.L_14:
        /*0004*/ 	.word	index@(_ZN7cutlass13device_kernelINS_4fmha6kernel28FmhaKernelTmaWarpSpecializedINS1_10collective30FmhaMainloopTmaWarpSpecializedINS_12float_e4m3_tEffN4cute5tupleIJNS7_1CILi128EEESA_NS9_ILi64EEEEEENS8_IJiNS9_ILi1EEENS8_IJiiEEEEEESF_NS8_IJSD_iSE_EEENS4_14ResidualFusionEJEEENS4_15FmhaFwdEpilogueIS6_fNS8_IJSB_SB_SA_EEEEENS2_23IndividualTileSchedulerEJEEEEEvNT_6ParamsE)
        /*0008*/ 	.word	0x000000a8


	//----- nvinfo : EIATTR_FRAME_SIZE
	.align		4
.L_15:
        /*000c*/ 	.byte	0x04, 0x11
        /*000e*/ 	.short	(.L_17 - .L_16)
	.align		4
.L_16:
        /*0010*/ 	.word	index@($__internal_0_$__cuda_sm20_rcp_rn_f32_slowpath)
        /*0014*/ 	.word	0x00000000


	//----- nvinfo : EIATTR_FRAME_SIZE
	.align		4
.L_17:
        /*0018*/ 	.byte	0x04, 0x11
        /*001a*/ 	.short	(.L_19 - .L_18)
	.align		4
.L_18:
        /*001c*/ 	.word	index@(_ZN7cutlass13device_kernelINS_4fmha6kernel28FmhaKernelTmaWarpSpecializedINS1_10collective30FmhaMainloopTmaWarpSpecializedINS_12float_e4m3_tEffN4cute5tupleIJNS7_1CILi128EEESA_NS9_ILi64EEEEEENS8_IJiNS9_ILi1EEENS8_IJiiEEEEEESF_NS8_IJSD_iSE_EEENS4_14ResidualFusionEJEEENS4_15FmhaFwdEpilogueIS6_fNS8_IJSB_SB_SA_EEEEENS2_23IndividualTileSchedulerEJEEEEEvNT_6ParamsE)
        /*0020*/ 	.word	0x00000000


	//----- nvinfo : EIATTR_MIN_STACK_SIZE
	.align		4
.L_19:
        /*0024*/ 	.byte	0x04, 0x12
        /*0026*/ 	.short	(.L_21 - .L_20)
	.align		4
.L_20:
        /*0028*/ 	.word	index@(_ZN7cutlass13device_kernelINS_4fmha6kernel28FmhaKernelTmaWarpSpecializedINS1_10collective30FmhaMainloopTmaWarpSpecializedINS_12float_e4m3_tEffN4cute5tupleIJNS7_1CILi128EEESA_NS9_ILi64EEEEEENS8_IJiNS9_ILi1EEENS8_IJiiEEEEEESF_NS8_IJSD_iSE_EEENS4_14ResidualFusionEJEEENS4_15FmhaFwdEpilogueIS6_fNS8_IJSB_SB_SA_EEEEENS2_23IndividualTileSchedulerEJEEEEEvNT_6ParamsE)
        /*002c*/ 	.word	0x00000000
.L_21:


//--------------------- .nv.compat                --------------------------
	.section	.nv.compat,"",@"SHT_CUDA_COMPAT_INFO"
	.align	4
        /*0000*/ 	.byte	0x02, 0x09, 0x01, 0x00, 0x02, 0x02, 0x04, 0x00, 0x02, 0x05, 0x05, 0x00, 0x03, 0x07, 0x01, 0x01
        /*0010*/ 	.byte	0x02, 0x03, 0x01, 0x00, 0x02, 0x06, 0x01, 0x00, 0x04, 0x0b, 0x08, 0x00, 0x00, 0x00, 0x00, 0x00
        /*0020*/ 	.byte	0x00, 0x00, 0x00, 0x00


//--------------------- .nv.info._ZN7cutlass13device_kernelINS_4fmha6kernel28FmhaKernelTmaWarpSpecializedINS1_10collective30FmhaMainloopTmaWarpSpecializedINS_12float_e4m3_tEffN4cute5tupleIJNS7_1CILi128EEESA_NS9_ILi64EEEEEENS8_IJiNS9_ILi1EEENS8_IJiiEEEEEESF_NS8_IJSD_iSE_EEENS4_14ResidualFusionEJEEENS4_15FmhaFwdEpilogueIS6_fNS8_IJSB_SB_SA_EEEEENS2_23IndividualTileSchedulerEJEEEEEvNT_6ParamsE --------------------------
	.section	.nv.info._ZN7cutlass13device_kernelINS_4fmha6kernel28FmhaKernelTmaWarpSpecializedINS1_10collective30FmhaMainloopTmaWarpSpecializedINS_12float_e4m3_tEffN4cute5tupleIJNS7_1CILi128EEESA_NS9_ILi64EEEEEENS8_IJiNS9_ILi1EEENS8_IJiiEEEEEESF_NS8_IJSD_iSE_EEENS4_14ResidualFusionEJEEENS4_15FmhaFwdEpilogueIS6_fNS8_IJSB_SB_SA_EEEEENS2_23IndividualTileSchedulerEJEEEEEvNT_6ParamsE,"",@"SHT_CUDA_INFO"
	.sectionflags	@""
	.align	4


	//----- nvinfo : EIATTR_CUDA_API_VERSION
	.align		4
        /*0000*/ 	.byte	0x04, 0x37
        /*0002*/ 	.short	(.L_23 - .L_22)
.L_22:
        /*0004*/ 	.word	0x00000082


	//----- nvinfo : EIATTR_KPARAM_INFO
	.align		4
.L_23:
        /*0008*/ 	.byte	0x04, 0x17
        /*000a*/ 	.short	(.L_25 - .L_24)
.L_24:
        /*000c*/ 	.word	0x00000000
        /*0010*/ 	.short	0x0000
        /*0012*/ 	.short	0x0070
        /*0014*/ 	.byte	0x00, 0xf0, 0x01, 0x20


	//----- nvinfo : EIATTR_SPARSE_MMA_MASK
	.align		4
.L_25:
        /*0018*/ 	.byte	0x03, 0x50
        /*001a*/ 	.short	0x0000


	//----- nvinfo : EIATTR_MAXREG_COUNT
	.align		4
        /*001c*/ 	.byte	0x03, 0x1b
        /*001e*/ 	.short	0x00a8


	//----- nvinfo : EIATTR_NUM_BARRIERS
	.align		4
        /*0020*/ 	.byte	0x02, 0x4c
        /*0022*/ 	.byte	0x02
	.zero		1


	//----- nvinfo : EIATTR_EXTERNS
	.align		4
        /*0024*/ 	.byte	0x04, 0x0f
        /*0026*/ 	.short	(.L_27 - .L_26)


	//   ....[0]....
	.align		4
.L_26:
        /*0028*/ 	.word	index@(__assertfail)


	//----- nvinfo : EIATTR_MERCURY_ISA_VERSION
	.align		4
.L_27:
        /*002c*/ 	.byte	0x03, 0x5f
        /*002e*/ 	.short	0x0101


	//----- nvinfo : EIATTR_INT_WARP_WIDE_INSTR_OFFSETS
	.align		4
        /*0030*/ 	.byte	0x04, 0x31
        /*0032*/ 	.short	(.L_29 - .L_28)


	//   ....[0]....
.L_28:
        /*0034*/ 	.word	0x000006f0


	//   ....[1]....
        /*0038*/ 	.word	0x00000700


	//   ....[2]....
        /*003c*/ 	.word	0x00000710


	//   ....[3]....
        /*0040*/ 	.word	0x00000720


	//   ....[4]....
        /*0044*/ 	.word	0x00000790


	//----- nvinfo : EIATTR_COOP_GROUP_MASK_REGIDS
	.align		4
.L_29:
        /*0048*/ 	.byte	0x04, 0x29
        /*004a*/ 	.short	(.L_31 - .L_30)


	//   ....[0]....
.L_30:
        /*004c*/ 	.word	0xffffffff


	//   ....[1]....
        /*0050*/ 	.word	0xffffffff


	//   ....[2]....
        /*0054*/ 	.word	0xffffffff


	//   ....[3]....
        /*0058*/ 	.word	0xffffffff


	//   ....[4]....
        /*005c*/ 	.word	0xffffffff


	//   ....[5]....
        /*0060*/ 	.word	0xffffffff


	//   ....[6]....
        /*0064*/ 	.word	0xffffffff


	//   ....[7]....
        /*0068*/ 	.word	0xffffffff


	//   ....[8]....
        /*006c*/ 	.word	0xffffffff


	//   ....[9]....
        /*0070*/ 	.word	0xffffffff


	//   ....[10]....
        /*0074*/ 	.word	0xffffffff


	//   ....[11]....
        /*0078*/ 	.word	0xffffffff


	//   ....[12]....
        /*007c*/ 	.word	0xffffffff


	//   ....[13]....
        /*0080*/ 	.word	0xffffffff


	//   ....[14]....
        /*0084*/ 	.word	0xffffffff


	//   ....[15]....
        /*0088*/ 	.word	0xffffffff


	//   ....[16]....
        /*008c*/ 	.word	0xffffffff


	//   ....[17]....
        /*0090*/ 	.word	0xffffffff


	//   ....[18]....
        /*0094*/ 	.word	0xffffffff


	//   ....[19]....
        /*0098*/ 	.word	0xffffffff


	//   ....[20]....
        /*009c*/ 	.word	0xffffffff


	//   ....[21]....
        /*00a0*/ 	.word	0xffffffff


	//   ....[22]....
        /*00a4*/ 	.word	0xffffffff


	//   ....[23]....
        /*00a8*/ 	.word	0xffffffff


	//   ....[24]....
        /*00ac*/ 	.word	0xffffffff


	//   ....[25]....
        /*00b0*/ 	.word	0xffffffff


	//   ....[26]....
        /*00b4*/ 	.word	0xffffffff


	//   ....[27]....
        /*00b8*/ 	.word	0xffffffff


	//   ....[28]....
        /*00bc*/ 	.word	0xffffffff


	//   ....[29]....
        /*00c0*/ 	.word	0xffffffff


	//   ....[30]....
        /*00c4*/ 	.word	0xffffffff


	//   ....[31]....
        /*00c8*/ 	.word	0xffffffff


	//   ....[32]....
        /*00cc*/ 	.word	0xffffffff


	//   ....[33]....
        /*00d0*/ 	.word	0xffffffff


	//   ....[34]....
        /*00d4*/ 	.word	0xffffffff


	//   ....[35]....
        /*00d8*/ 	.word	0xffffffff


	//   ....[36]....
        /*00dc*/ 	.word	0xffffffff


	//   ....[37]....
        /*00e0*/ 	.word	0xffffffff


	//   ....[38]....
        /*00e4*/ 	.word	0xffffffff


	//   ....[39]....
        /*00e8*/ 	.word	0xffffffff


	//   ....[40]....
        /*00ec*/ 	.word	0xffffffff


	//   ....[41]....
        /*00f0*/ 	.word	0xffffffff


	//   ....[42]....
        /*00f4*/ 	.word	0xffffffff


	//   ....[43]....
        /*00f8*/ 	.word	0xffffffff


	//   ....[44]....
        /*00fc*/ 	.word	0xffffffff


	//   ....[45]....
        /*0100*/ 	.word	0xffffffff


	//   ....[46]....
        /*0104*/ 	.word	0xffffffff


	//   ....[47]....
        /*0108*/ 	.word	0xffffffff


	//   ....[48]....
        /*010c*/ 	.word	0xffffffff


	//   ....[49]....
        /*0110*/ 	.word	0xffffffff


	//   ....[50]....
        /*0114*/ 	.word	0xffffffff


	//   ....[51]....
        /*0118*/ 	.word	0xffffffff


	//   ....[52]....
        /*011c*/ 	.word	0xffffffff


	//   ....[53]....
        /*0120*/ 	.word	0xffffffff


	//   ....[54]....
        /*0124*/ 	.word	0xffffffff


	//   ....[55]....
        /*0128*/ 	.word	0xffffffff


	//   ....[56]....
        /*012c*/ 	.word	0xffffffff


	//   ....[57]....
        /*0130*/ 	.word	0xffffffff


	//   ....[58]....
        /*0134*/ 	.word	0xffffffff


	//   ....[59]....
        /*0138*/ 	.word	0xffffffff


	//   ....[60]....
        /*013c*/ 	.word	0xffffffff


	//   ....[61]....
        /*0140*/ 	.word	0xffffffff


	//   ....[62]....
        /*0144*/ 	.word	0xffffffff


	//   ....[63]....
        /*0148*/ 	.word	0xffffffff


	//   ....[64]....
        /*014c*/ 	.word	0xffffffff


	//   ....[65]....
        /*0150*/ 	.word	0xffffffff


	//   ....[66]....
        /*0154*/ 	.word	0xffffffff


	//   ....[67]....
        /*0158*/ 	.word	0xffffffff


	//   ....[68]....
        /*015c*/ 	.word	0xffffffff


	//   ....[69]....
        /*0160*/ 	.word	0xffffffff


	//----- nvinfo : EIATTR_COOP_GROUP_INSTR_OFFSETS
	.align		4
.L_31:
        /*0164*/ 	.byte	0x04, 0x28
        /*0166*/ 	.short	(.L_33 - .L_32)


	//   ....[0]....
.L_32:
        /*0168*/ 	.word	0x00000050


	//   ....[1]....
        /*016c*/ 	.word	0x00000080


	//   ....[2]....
        /*0170*/ 	.word	0x000001b0


	//   ....[3]....
        /*0174*/ 	.word	0x00000370


	//   ....[4]....
        /*0178*/ 	.word	0x00000530


	//   ....[5]....
        /*017c*/ 	.word	0x00000690


	//   ....[6]....
        /*0180*/ 	.word	0x000019b0


	//   ....[7]....
        /*0184*/ 	.word	0x00001a10


	//   ....[8]....
        /*0188*/ 	.word	0x000022a0


	//   ....[9]....
        /*018c*/ 	.word	0x00002440


	//   ....[10]....
        /*0190*/ 	.word	0x00004220


	//   ....[11]....
        /*0194*/ 	.word	0x00004250


	//   ....[12]....
        /*0198*/ 	.word	0x00004280


	//   ....[13]....
        /*019c*/ 	.word	0x000042c0


	//   ....[14]....
        /*01a0*/ 	.word	0x00004300


	//   ....[15]....
        /*01a4*/ 	.word	0x00004320


	//   ....[16]....
        /*01a8*/ 	.word	0x00004330


	//   ....[17]....
        /*01ac*/ 	.word	0x00004340


	//   ....[18]....
        /*01b0*/ 	.word	0x00004360


	//   ....[19]....
        /*01b4*/ 	.word	0x000043a0


	//   ....[20]....
        /*01b8*/ 	.word	0x000043c0


	//   ....[21]....
        /*01bc*/ 	.word	0x000043f0


	//   ....[22]....
        /*01c0*/ 	.word	0x00004420


	//   ....[23]....
        /*01c4*/ 	.word	0x00004430


	//   ....[24]....
        /*01c8*/ 	.word	0x00004460


	//   ....[25]....
        /*01cc*/ 	.word	0x00004470


	//   ....[26]....
        /*01d0*/ 	.word	0x00004be0


	//   ....[27]....
        /*01d4*/ 	.word	0x00004c10


	//   ....[28]....
        /*01d8*/ 	.word	0x00005560


	//   ....[29]....
        /*01dc*/ 	.word	0x000056a0


	//   ....[30]....
        /*01e0*/ 	.word	0x000076e0


	//   ....[31]....
        /*01e4*/ 	.word	0x00007700


	//   ....[32]....
        /*01e8*/ 	.word	0x00007710


	//   ....[33]....
        /*01ec*/ 	.word	0x00007720


	//   ....[34]....
        /*01f0*/ 	.word	0x00007730


	//   ....[35]....
        /*01f4*/ 	.word	0x00007740


	//   ....[36]....
        /*01f8*/ 	.word	0x00007750


	//   ....[37]....
        /*01fc*/ 	.word	0x00007760


	//   ....[38]....
        /*0200*/ 	.word	0x00007790


	//   ....[39]....
        /*0204*/ 	.word	0x000077a0


	//   ....[40]....
        /*0208*/ 	.word	0x000077d0


	//   ....[41]....
        /*020c*/ 	.word	0x000077e0


	//   ....[42]....
        /*0210*/ 	.word	0x00007810


	//   ....[43]....
        /*0214*/ 	.word	0x00007820


	//   ....[44]....
        /*0218*/ 	.word	0x00007850


	//   ....[45]....
        /*021c*/ 	.word	0x00007860


	//   ....[46]....
        /*0220*/ 	.word	0x00008840


	//   ....[47]....
        /*0224*/ 	.word	0x00008910


	//   ....[48]....
        /*0228*/ 	.word	0x00009220


	//   ....[49]....
        /*022c*/ 	.word	0x00009370


	//   ....[50]....
        /*0230*/ 	.word	0x0000b2f0


	//   ....[51]....
        /*0234*/ 	.word	0x0000b320


	//   ....[52]....
        /*0238*/ 	.word	0x0000b350


	//   ....[53]....
        /*023c*/ 	.word	0x0000b380


	//   ....[54]....
        /*0240*/ 	.word	0x0000b3b0


	//   ....[55]....
        /*0244*/ 	.word	0x0000b3e0


	//   ....[56]....
        /*0248*/ 	.word	0x0000b410


	//   ....[57]....
        /*024c*/ 	.word	0x0000b430


	//   ....[58]....
        /*0250*/ 	.word	0x0000b450


	//   ....[59]....
        /*0254*/ 	.word	0x0000b460


	//   ....[60]....
        /*0258*/ 	.word	0x0000b470


	//   ....[61]....
        /*025c*/ 	.word	0x0000b480


	//   ....[62]....
        /*0260*/ 	.word	0x0000b490


	//   ....[63]....
        /*0264*/ 	.word	0x0000b4a0


	//   ....[64]....
        /*0268*/ 	.word	0x0000b4b0


	//   ....[65]....
        /*026c*/ 	.word	0x0000b4c0


	//   ....[66]....
        /*0270*/ 	.word	0x0000b970


	//   ....[67]....
        /*0274*/ 	.word	0x0000b9a0


	//   ....[68]....
        /*0278*/ 	.word	0x0000b9f0


	//   ....[69]....
        /*027c*/ 	.word	0x0000ba10


	//----- nvinfo : EIATTR_REG_RECONFIG
	.align		4
.L_33:
        /*0280*/ 	.byte	0x01, 0x54
	.zero		2


	//----- nvinfo : EIATTR_SYSCALL_OFFSETS
	.align		4
        /*0284*/ 	.byte	0x04, 0x46
        /*0286*/ 	.short	(.L_35 - .L_34)


	//   ....[0]....
.L_34:
        /*0288*/ 	.word	0x0000c3e0


	//   ....[1]....
        /*028c*/ 	.word	0x0000c540


	//----- nvinfo : EIATTR_MBARRIER_INSTR_OFFSETS
	.align		4
.L_35:
        /*0290*/ 	.byte	0x04, 0x39
        /*0292*/ 	.short	(.L_37 - .L_36)


	//   ....[0]....
.L_36:
        /*0294*/ 	.word	0x00000320
        /*0298*/ 	.word	0x000000ff
        /*029c*/ 	.word	0x0000c050
        /*02a0*/ 	.short	0x0100
        /*02a2*/ 	.byte	0x0b
	.zero		1


	//   ....[1]....
        /*02a4*/ 	.word	0x00000330
        /*02a8*/ 	.word	0x000000ff
        /*02ac*/ 	.word	0x0000c060
        /*02b0*/ 	.short	0x0100
        /*02b2*/ 	.byte	0x0b
	.zero		1


	//   ....[2]....
        /*02b4*/ 	.word	0x00000340
        /*02b8*/ 	.word	0x000000ff
        /*02bc*/ 	.word	0x0000c058
        /*02c0*/ 	.short	0x0100
        /*02c2*/ 	.byte	0x0b
	.zero		1


	//   ....[3]....
        /*02c4*/ 	.word	0x00000350
        /*02c8*/ 	.word	0x000000ff
        /*02cc*/ 	.word	0x0000c068
        /*02d0*/ 	.short	0x0100
        /*02d2*/ 	.byte	0x0b
	.zero		1


	//   ....[4]....
        /*02d4*/ 	.word	0x00000480
        /*02d8*/ 	.word	0x000000ff
        /*02dc*/ 	.word	0x0000c000
        /*02e0*/ 	.short	0x0100
        /*02e2*/ 	.byte	0x0b
	.zero		1


	//   ....[5]....
        /*02e4*/ 	.word	0x00000490
        /*02e8*/ 	.word	0x000000ff
        /*02ec*/ 	.word	0x0000c028
        /*02f0*/ 	.short	0x0100
        /*02f2*/ 	.byte	0x0b
	.zero		1


	//   ....[6]....
        /*02f4*/ 	.word	0x000004a0
        /*02f8*/ 	.word	0x000000ff
        /*02fc*/ 	.word	0x0000c008
        /*0300*/ 	.short	0x0100
        /*0302*/ 	.byte	0x0b
	.zero		1


	//   ....[7]....
        /*0304*/ 	.word	0x000004b0
        /*0308*/ 	.word	0x000000ff
        /*030c*/ 	.word	0x0000c030
        /*0310*/ 	.short	0x0100
        /*0312*/ 	.byte	0x0b
	.zero		1


	//   ....[8]....
        /*0314*/ 	.word	0x000004c0
        /*0318*/ 	.word	0x000000ff
        /*031c*/ 	.word	0x0000c010
        /*0320*/ 	.short	0x0100
        /*0322*/ 	.byte	0x0b
	.zero		1


	//   ....[9]....
        /*0324*/ 	.word	0x000004d0
        /*0328*/ 	.word	0x000000ff
        /*032c*/ 	.word	0x0000c038
        /*0330*/ 	.short	0x0100
        /*0332*/ 	.byte	0x0b
	.zero		1


	//   ....[10]....
        /*0334*/ 	.word	0x000004e0
        /*0338*/ 	.word	0x000000ff
        /*033c*/ 	.word	0x0000c018
        /*0340*/ 	.short	0x0100
        /*0342*/ 	.byte	0x0b
	.zero		1


	//   ....[11]....
        /*0344*/ 	.word	0x000004f0
        /*0348*/ 	.word	0x000000ff
        /*034c*/ 	.word	0x0000c040
        /*0350*/ 	.short	0x0100
        /*0352*/ 	.byte	0x0b
	.zero		1


	//   ....[12]....
        /*0354*/ 	.word	0x00000500
        /*0358*/ 	.word	0x000000ff
        /*035c*/ 	.word	0x0000c020
        /*0360*/ 	.short	0x0100
        /*0362*/ 	.byte	0x0b
	.zero		1


	//   ....[13]....
        /*0364*/ 	.word	0x00000510
        /*0368*/ 	.word	0x000000ff
        /*036c*/ 	.word	0x0000c048
        /*0370*/ 	.short	0x0100
        /*0372*/ 	.byte	0x0b
	.zero		1


	//   ....[14]....
        /*0374*/ 	.word	0x00000640
        /*0378*/ 	.word	0x000000ff
        /*037c*/ 	.word	0x0000c070
        /*0380*/ 	.short	0x0100
        /*0382*/ 	.byte	0x0b
	.zero		1


	//   ....[15]....
        /*0384*/ 	.word	0x00000650
        /*0388*/ 	.word	0x000000ff
        /*038c*/ 	.word	0x0000c080
        /*0390*/ 	.short	0x0100
        /*0392*/ 	.byte	0x0b
	.zero		1


	//   ....[16]....
        /*0394*/ 	.word	0x00000660
        /*0398*/ 	.word	0x000000ff
        /*039c*/ 	.word	0x0000c078
        /*03a0*/ 	.short	0x0100
        /*03a2*/ 	.byte	0x0b
	.zero		1


	//   ....[17]....
        /*03a4*/ 	.word	0x00000670
        /*03a8*/ 	.word	0x000000ff
        /*03ac*/ 	.word	0x0000c088
        /*03b0*/ 	.short	0x0100
        /*03b2*/ 	.byte	0x0b
	.zero		1


	//   ....[18]....
        /*03b4*/ 	.word	0x000007b0
        /*03b8*/ 	.word	0x000000ff
        /*03bc*/ 	.word	0x0000c090
        /*03c0*/ 	.short	0x0100
        /*03c2*/ 	.byte	0x08
	.zero		1


	//   ....[19]....
        /*03c4*/ 	.word	0x000007c0
        /*03c8*/ 	.word	0x000000ff
        /*03cc*/ 	.word	0x0000c098
        /*03d0*/ 	.short	0x0100
        /*03d2*/ 	.byte	0x08
	.zero		1


	//   ....[20]....
        /*03d4*/ 	.word	0x000007d0
        /*03d8*/ 	.word	0x000000ff
        /*03dc*/ 	.word	0x0000c0a0
        /*03e0*/ 	.short	0x0100
        /*03e2*/ 	.byte	0x08
	.zero		1


	//   ....[21]....
        /*03e4*/ 	.word	0x000007e0
        /*03e8*/ 	.word	0x000000ff
        /*03ec*/ 	.word	0x0000c0a8
        /*03f0*/ 	.short	0x0100
        /*03f2*/ 	.byte	0x08
	.zero		1


	//   ....[22]....
        /*03f4*/ 	.word	0x000008e0
        /*03f8*/ 	.word	0x000000ff
        /*03fc*/ 	.word	0x0000c0c0
        /*0400*/ 	.short	0x0100
        /*0402*/ 	.byte	0x0b
	.zero		1


	//   ....[23]....
        /*0404*/ 	.word	0x000008f0
        /*0408*/ 	.word	0x000000ff
        /*040c*/ 	.word	0x0000c0c8
        /*0410*/ 	.short	0x0100
        /*0412*/ 	.byte	0x0b
	.zero		1


	//   ....[24]....
        /*0414*/ 	.word	0x00000d70
        /*0418*/ 	.word	0x000000ff
        /*041c*/ 	.word	0x0000c050
        /*0420*/ 	.short	0x010a
        /*0422*/ 	.byte	0x06
	.zero		1


	//   ....[25]....
        /*0424*/ 	.word	0x00000df0
        /*0428*/ 	.word	0x000000ff
        /*042c*/ 	.word	0x0000c000
        /*0430*/ 	.short	0x010a
        /*0432*/ 	.byte	0x25
	.zero		1


	//   ....[26]....
        /*0434*/ 	.word	0x00000e40
        /*0438*/ 	.word	0x000000ff
        /*043c*/ 	.word	0xfffffff8
        /*0440*/ 	.short	0x010a
        /*0442*/ 	.byte	0x0f
	.zero		1


	//   ....[27]....
        /*0444*/ 	.word	0x00003270
        /*0448*/ 	.word	0x00000011
        /*044c*/ 	.word	0x00000000
        /*0450*/ 	.short	0x0101
        /*0452*/ 	.byte	0x0d
	.zero		1


	//   ....[28]....
        /*0454*/ 	.word	0x00004520
        /*0458*/ 	.word	0x000000ff
        /*045c*/ 	.word	0x0000c008
        /*0460*/ 	.short	0x010a
        /*0462*/ 	.byte	0x25
	.zero		1


	//   ....[29]....
        /*0464*/ 	.word	0x00004710
        /*0468*/ 	.word	0x000000ff
        /*046c*/ 	.word	0x00000000
        /*0470*/ 	.short	0x0101
        /*0472*/ 	.byte	0x06
	.zero		1


	//   ....[30]....
        /*0474*/ 	.word	0x00004890
        /*0478*/ 	.word	0x000000ff
        /*047c*/ 	.word	0x0000c000
        /*0480*/ 	.short	0x010a
        /*0482*/ 	.byte	0x06
	.zero		1


	//   ....[31]....
        /*0484*/ 	.word	0x000076f0
        /*0488*/ 	.word	0x000000ff
        /*048c*/ 	.word	0x0000c000
        /*0490*/ 	.short	0x010a
        /*0492*/ 	.byte	0x06
	.zero		1


	//   ....[32]....
        /*0494*/ 	.word	0x00007920
        /*0498*/ 	.word	0x000000ff
        /*049c*/ 	.word	0x0000c000
        /*04a0*/ 	.short	0x010a
        /*04a2*/ 	.byte	0x06
	.zero		1


	//   ....[33]....
        /*04a4*/ 	.word	0x00007ad0
        /*04a8*/ 	.word	0x000000ff
        /*04ac*/ 	.word	0x00000000
        /*04b0*/ 	.short	0x0101
        /*04b2*/ 	.byte	0x06
	.zero		1


	//   ....[34]....
        /*04b4*/ 	.word	0x00007b80
        /*04b8*/ 	.word	0x000000ff
        /*04bc*/ 	.word	0x00000000
        /*04c0*/ 	.short	0x0101
        /*04c2*/ 	.byte	0x06
	.zero		1


	//   ....[35]....
        /*04c4*/ 	.word	0x00007d30
        /*04c8*/ 	.word	0x000000ff
        /*04cc*/ 	.word	0x0000c000
        /*04d0*/ 	.short	0x010a
        /*04d2*/ 	.byte	0x06
	.zero		1


	//   ....[36]....
        /*04d4*/ 	.word	0x0000b440
        /*04d8*/ 	.word	0x000000ff
        /*04dc*/ 	.word	0x0000c000
        /*04e0*/ 	.short	0x010a
        /*04e2*/ 	.byte	0x06
	.zero		1


	//   ....[37]....
        /*04e4*/ 	.word	0x0000b500
        /*04e8*/ 	.word	0x000000ff
        /*04ec*/ 	.word	0x0000c000
        /*04f0*/ 	.short	0x010a
        /*04f2*/ 	.byte	0x06
	.zero		1


	//   ....[38]....
        /*04f4*/ 	.word	0x0000b7b0
        /*04f8*/ 	.word	0x000000ff
        /*04fc*/ 	.word	0x00000000
        /*0500*/ 	.short	0x0101
        /*0502*/ 	.byte	0x06
	.zero		1


	//   ....[39]....
        /*0504*/ 	.word	0x0000b860
        /*0508*/ 	.word	0x000000ff
        /*050c*/ 	.word	0x00000000
        /*0510*/ 	.short	0x0101
        /*0512*/ 	.byte	0x06
	.zero		1


	//   ....[40]....
        /*0514*/ 	.word	0x0000bf10
        /*0518*/ 	.word	0x000000ff
        /*051c*/ 	.word	0x00000008
        /*0520*/ 	.short	0x010a
        /*0522*/ 	.byte	0x0f
	.zero		1


	//   ....[41]....
        /*0524*/ 	.word	0x0000cce0
        /*0528*/ 	.word	0x00000000
        /*052c*/ 	.word	0x0000c090
        /*0530*/ 	.short	0x0101
        /*0532*/ 	.byte	0x25
	.zero		1


	//   ....[42]....
        /*0534*/ 	.word	0x0000ce30
        /*0538*/ 	.word	0x00000004
        /*053c*/ 	.word	0x0000c060
        /*0540*/ 	.short	0x010a
        /*0542*/ 	.byte	0x3f
	.zero		1


	//   ....[43]....
        /*0544*/ 	.word	0x0000d090
        /*0548*/ 	.word	0x00000005
        /*054c*/ 	.word	0x0000c028
        /*0550*/ 	.short	0x010a
        /*0552*/ 	.byte	0x3f
	.zero		1


	//   ....[44]....
        /*0554*/ 	.word	0x0000d2d0
        /*0558*/ 	.word	0x00000005
        /*055c*/ 	.word	0x0000c060
        /*0560*/ 	.short	0x010a
        /*0562*/ 	.byte	0x3f
	.zero		1


	//   ....[45]....
        /*0564*/ 	.word	0x0000d540
        /*0568*/ 	.word	0x00000004
        /*056c*/ 	.word	0x0000c028
        /*0570*/ 	.short	0x010a
        /*0572*/ 	.byte	0x3f
	.zero		1


	//   ....[46]....
        /*0574*/ 	.word	0x0000d870
        /*0578*/ 	.word	0x00000006
        /*057c*/ 	.word	0x0000c028
        /*0580*/ 	.short	0x010a
        /*0582*/ 	.byte	0x3f
	.zero		1


	//   ....[47]....
        /*0584*/ 	.word	0x0000dae0
        /*0588*/ 	.word	0x00000006
        /*058c*/ 	.word	0x0000c028
        /*0590*/ 	.short	0x010a
        /*0592*/ 	.byte	0x3f
	.zero		1


	//   ....[48]....
        /*0594*/ 	.word	0x0000dd40
        /*0598*/ 	.word	0x00000003
        /*059c*/ 	.word	0x0000c050
        /*05a0*/ 	.short	0x010a
        /*05a2*/ 	.byte	0x3f
	.zero		1


	//   ....[49]....
        /*05a4*/ 	.word	0x0000dda0
        /*05a8*/ 	.word	0x00000002
        /*05ac*/ 	.word	0x0000c000
        /*05b0*/ 	.short	0x010a
        /*05b2*/ 	.byte	0x3f
	.zero		1


	//   ....[50]....
        /*05b4*/ 	.word	0x0000de00
        /*05b8*/ 	.word	0x00000003
        /*05bc*/ 	.word	0xfffffff8
        /*05c0*/ 	.short	0x010a
        /*05c2*/ 	.byte	0x3f
	.zero		1


	//   ....[51]....
        /*05c4*/ 	.word	0x0000de60
        /*05c8*/ 	.word	0x0000000e
        /*05cc*/ 	.word	0x0000c008
        /*05d0*/ 	.short	0x010a
        /*05d2*/ 	.byte	0x3f
	.zero		1


	//   ....[52]....
        /*05d4*/ 	.word	0x0000dec0
        /*05d8*/ 	.word	0x00000007
        /*05dc*/ 	.word	0x0000c000
        /*05e0*/ 	.short	0x010a
        /*05e2*/ 	.byte	0x3f
	.zero		1


	//   ....[53]....
        /*05e4*/ 	.word	0x0000df20
        /*05e8*/ 	.word	0x0000000d
        /*05ec*/ 	.word	0x0000c000
        /*05f0*/ 	.short	0x010a
        /*05f2*/ 	.byte	0x3f
	.zero		1


	//   ....[54]....
        /*05f4*/ 	.word	0x0000df80
        /*05f8*/ 	.word	0x00000007
        /*05fc*/ 	.word	0x0000c000
        /*0600*/ 	.short	0x010a
        /*0602*/ 	.byte	0x3f
	.zero		1


	//   ....[55]....
        /*0604*/ 	.word	0x0000dfe0
        /*0608*/ 	.word	0x0000000d
        /*060c*/ 	.word	0x0000c000
        /*0610*/ 	.short	0x010a
        /*0612*/ 	.byte	0x3f
	.zero		1


	//   ....[56]....
        /*0614*/ 	.word	0x0000e040
        /*0618*/ 	.word	0x00000003
        /*061c*/ 	.word	0x00000008
        /*0620*/ 	.short	0x010a
        /*0622*/ 	.byte	0x3f
	.zero		1


	//   ....[57]....
        /*0624*/ 	.word	0x0000e090
        /*0628*/ 	.word	0x00000004
        /*062c*/ 	.word	0x0000c060
        /*0630*/ 	.short	0x010a
        /*0632*/ 	.byte	0x3f
	.zero		1


	//   ....[58]....
        /*0634*/ 	.word	0x0000e0e0
        /*0638*/ 	.word	0x00000005
        /*063c*/ 	.word	0x0000c028
        /*0640*/ 	.short	0x010a
        /*0642*/ 	.byte	0x3f
	.zero		1


	//   ....[59]....
        /*0644*/ 	.word	0x0000e130
        /*0648*/ 	.word	0x00000005
        /*064c*/ 	.word	0x0000c060
        /*0650*/ 	.short	0x010a
        /*0652*/ 	.byte	0x3f
	.zero		1


	//   ....[60]....
        /*0654*/ 	.word	0x0000e180
        /*0658*/ 	.word	0x00000004
        /*065c*/ 	.word	0x0000c028
        /*0660*/ 	.short	0x010a
        /*0662*/ 	.byte	0x3f
	.zero		1


	//   ....[61]....
        /*0664*/ 	.word	0x0000e1d0
        /*0668*/ 	.word	0x00000006
        /*066c*/ 	.word	0x0000c028
        /*0670*/ 	.short	0x010a
        /*0672*/ 	.byte	0x3f
	.zero		1


	//   ....[62]....
        /*0674*/ 	.word	0x0000e220
        /*0678*/ 	.word	0x00000006
        /*067c*/ 	.word	0x0000c028
        /*0680*/ 	.short	0x010a
        /*0682*/ 	.byte	0x3f
	.zero		1


	//----- nvinfo : EIATTR_NUM_MBARRIERS
	.align		4
.L_37:
        /*0684*/ 	.byte	0x03, 0x38
        /*0686*/ 	.short	0x0018


	//----- nvinfo : EIATTR_EXIT_INSTR_OFFSETS
	.align		4
        /*0688*/ 	.byte	0x04, 0x1c
        /*068a*/ 	.short	(.L_39 - .L_38)


	//   ....[0]....
.L_38:
        /*068c*/ 	.word	0x00000990


	//   ....[1]....
        /*0690*/ 	.word	0x0000ccf0


	//   ....[2]....
        /*0694*/ 	.word	0x0000cd30


	//   ....[3]....
        /*0698*/ 	.word	0x0000d740


	//   ....[4]....
        /*069c*/ 	.word	0x0000dd20


	//----- nvinfo : EIATTR_MAX_THREADS
	.align		4
.L_39:
        /*06a0*/ 	.byte	0x04, 0x05
        /*06a2*/ 	.short	(.L_41 - .L_40)
.L_40:
        /*06a4*/ 	.word	0x00000180
        /*06a8*/ 	.word	0x00000001
        /*06ac*/ 	.word	0x00000001


	//----- nvinfo : EIATTR_CRS_STACK_SIZE
	.align		4
.L_41:
        /*06b0*/ 	.byte	0x04, 0x1e
        /*06b2*/ 	.short	(.L_43 - .L_42)
.L_42:
        /*06b4*/ 	.word	0x00000000


	//----- nvinfo : EIATTR_CBANK_PARAM_SIZE
	.align		4
.L_43:
        /*06b8*/ 	.byte	0x03, 0x19
        /*06ba*/ 	.short	0x0870


	//----- nvinfo : EIATTR_PARAM_CBANK
	.align		4
        /*06bc*/ 	.byte	0x04, 0x0a
        /*06be*/ 	.short	(.L_45 - .L_44)
	.align		4
.L_44:
        /*06c0*/ 	.word	index@(.nv.constant0._ZN7cutlass13device_kernelINS_4fmha6kernel28FmhaKernelTmaWarpSpecializedINS1_10collective30FmhaMainloopTmaWarpSpecializedINS_12float_e4m3_tEffN4cute5tupleIJNS7_1CILi128EEESA_NS9_ILi64EEEEEENS8_IJiNS9_ILi1EEENS8_IJiiEEEEEESF_NS8_IJSD_iSE_EEENS4_14ResidualFusionEJEEENS4_15FmhaFwdEpilogueIS6_fNS8_IJSB_SB_SA_EEEEENS2_23IndividualTileSchedulerEJEEEEEvNT_6ParamsE)
        /*06c4*/ 	.short	0x0210
        /*06c6*/ 	.short	0x0870


	//----- nvinfo : EIATTR_SW_WAR
	.align		4
.L_45:
        /*06c8*/ 	.byte	0x04, 0x36
        /*06ca*/ 	.short	(.L_47 - .L_46)
.L_46:
        /*06cc*/ 	.word	0x00000008
.L_47:


//--------------------- .nv.callgraph             --------------------------
	.section	.nv.callgraph,"",@"SHT_CUDA_CALLGRAPH"
	.align	4
	.sectionentsize	8
	.align		4
        /*0000*/ 	.word	0x00000000
	.align		4
        /*0004*/ 	.word	0xffffffff
	.align		4
        /*0008*/ 	.word	index@(_ZN7cutlass13device_kernelINS_4fmha6kernel28FmhaKernelTmaWarpSpecializedINS1_10collective30FmhaMainloopTmaWarpSpecializedINS_12float_e4m3_tEffN4cute5tupleIJNS7_1CILi128EEESA_NS9_ILi64EEEEEENS8_IJiNS9_ILi1EEENS8_IJiiEEEEEESF_NS8_IJSD_iSE_EEENS4_14ResidualFusionEJEEENS4_15FmhaFwdEpilogueIS6_fNS8_IJSB_SB_SA_EEEEENS2_23IndividualTileSchedulerEJEEEEEvNT_6ParamsE)
	.align		4
        /*000c*/ 	.word	index@(__assertfail)
	.align		4
        /*0010*/ 	.word	0x00000000
	.align		4
        /*0014*/ 	.word	0xfffffffe
	.align		4
        /*0018*/ 	.word	0x00000000
	.align		4
        /*001c*/ 	.word	0xfffffffd
	.align		4
        /*0020*/ 	.word	0x00000000
	.align		4
        /*0024*/ 	.word	0xfffffffc


//--------------------- .nv.constant4             --------------------------
	.section	.nv.constant4,"a",@progbits
	.align	8
	.align		8
.nv.constant4:
        /*0000*/ 	.dword	__assertfail
	.align		8
        /*0008*/ 	.dword	__unnamed_1
	.align		8
        /*0010*/ 	.dword	_ZN39_INTERNAL_a50a3e54_4_k_cu_cc5f5726_39554cuda3std3__45__cpo5beginE
	.align		8
        /*0018*/ 	.dword	_ZN39_INTERNAL_a50a3e54_4_k_cu_cc5f5726_39554cuda3std3__45__cpo3endE
	.align		8
        /*0020*/ 	.dword	_ZN39_INTERNAL_a50a3e54_4_k_cu_cc5f5726_39554cuda3std3__45__cpo6cbeginE
	.align		8
        /*0028*/ 	.dword	_ZN39_INTERNAL_a50a3e54_4_k_cu_cc5f5726_39554cuda3std3__45__cpo4cendE
	.align		8
        /*0030*/ 	.dword	_ZN39_INTERNAL_a50a3e54_4_k_cu_cc5f5726_39554cuda3std3__441_GLOBAL__N__a50a3e54_4_k_cu_cc5f5726_39556ignoreE
	.align		8
        /*0038*/ 	.dword	_ZN39_INTERNAL_a50a3e54_4_k_cu_cc5f5726_39554cuda3std3__419piecewise_constructE
	.align		8
        /*0040*/ 	.dword	_ZN39_INTERNAL_a50a3e54_4_k_cu_cc5f5726_39554cuda3std3__48in_placeE
	.align		8
        /*0048*/ 	.dword	_ZN39_INTERNAL_a50a3e54_4_k_cu_cc5f5726_39554cuda3std6ranges3__45__cpo4swapE
	.align		8
        /*0050*/ 	.dword	_ZN39_INTERNAL_a50a3e54_4_k_cu_cc5f5726_39554cuda3std6ranges3__45__cpo9iter_moveE
	.align		8
        /*0058*/ 	.dword	_ZN39_INTERNAL_a50a3e54_4_k_cu_cc5f5726_39554cute7productE
	.align		8
        /*0060*/ 	.dword	_ZN39_INTERNAL_a50a3e54_4_k_cu_cc5f5726_39554cute1_E
	.align		8
        /*0068*/ 	.dword	$str$24
	.align		8
        /*0070*/ 	.dword	$str$25


//--------------------- .text._ZN7cutlass13device_kernelINS_4fmha6kernel28FmhaKernelTmaWarpSpecializedINS1_10collective30FmhaMainloopTmaWarpSpecializedINS_12float_e4m3_tEffN4cute5tupleIJNS7_1CILi128EEESA_NS9_ILi64EEEEEENS8_IJiNS9_ILi1EEENS8_IJiiEEEEEESF_NS8_IJSD_iSE_EEENS4_14ResidualFusionEJEEENS4_15FmhaFwdEpilogueIS6_fNS8_IJSB_SB_SA_EEEEENS2_23IndividualTileSchedulerEJEEEEEvNT_6ParamsE --------------------------
	.section	.text._ZN7cutlass13device_kernelINS_4fmha6kernel28FmhaKernelTmaWarpSpecializedINS1_10collective30FmhaMainloopTmaWarpSpecializedINS_12float_e4m3_tEffN4cute5tupleIJNS7_1CILi128EEESA_NS9_ILi64EEEEEENS8_IJiNS9_ILi1EEENS8_IJiiEEEEEESF_NS8_IJSD_iSE_EEENS4_14ResidualFusionEJEEENS4_15FmhaFwdEpilogueIS6_fNS8_IJSB_SB_SA_EEEEENS2_23IndividualTileSchedulerEJEEEEEvNT_6ParamsE,"ax",@progbits
	.align	128
.text._ZN7cutlass13device_kernelINS_4fmha6kernel28FmhaKernelTmaWarpSpecializedINS1_10collective30FmhaMainloopTmaWarpSpecializedINS_12float_e4m3_tEffN4cute5tupleIJNS7_1CILi128EEESA_NS9_ILi64EEEEEENS8_IJiNS9_ILi1EEENS8_IJiiEEEEEESF_NS8_IJSD_iSE_EEENS4_14ResidualFusionEJEEENS4_15FmhaFwdEpilogueIS6_fNS8_IJSB_SB_SA_EEEEENS2_23IndividualTileSchedulerEJEEEEEvNT_6ParamsE:
        .type           _ZN7cutlass13device_kernelINS_4fmha6kernel28FmhaKernelTmaWarpSpecializedINS1_10collective30FmhaMainloopTmaWarpSpecializedINS_12float_e4m3_tEffN4cute5tupleIJNS7_1CILi128EEESA_NS9_ILi64EEEEEENS8_IJiNS9_ILi1EEENS8_IJiiEEEEEESF_NS8_IJSD_iSE_EEENS4_14ResidualFusionEJEEENS4_15FmhaFwdEpilogueIS6_fNS8_IJSB_SB_SA_EEEEENS2_23IndividualTileSchedulerEJEEEEEvNT_6ParamsE,@function
        .size           _ZN7cutlass13device_kernelINS_4fmha6kernel28FmhaKernelTmaWarpSpecializedINS1_10collective30FmhaMainloopTmaWarpSpecializedINS_12float_e4m3_tEffN4cute5tupleIJNS7_1CILi128EEESA_NS9_ILi64EEEEEENS8_IJiNS9_ILi1EEENS8_IJiiEEEEEESF_NS8_IJSD_iSE_EEENS4_14ResidualFusionEJEEENS4_15FmhaFwdEpilogueIS6_fNS8_IJSB_SB_SA_EEEEENS2_23IndividualTileSchedulerEJEEEEEvNT_6ParamsE,(.L_x_118 - _ZN7cutlass13device_kernelINS_4fmha6kernel28FmhaKernelTmaWarpSpecializedINS1_10collective30FmhaMainloopTmaWarpSpecializedINS_12float_e4m3_tEffN4cute5tupleIJNS7_1CILi128EEESA_NS9_ILi64EEEEEENS8_IJiNS9_ILi1EEENS8_IJiiEEEEEESF_NS8_IJSD_iSE_EEENS4_14ResidualFusionEJEEENS4_15FmhaFwdEpilogueIS6_fNS8_IJSB_SB_SA_EEEEENS2_23IndividualTileSchedulerEJEEEEEvNT_6ParamsE)
        .other          _ZN7cutlass13device_kernelINS_4fmha6kernel28FmhaKernelTmaWarpSpecializedINS1_10collective30FmhaMainloopTmaWarpSpecializedINS_12float_e4m3_tEffN4cute5tupleIJNS7_1CILi128EEESA_NS9_ILi64EEEEEENS8_IJiNS9_ILi1EEENS8_IJiiEEEEEESF_NS8_IJSD_iSE_EEENS4_14ResidualFusionEJEEENS4_15FmhaFwdEpilogueIS6_fNS8_IJSB_SB_SA_EEEEENS2_23IndividualTileSchedulerEJEEEEEvNT_6ParamsE,@"STO_CUDA_ENTRY STV_DEFAULT"
_ZN7cutlass13device_kernelINS_4fmha6kernel28FmhaKernelTmaWarpSpecializedINS1_10collective30FmhaMainloopTmaWarpSpecializedINS_12float_e4m3_tEffN4cute5tupleIJNS7_1CILi128EEESA_NS9_ILi64EEEEEENS8_IJiNS9_ILi1EEENS8_IJiiEEEEEESF_NS8_IJSD_iSE_EEENS4_14ResidualFusionEJEEENS4_15FmhaFwdEpilogueIS6_fNS8_IJSB_SB_SA_EEEEENS2_23IndividualTileSchedulerEJEEEEEvNT_6ParamsE:
[----:B------:R-:W1:Y:S01]  /*0000*/  LDC R1, c[0x0][0x28] ;  /* 0x00000a00ff017b82 */ /* 0x000e620000000800 */
[----:B------:R-:W2:Y:S01]  /*0010*/  S2R R0, SR_TID.X ;  /* 0x0000000000007919 */ /* 0x000ea20000002100 */
[----:B------:R-:W-:Y:S01]  /*0020*/  ELECT P1, URZ, PT ;  /* 0x00000000003f782f */ /* 0x000fe20003820000 */
[----:B------:R-:W-:Y:S01]  /*0030*/  BSSY B0, `(.L_x_0) ;  /* 0x0000017000007945 */ /* 0x000fe20003800000 */
[----:B--2---:R-:W-:-:S05]  /*0040*/  SHF.R.U32.HI R2, RZ, 0x5, R0 ;  /* 0x00000005ff027819 */ /* 0x004fca0000011600 */
[----:B------:R-:W2:Y:S02]  /*0050*/  SHFL.IDX PT, R3, R2, RZ, 0x1f ;  /* 0x00001fff02037589 */ /* 0x000ea400000e0000 */
[----:B--2---:R-:W-:Y:S02]  /*0060*/  R2UR UR4, R3 ;  /* 0x00000000030472ca */ /* 0x004fe400000e0000 */
[----:B------:R-:W-:-:S06]  /*0070*/  SHF.R.U32.HI R3, RZ, 0x7, R0 ;  /* 0x00000007ff037819 */ /* 0x000fcc0000011600 */
[----:B------:R-:W2:Y:S05]  /*0080*/  SHFL.IDX PT, R3, R3, RZ, 0x1f ;  /* 0x00001fff03037589 */ /* 0x000eaa00000e0000 */
[----:B------:R-:W-:Y:S02]  /*0090*/  USHF.R.S32.HI UR5, URZ, 0x1f, UR4 ;  /* 0x0000001f3f057899 */ /* 0x000fe40008011404 */
[----:B------:R-:W-:Y:S02]  /*00a0*/  ISETP.NE.OR P0, PT, RZ, UR4, !P1 ;  /* 0x00000004ff007c0c */ /* 0x000fe4000cf05670 */
[----:B------:R-:W-:-:S04]  /*00b0*/  ULEA.HI UR5, UR5, UR4, URZ, 0x2 ;  /* 0x0000000405057291 */ /* 0x000fc8000f8f103f */
[----:B------:R-:W-:-:S04]  /*00c0*/  ULOP3.LUT UR5, UR5, 0xfffffffc, URZ, 0xc0, !UPT ;  /* 0xfffffffc05057892 */ /* 0x000fc8000f8ec03f */
[----:B------:R-:W-:-:S03]  /*00d0*/  UIADD3 UR10, UR4, -UR5, URZ ;  /* 0x80000005040a7290 */ /* 0x000fc6000fffe03f */
[----:B-1----:R-:W-:Y:S09]  /*00e0*/  @P0 BRA `(.L_x_1) ;  /* 0x00000000002c0947 */ /* 0x002ff20003800000 */
[----:B------:R-:W-:Y:S02]  /*00f0*/  ULDC.64 UR4, c[0x0][0x198] ;  /* 0x0000660000047ab9 */ /* 0x000fe40000000a00 */
[----:B------:R-:W-:Y:S02]  /*0100*/  UIADD3 UR6, UP0, UR4, 0xf0, URZ ;  /* 0x000000f004067890 */ /* 0x000fe4000ff1e03f */
[----:B------:R-:W-:Y:S02]  /*0110*/  UIADD3 UR8, UP1, UR4, 0x1f0, URZ ;  /* 0x000001f004087890 */ /* 0x000fe4000ff3e03f */
[----:B------:R-:W-:Y:S02]  /*0120*/  UIADD3 UR4, UP2, UR4, 0x2f0, URZ ;  /* 0x000002f004047890 */ /* 0x000fe4000ff5e03f */
[----:B------:R-:W-:Y:S02]  /*0130*/  UIADD3.X UR7, URZ, UR5, URZ, UP0, !UPT ;  /* 0x000000053f077290 */ /* 0x000fe400087fe43f */
[----:B------:R-:W-:-:S02]  /*0140*/  UIADD3.X UR9, URZ, UR5, URZ, UP1, !UPT ;  /* 0x000000053f097290 */ /* 0x000fc40008ffe43f */
[----:B------:R-:W-:-:S05]  /*0150*/  UIADD3.X UR5, URZ, UR5, URZ, UP2, !UPT ;  /* 0x000000053f057290 */ /* 0x000fca00097fe43f */
[----:B------:R1:W-:Y:S02]  /*0160*/  UTMACCTL.PF [UR6] ;  /* 0x00000000060079b9 */ /* 0x0003e40008040000 */
[----:B------:R1:W-:Y:S02]  /*0170*/  UTMACCTL.PF [UR8] ;  /* 0x00000000080079b9 */ /* 0x0003e40008040000 */
[----:B------:R1:W-:Y:S02]  /*0180*/  UTMACCTL.PF [UR4] ;  /* 0x00000000040079b9 */ /* 0x0003e40008040000 */
[----:B-1----:R-:W-:Y:S01]  /*0190*/  NOP ;  /* 0x0000000000007918 */ /* 0x002fe20000000000 */
.L_x_1:
[----:B------:R-:W-:Y:S05]  /*01a0*/  BSYNC B0 ;  /* 0x0000000000007941 */ /* 0x000fea0003800000 */
.L_x_0:
[----:B------:R-:W1:Y:S01]  /*01b0*/  SHFL.IDX PT, R4, R2, RZ, 0x1f ;  /* 0x00001fff02047589 */ /* 0x000e6200000e0000 */
[----:B--2---:R-:W-:Y:S01]  /*01c0*/  R2UR UR36, R3 ;  /* 0x00000000032472ca */ /* 0x004fe200000e0000 */
[----:B------:R-:W-:-:S12]  /*01d0*/  UISETP.NE.AND UP0, UPT, UR10, 0x1, UPT ;  /* 0x000000010a00788c */ /* 0x000fd8000bf05270 */
[----:B------:R-:W-:Y:S02]  /*01e0*/  UIADD3 UR7, UR36, -0x1, URZ ;  /* 0xffffffff24077890 */ /* 0x000fe4000fffe03f */
[----:B------:R-:W-:Y:S02]  /*01f0*/  UISETP.EQ.AND UP2, UPT, UR36, URZ, !UP0 ;  /* 0x0000003f2400728c */ /* 0x000fe4000c742270 */
[----:B------:R-:W-:Y:S02]  /*0200*/  UISETP.GE.U32.AND UP1, UPT, UR7, 0x4, UPT ;  /* 0x000000040700788c */ /* 0x000fe4000bf26070 */
[----:B------:R-:W-:Y:S01]  /*0210*/  USEL UR6, URZ, 0x1, !UP2 ;  /* 0x000000013f067887 */ /* 0x000fe2000d000000 */
[----:B-1----:R-:W-:-:S03]  /*0220*/  ISETP.NE.AND P0, PT, R4, RZ, PT ;  /* 0x000000ff0400720c */ /* 0x002fc60003f05270 */
[----:B------:R-:W-:-:S10]  /*0230*/  USEL UR6, UR6, 0x2, UP1 ;  /* 0x0000000206067887 */ /* 0x000fd40008800000 */
[----:B------:R-:W-:Y:S05]  /*0240*/  @P0 BRA `(.L_x_2) ;  /* 0x0000000000480947 */ /* 0x000fea0003800000 */
[----:B------:R-:W1:Y:S01]  /*0250*/  S2UR UR11, SR_CgaCtaId ;  /* 0x00000000000b79c3 */ /* 0x000e620000008800 */
[----:B------:R-:W-:Y:S01]  /*0260*/  UMOV UR4, 0x400 ;  /* 0x0000040000047882 */ /* 0x000fe20000000000 */
[----:B------:R-:W-:Y:S01]  /*0270*/  UMOV UR5, 0x1 ;  /* 0x0000000100057882 */ /* 0x000fe20000000000 */
[----:B------:R-:W-:Y:S01]  /*0280*/  UMOV UR8, 0x80 ;  /* 0x0000008000087882 */ /* 0x000fe20000000000 */
[----:B------:R-:W-:Y:S01]  /*0290*/  ELECT P0, URZ, PT ;  /* 0x00000000003f782f */ /* 0x000fe20003800000 */
[----:B------:R-:W-:-:S04]  /*02a0*/  UIADD3 UR8, -UR8, 0x100000, URZ ;  /* 0x0010000008087890 */ /* 0x000fc8000fffe13f */
[----:B------:R-:W-:Y:S02]  /*02b0*/  USHF.L.U32 UR9, UR8, 0xb, URZ ;  /* 0x0000000b08097899 */ /* 0x000fe4000800063f */
[----:B------:R-:W-:Y:S02]  /*02c0*/  USHF.L.U32 UR8, UR8, 0x1, URZ ;  /* 0x0000000108087899 */ /* 0x000fe4000800063f */
[----:B-1----:R-:W-:Y:S02]  /*02d0*/  ULEA UR11, UR11, UR4, 0x18 ;  /* 0x000000040b0b7291 */ /* 0x002fe4000f8ec03f */
[----:B------:R-:W-:-:S04]  /*02e0*/  UIADD3 UR4, -UR5, 0x100000, URZ ;  /* 0x0010000005047890 */ /* 0x000fc8000fffe13f */
[----:B------:R-:W-:Y:S02]  /*02f0*/  USHF.L.U32 UR5, UR4, 0xb, URZ ;  /* 0x0000000b04057899 */ /* 0x000fe4000800063f */
[----:B------:R-:W-:Y:S01]  /*0300*/  USHF.L.U32 UR4, UR4, 0x1, URZ ;  /* 0x0000000104047899 */ /* 0x000fe2000800063f */
[----:B------:R-:W1:Y:S11]  /*0310*/  FENCE.VIEW.ASYNC.S ;  /* 0x00000000000073c6 */ /* 0x000e760000000000 */
[----:B-1----:R1:W2:Y:S01]  /*0320*/  SYNCS.EXCH.64 URZ, [UR11+0xc050], UR4 ;  /* 0x00c050040b3f75b2 */ /* 0x0022a20008000100 */
[----:B------:R1:W3:Y:S01]  /*0330*/  SYNCS.EXCH.64 URZ, [UR11+0xc060], UR8 ;  /* 0x00c060080b3f75b2 */ /* 0x0002e20008000100 */
[----:B------:R1:W4:Y:S01]  /*0340*/  SYNCS.EXCH.64 URZ, [UR11+0xc058], UR4 ;  /* 0x00c058040b3f75b2 */ /* 0x0003220008000100 */
[----:B------:R1:W1:Y:S01]  /*0350*/  SYNCS.EXCH.64 URZ, [UR11+0xc068], UR8 ;  /* 0x00c068080b3f75b2 */ /* 0x0002620008000100 */
[----:B------:R-:W-:Y:S01]  /*0360*/  NOP ;  /* 0x0000000000007918 */ /* 0x000fe20000000000 */
.L_x_2:
[----:B------:R-:W5:Y:S01]  /*0370*/  SHFL.IDX PT, R3, R2, RZ, 0x1f ;  /* 0x00001fff02037589 */ /* 0x000f6200000e0000 */
[----:B------:R-:W-:Y:S01]  /*0380*/  NOP ;  /* 0x0000000000007918 */ /* 0x000fe20000000000 */
[----:B-----5:R-:W-:-:S13]  /*0390*/  ISETP.NE.AND P0, PT, R3, RZ, PT ;  /* 0x000000ff0300720c */ /* 0x020fda0003f05270 */
[----:B------:R-:W-:Y:S05]  /*03a0*/  @P0 BRA `(.L_x_3) ;  /* 0x0000000000600947 */ /* 0x000fea0003800000 */
[----:B-1----:R-:W1:Y:S01]  /*03b0*/  S2UR UR5, SR_CgaCtaId ;  /* 0x00000000000579c3 */ /* 0x002e620000008800 */
[----:B------:R-:W-:Y:S01]  /*03c0*/  UMOV UR4, 0x400 ;  /* 0x0000040000047882 */ /* 0x000fe20000000000 */
[----:B------:R-:W-:Y:S01]  /*03d0*/  UMOV UR8, 0x1 ;  /* 0x0000000100087882 */ /* 0x000fe20000000000 */
[----:B------:R-:W-:Y:S01]  /*03e0*/  UMOV UR12, 0x100 ;  /* 0x00000100000c7882 */ /* 0x000fe20000000000 */
[----:B------:R-:W-:-:S04]  /*03f0*/  UIADD3 UR8, -UR8, 0x100000, URZ ;  /* 0x0010000008087890 */ /* 0x000fc8000fffe13f */
[----:B------:R-:W-:Y:S02]  /*0400*/  USHF.L.U32 UR9, UR8, 0xb, URZ ;  /* 0x0000000b08097899 */ /* 0x000fe4000800063f */
[----:B------:R-:W-:Y:S01]  /*0410*/  USHF.L.U32 UR8, UR8, 0x1, URZ ;  /* 0x0000000108087899 */ /* 0x000fe2000800063f */
[----:B------:R-:W-:Y:S01]  /*0420*/  ELECT P0, URZ, PT ;  /* 0x00000000003f782f */ /* 0x000fe20003800000 */
[----:B-1----:R-:W-:Y:S02]  /*0430*/  ULEA UR11, UR5, UR4, 0x18 ;  /* 0x00000004050b7291 */ /* 0x002fe4000f8ec03f */
[----:B------:R-:W-:-:S04]  /*0440*/  UIADD3 UR4, -UR12, 0x100000, URZ ;  /* 0x001000000c047890 */ /* 0x000fc8000fffe13f */
[----:B------:R-:W-:Y:S02]  /*0450*/  USHF.L.U32 UR5, UR4, 0xb, URZ ;  /* 0x0000000b04057899 */ /* 0x000fe4000800063f */
[----:B------:R-:W-:Y:S01]  /*0460*/  USHF.L.U32 UR4, UR4, 0x1, URZ ;  /* 0x0000000104047899 */ /* 0x000fe2000800063f */
[----:B------:R-:W1:Y:S03]  /*0470*/  FENCE.VIEW.ASYNC.S ;  /* 0x00000000000073c6 */ /* 0x000e660000000000 */
[----:B-1----:R1:W1:Y:S08]  /*0480*/  SYNCS.EXCH.64 URZ, [UR11+0xc000], UR8 ;  /* 0x00c000080b3f75b2 */ /* 0x0022700008000100 */
[----:B------:R1:W1:Y:S01]  /*0490*/  SYNCS.EXCH.64 URZ, [UR11+0xc028], UR4 ;  /* 0x00c028040b3f75b2 */ /* 0x0002620008000100 */
        /* <DEDUP_REMOVED lines=8> */
[----:B------:R-:W-:Y:S01]  /*0520*/  NOP ;  /* 0x0000000000007918 */ /* 0x000fe20000000000 */
.L_x_3:
        /* <DEDUP_REMOVED lines=21> */
[----:B------:R-:W-:Y:S01]  /*0680*/  NOP ;  /* 0x0000000000007918 */ /* 0x000fe20000000000 */
.L_x_4:
[----:B------:R-:W5:Y:S01]  /*0690*/  SHFL.IDX PT, R3, R2, RZ, 0x1f ;  /* 0x00001fff02037589 */ /* 0x000f6200000e0000 */
[----:B------:R-:W-:Y:S01]  /*06a0*/  ELECT P0, URZ, PT ;  /* 0x00000000003f782f */ /* 0x000fe20003800000 */
[----:B------:R-:W-:Y:S01]  /*06b0*/  NOP ;  /* 0x0000000000007918 */ /* 0x000fe20000000000 */
[----:B-1----:R-:W-:Y:S02]  /*06c0*/  UMOV UR4, 0x80 ;  /* 0x0000008000047882 */ /* 0x002fe40000000000 */
[C---:B-----5:R-:W-:Y:S02]  /*06d0*/  ISETP.NE.OR P0, PT, R3.reuse, RZ, !P0 ;  /* 0x000000ff0300720c */ /* 0x060fe40004705670 */
[----:B------:R-:W-:-:S11]  /*06e0*/  ISETP.NE.AND P2, PT, R3, RZ, PT ;  /* 0x000000ff0300720c */ /* 0x000fd60003f45270 */
[----:B------:R-:W-:Y:S01]  /*06f0*/  VOTEU.ALL UP2, P0 ;  /* 0x00000000003f7886 */ /* 0x000fe20000040000 */
[----:B------:R-:W-:Y:S01]  /*0700*/  VOTEU.ALL UP3, P0 ;  /* 0x00000000003f7886 */ /* 0x000fe20000060000 */
[----:B------:R-:W-:Y:S01]  /*0710*/  VOTEU.ALL UP4, P0 ;  /* 0x00000000003f7886 */ /* 0x000fe20000080000 */
[----:B------:R-:W-:Y:S02]  /*0720*/  VOTEU.ALL UP5, P0 ;  /* 0x00000000003f7886 */ /* 0x000fe400000a0000 */
[----:B------:R-:W1:Y:S01]  /*0730*/  @!UP2 S2UR UR9, SR_CgaCtaId ;  /* 0x000000000009a9c3 */ /* 0x000e620000008800 */
[----:B------:R-:W-:Y:S01]  /*0740*/  @!UP2 UMOV UR8, 0x400 ;  /* 0x000004000008a882 */ /* 0x000fe20000000000 */
[----:B------:R-:W-:-:S04]  /*0750*/  @!UP2 UIADD3 UR4, -UR4, 0x100000, URZ ;  /* 0x001000000404a890 */ /* 0x000fc8000fffe13f */
[----:B------:R-:W-:Y:S02]  /*0760*/  @!UP2 USHF.L.U32 UR5, UR4, 0xb, URZ ;  /* 0x0000000b0405a899 */ /* 0x000fe4000800063f */
[----:B------:R-:W-:Y:S02]  /*0770*/  @!UP2 USHF.L.U32 UR4, UR4, 0x1, URZ ;  /* 0x000000010404a899 */ /* 0x000fe4000800063f */
[----:B-1----:R-:W-:Y:S01]  /*0780*/  @!UP2 ULEA UR8, UR9, UR8, 0x18 ;  /* 0x000000080908a291 */ /* 0x002fe2000f8ec03f */
[----:B------:R-:W-:Y:S01]  /*0790*/  VOTEU.ALL UP2, P0 ;  /* 0x00000000003f7886 */ /* 0x000fe20000040000 */
[----:B------:R-:W1:Y:S10]  /*07a0*/  FENCE.VIEW.ASYNC.S ;  /* 0x00000000000073c6 */ /* 0x000e740000000000 */
[----:B-1----:R1:W1:Y:S01]  /*07b0*/  @!UP2 SYNCS.EXCH.64 URZ, [UR8+0xc090], UR4 ;  /* 0x00c09004083fa5b2 */ /* 0x0022620008000100 */
[----:B------:R1:W1:Y:S01]  /*07c0*/  @!UP3 SYNCS.EXCH.64 URZ, [UR8+0xc098], UR4 ;  /* 0x00c09804083fb5b2 */ /* 0x0002620008000100 */
[----:B------:R1:W1:Y:S01]  /*07d0*/  @!UP4 SYNCS.EXCH.64 URZ, [UR8+0xc0a0], UR4 ;  /* 0x00c0a004083fc5b2 */ /* 0x0002620008000100 */
[----:B------:R1:W1:Y:S01]  /*07e0*/  @!UP5 SYNCS.EXCH.64 URZ, [UR8+0xc0a8], UR4 ;  /* 0x00c0a804083fd5b2 */ /* 0x0002620008000100 */
[----:B------:R-:W-:Y:S01]  /*07f0*/  NOP ;  /* 0x0000000000007918 */ /* 0x000fe20000000000 */
[----:B------:R-:W-:Y:S05]  /*0800*/  @P2 BRA `(.L_x_5) ;  /* 0x0000000000402947 */ /* 0x000fea0003800000 */
[----:B-1----:R-:W1:Y:S01]  /*0810*/  S2UR UR5, SR_CgaCtaId ;  /* 0x00000000000579c3 */ /* 0x002e620000008800 */
[----:B------:R-:W-:Y:S01]  /*0820*/  UMOV UR4, 0x400 ;  /* 0x0000040000047882 */ /* 0x000fe20000000000 */
[----:B------:R-:W-:Y:S01]  /*0830*/  UMOV UR8, 0x20 ;  /* 0x0000002000087882 */ /* 0x000fe20000000000 */
[----:B------:R-:W-:Y:S01]  /*0840*/  UMOV UR9, 0x80 ;  /* 0x0000008000097882 */ /* 0x000fe20000000000 */
[----:B------:R-:W-:Y:S01]  /*0850*/  ELECT P0, URZ, PT ;  /* 0x00000000003f782f */ /* 0x000fe20003800000 */
[----:B-1----:R-:W-:Y:S02]  /*0860*/  ULEA UR11, UR5, UR4, 0x18 ;  /* 0x00000004050b7291 */ /* 0x002fe4000f8ec03f */
[----:B------:R-:W-:-:S04]  /*0870*/  UIADD3 UR4, -UR8, 0x100000, URZ ;  /* 0x0010000008047890 */ /* 0x000fc8000fffe13f */
[----:B------:R-:W-:Y:S02]  /*0880*/  USHF.L.U32 UR5, UR4, 0xb, URZ ;  /* 0x0000000b04057899 */ /* 0x000fe4000800063f */
[----:B------:R-:W-:Y:S02]  /*0890*/  USHF.L.U32 UR4, UR4, 0x1, URZ ;  /* 0x0000000104047899 */ /* 0x000fe4000800063f */
[----:B------:R-:W-:-:S04]  /*08a0*/  UIADD3 UR8, -UR9, 0x100000, URZ ;  /* 0x0010000009087890 */ /* 0x000fc8000fffe13f */
[----:B------:R-:W-:Y:S02]  /*08b0*/  USHF.L.U32 UR9, UR8, 0xb, URZ ;  /* 0x0000000b08097899 */ /* 0x000fe4000800063f */
[----:B------:R-:W-:Y:S01]  /*08c0*/  USHF.L.U32 UR8, UR8, 0x1, URZ ;  /* 0x0000000108087899 */ /* 0x000fe2000800063f */
[----:B------:R-:W1:Y:S03]  /*08d0*/  FENCE.VIEW.ASYNC.S ;  /* 0x00000000000073c6 */ /* 0x000e660000000000 */
[----:B-1----:R1:W1:Y:S08]  /*08e0*/  SYNCS.EXCH.64 URZ, [UR11+0xc0c0], UR4 ;  /* 0x00c0c0040b3f75b2 */ /* 0x0022700008000100 */
[----:B------:R1:W1:Y:S01]  /*08f0*/  SYNCS.EXCH.64 URZ, [UR11+0xc0c8], UR8 ;  /* 0x00c0c8080b3f75b2 */ /* 0x0002620008000100 */
[----:B------:R-:W-:Y:S01]  /*0900*/  NOP ;  /* 0x0000000000007918 */ /* 0x000fe20000000000 */
.L_x_5:
[----:B------:R-:W-:Y:S01]  /*0910*/  ISETP.NE.AND P0, PT, RZ, UR36, PT ;  /* 0x00000024ff007c0c */ /* 0x000fe2000bf05270 */
[----:B------:R-:W-:Y:S01]  /*0920*/  IMAD.U32 R2, RZ, RZ, UR10 ;  /* 0x0000000aff027e24 */ /* 0x000fe2000f8e00ff */
[----:B------:R-:W-:Y:S01]  /*0930*/  NOP ;  /* 0x0000000000007918 */ /* 0x000fe20000000000 */
[----:B-1234-:R-:W-:Y:S03]  /*0940*/  BAR.SYNC.DEFER_BLOCKING 0x0 ;  /* 0x0000000000007b1d */ /* 0x01efe60000010000 */
[----:B------:R-:W-:-:S07]  /*0950*/  ISETP.EQ.AND P2, PT, R2, 0x1, P1 ;  /* 0x000000010200780c */ /* 0x000fce0000f42270 */
[----:B------:R-:W-:Y:S06]  /*0960*/  @!P0 BRA `(.L_x_6) ;  /* 0x000000c000e48947 */ /* 0x000fec0003800000 */
[----:B------:R-:W-:-:S06]  /*0970*/  UISETP.GT.U32.AND UP2, UPT, UR7, 0x3, UPT ;  /* 0x000000030700788c */ /* 0x000fcc000bf44070 */
[----:B------:R-:W-:-:S13]  /*0980*/  PLOP3.LUT P0, PT, PT, PT, UP2, 0x80, 0x0 ;  /* 0x000000000000781c */ /* 0x000fda0003f0f028 */
[----:B------:R-:W-:Y:S05]  /*0990*/  @P0 EXIT ;  /* 0x000000000000094d */ /* 0x000fea0003800000 */
.L_x_7:
[----:B------:R-:W-:-:S08]  /*09a0*/  NOP ;  /* 0x0000000000007918 */ /* 0x000fd00000000000 */
[----:B------:R-:W1:Y:S02]  /*09b0*/  USETMAXREG.TRY_ALLOC.CTAPOOL UP2, 0xf0 ;  /* 0x000000f0000079c8 */ /* 0x000e640008040600 */
[----:B-1----:R-:W-:-:S13]  /*09c0*/  PLOP3.LUT P0, PT, PT, PT, UP2, 0x80, 0x0 ;  /* 0x000000000000781c */ /* 0x002fda0003f0f028 */
[----:B------:R-:W-:Y:S05]  /*09d0*/  @!P0 BRA `(.L_x_7) ;  /* 0xfffffffc00f08947 */ /* 0x000fea000383ffff */
[----:B------:R-:W-:Y:S01]  /*09e0*/  UISETP.NE.AND UP2, UPT, UR36, 0x1, UPT ;  /* 0x000000012400788c */ /* 0x000fe2000bf45270 */
[----:B------:R-:W1:Y:S01]  /*09f0*/  S2UR UR42, SR_CTAID.X ;  /* 0x00000000002a79c3 */ /* 0x000e620000002500 */
[----:B------:R-:W-:Y:S01]  /*0a00*/  UMOV UR4, URZ ;  /* 0x0000003f00047c82 */ /* 0x000fe20008000000 */
[----:B------:R-:W-:-:S03]  /*0a10*/  UMOV UR5, URZ ;  /* 0x0000003f00057c82 */ /* 0x000fc60008000000 */
[----:B------:R-:W-:-:S13]  /*0a20*/  PLOP3.LUT P0, PT, PT, PT, UP2, 0x80, 0x0 ;  /* 0x000000000000781c */ /* 0x000fda0003f0f028 */
[----:B------:R-:W-:Y:S05]  /*0a30*/  @!P0 BRA `(.L_x_8) ;  /* 0x00000000003c8947 */ /* 0x000fea0003800000 */
[----:B------:R-:W-:Y:S01]  /*0a40*/  UISETP.NE.AND UP2, UPT, UR36, 0x2, UPT ;  /* 0x000000022400788c */ /* 0x000fe2000bf45270 */
[----:B------:R-:W-:-:S05]  /*0a50*/  UMOV UR5, 0x1 ;  /* 0x0000000100057882 */ /* 0x000fca0000000000 */
[----:B------:R-:W-:-:S13]  /*0a60*/  PLOP3.LUT P1, PT, PT, PT, UP2, 0x80, 0x0 ;  /* 0x000000000000781c */ /* 0x000fda0003f2f028 */
[----:B------:R-:W-:Y:S05]  /*0a70*/  @!P1 BRA `(.L_x_8) ;  /* 0x00000000002c9947 */ /* 0x000fea0003800000 */
[----:B------:R-:W-:-:S06]  /*0a80*/  UISETP.NE.AND UP2, UPT, UR36, 0x3, UPT ;  /* 0x000000032400788c */ /* 0x000fcc000bf45270 */
[----:B------:R-:W-:-:S13]  /*0a90*/  PLOP3.LUT P1, PT, PT, PT, UP2, 0x80, 0x0 ;  /* 0x000000000000781c */ /* 0x000fda0003f2f028 */
[----:B------:R-:W-:Y:S05]  /*0aa0*/  @!P1 BRA `(.L_x_9) ;  /* 0x0000000000189947 */ /* 0x000fea0003800000 */
[----:B------:R-:W-:-:S11]  /*0ab0*/  UISETP.NE.AND UP2, UPT, UR36, 0x4, UPT ;  /* 0x000000042400788c */ /* 0x000fd6000bf45270 */
[----:B------:R-:W-:Y:S01]  /*0ac0*/  @!UP2 UMOV UR4, 0x1 ;  /* 0x000000010004a882 */ /* 0x000fe20000000000 */
[----:B------:R-:W-:Y:S01]  /*0ad0*/  @!UP2 UMOV UR5, 0x1 ;  /* 0x000000010005a882 */ /* 0x000fe20000000000 */
[----:B------:R-:W-:Y:S01]  /*0ae0*/  @UP2 UMOV UR4, URZ ;  /* 0x0000003f00042c82 */ /* 0x000fe20008000000 */
[----:B------:R-:W-:Y:S01]  /*0af0*/  @UP2 UMOV UR5, URZ ;  /* 0x0000003f00052c82 */ /* 0x000fe20008000000 */
[----:B------:R-:W-:Y:S05]  /*0b00*/  BRA `(.L_x_8) ;  /* 0x0000000000087947 */ /* 0x000fea0003800000 */
.L_x_9:
[----:B------:R-:W-:Y:S01]  /*0b10*/  UMOV UR4, 0x1 ;  /* 0x0000000100047882 */ /* 0x000fe20000000000 */
[----:B------:R-:W-:-:S05]  /*0b20*/  UMOV UR5, URZ ;  /* 0x0000003f00057c82 */ /* 0x000fca0008000000 */
.L_x_8:
[----:B------:R-:W-:Y:S05]  /*0b30*/  @!P0 BRA `(.L_x_10) ;  /* 0x00000000003c8947 */ /* 0x000fea0003800000 */
[----:B------:R-:W-:-:S06]  /*0b40*/  UISETP.NE.AND UP2, UPT, UR36, 0x2, UPT ;  /* 0x000000022400788c */ /* 0x000fcc000bf45270 */
[----:B------:R-:W-:-:S13]  /*0b50*/  PLOP3.LUT P0, PT, PT, PT, UP2, 0x80, 0x0 ;  /* 0x000000000000781c */ /* 0x000fda0003f0f028 */
[----:B------:R-:W-:Y:S05]  /*0b60*/  @!P0 BRA `(.L_x_11) ;  /* 0x0000000000288947 */ /* 0x000fea0003800000 */
[----:B------:R-:W-:-:S06]  /*0b70*/  UISETP.NE.AND UP2, UPT, UR36, 0x3, UPT ;  /* 0x000000032400788c */ /* 0x000fcc000bf45270 */
[----:B------:R-:W-:-:S13]  /*0b80*/  PLOP3.LUT P0, PT, PT, PT, UP2, 0x80, 0x0 ;  /* 0x000000000000781c */ /* 0x000fda0003f0f028 */
[----:B------:R-:W-:Y:S05]  /*0b90*/  @!P0 BRA `(.L_x_12) ;  /* 0x0000000000148947 */ /* 0x000fea0003800000 */
[----:B------:R-:W-:-:S06]  /*0ba0*/  UISETP.NE.AND UP2, UPT, UR36, 0x4, UPT ;  /* 0x000000042400788c */ /* 0x000fcc000bf45270 */
[----:B------:R-:W-:-:S13]  /*0bb0*/  PLOP3.LUT P0, PT, PT, PT, UP2, 0x80, 0x0 ;  /* 0x000000000000781c */ /* 0x000fda0003f0f028 */
[----:B------:R-:W-:Y:S05]  /*0bc0*/  @P0 BRA `(.L_x_13) ;  /* 0x00000000001c0947 */ /* 0x000fea0003800000 */
[----:B-1----:R-:W-:Y:S01]  /*0bd0*/  ULEA UR42, UR42, 0x3, 0x1 ;  /* 0x000000032a2a7891 */ /* 0x002fe2000f8e083f */
[----:B------:R-:W-:Y:S11]  /*0be0*/  BRA `(.L_x_13) ;  /* 0x0000000000147947 */ /* 0x000ff60003800000 */
.L_x_12:
[----:B-1----:R-:W-:Y:S01]  /*0bf0*/  ULEA UR42, UR42, 0x2, 0x1 ;  /* 0x000000022a2a7891 */ /* 0x002fe2000f8e083f */
[----:B------:R-:W-:Y:S11]  /*0c00*/  BRA `(.L_x_13) ;  /* 0x00000000000c7947 */ /* 0x000ff60003800000 */
.L_x_11:
[----:B-1----:R-:W-:Y:S01]  /*0c10*/  ULEA UR42, UR42, 0x1, 0x1 ;  /* 0x000000012a2a7891 */ /* 0x002fe2000f8e083f */
[----:B------:R-:W-:Y:S11]  /*0c20*/  BRA `(.L_x_13) ;  /* 0x0000000000047947 */ /* 0x000ff60003800000 */
.L_x_10:
[----:B-1----:R-:W-:-:S12]  /*0c30*/  USHF.L.U32 UR42, UR42, 0x1, URZ ;  /* 0x000000012a2a7899 */ /* 0x002fd8000800063f */
.L_x_13:
[----:B------:R-:W-:-:S04]  /*0c40*/  ULOP3.LUT UR6, UR6, 0x1, URZ, 0xfc, !UPT ;  /* 0x0000000106067892 */ /* 0x000fc8000f8efc3f */
[----:B------:R-:W-:-:S06]  /*0c50*/  UISETP.NE.AND UP2, UPT, UR6, 0x3, UPT ;  /* 0x000000030600788c */ /* 0x000fcc000bf45270 */
[----:B------:R-:W-:-:S13]  /*0c60*/  PLOP3.LUT P0, PT, PT, PT, UP2, 0x80, 0x0 ;  /* 0x000000000000781c */ /* 0x000fda0003f0f028 */
[----:B------:R-:W-:Y:S05]  /*0c70*/  @!P0 BRA `(.L_x_14) ;  /* 0x0000000000048947 */ /* 0x000fea0003800000 */
[----:B-1----:R-:W-:Y:S01]  /*0c80*/  BPT.TRAP 0x1 ;  /* 0x000000040000795c */ /* 0x002fe20000300000 */
.L_x_14:
[----:B------:R-:W2:Y:S01]  /*0c90*/  S2UR UR6, SR_CgaCtaId ;  /* 0x00000000000679c3 */ /* 0x000ea20000008800 */
[----:B------:R-:W-:Y:S01]  /*0ca0*/  UMOV UR37, 0x400 ;  /* 0x0000040000257882 */ /* 0x000fe20000000000 */
[----:B------:R-:W-:Y:S01]  /*0cb0*/  IMAD.U32 R4, RZ, RZ, UR4 ;  /* 0x00000004ff047e24 */ /* 0x000fe2000f8e00ff */
[----:B------:R-:W-:-:S04]  /*0cc0*/  SHF.R.S32.HI R3, RZ, 0x1f, R0 ;  /* 0x0000001fff037819 */ /* 0x000fc80000011400 */
[----:B------:R-:W-:Y:S02]  /*0cd0*/  SHF.L.U32 R4, R4, 0x1f, RZ ;  /* 0x0000001f04047819 */ /* 0x000fe400000006ff */
[----:B------:R-:W-:-:S04]  /*0ce0*/  LEA.HI R3, R3, R0, RZ, 0x7 ;  /* 0x0000000003037211 */ /* 0x000fc800078f38ff */
[----:B------:R-:W-:-:S05]  /*0cf0*/  LOP3.LUT R3, R3, 0xffffff80, RZ, 0xc0, !PT ;  /* 0xffffff8003037812 */ /* 0x000fca00078ec0ff */
[----:B------:R-:W-:-:S05]  /*0d00*/  IMAD.IADD R3, R0, 0x1, -R3 ;  /* 0x0000000100037824 */ /* 0x000fca00078e0a03 */
[----:B------:R-:W-:Y:S01]  /*0d10*/  SHF.R.S32.HI R2, RZ, 0x1f, R3 ;  /* 0x0000001fff027819 */ /* 0x000fe20000011403 */
[----:B--2---:R-:W-:-:S03]  /*0d20*/  ULEA UR37, UR6, UR37, 0x18 ;  /* 0x0000002506257291 */ /* 0x004fc6000f8ec03f */
[----:B------:R-:W-:Y:S01]  /*0d30*/  LEA.HI R2, R2, R3, RZ, 0x2 ;  /* 0x0000000302027211 */ /* 0x000fe200078f10ff */
[----:B------:R-:W-:-:S03]  /*0d40*/  ULEA UR6, UR5, UR37, 0x3 ;  /* 0x0000002505067291 */ /* 0x000fc6000f8e183f */
[----:B------:R-:W-:-:S05]  /*0d50*/  LOP3.LUT R2, R2, 0x7ffffffc, RZ, 0xc0, !PT ;  /* 0x7ffffffc02027812 */ /* 0x000fca00078ec0ff */
[----:B------:R-:W-:Y:S01]  /*0d60*/  IMAD.IADD R2, R3, 0x1, -R2 ;  /* 0x0000000103027824 */ /* 0x000fe200078e0a02 */
[----:B------:R-:W2:Y:S02]  /*0d70*/  SYNCS.PHASECHK.TRANS64.TRYWAIT P1, [UR6+0xc050], R4 ;  /* 0x00c05004ff0075a7 */ /* 0x000ea40008020146 */
[----:B--2---:R-:W-:Y:S05]  /*0d80*/  @!P1 BRA `(.L_x_15) ;  /* 0x000000cc00e89947 */ /* 0x004fea0003800000 */
.L_x_100:
[----:B------:R-:W-:Y:S01]  /*0d90*/  IMAD.SHL.U32 R5, R2, 0x2, RZ ;  /* 0x0000000202057824 */ /* 0x000fe200078e00ff */
[----:B------:R-:W-:Y:S06]  /*0da0*/  @!P0 BRA `(.L_x_16) ;  /* 0x0000000000048947 */ /* 0x000fec0003800000 */
[----:B-1----:R-:W-:Y:S01]  /*0db0*/  BPT.TRAP 0x1 ;  /* 0x000000040000795c */ /* 0x002fe20000300000 */
.L_x_16:
[----:B------:R-:W-:Y:S01]  /*0dc0*/  SHF.L.U32 R9, RZ, 0x1f, RZ ;  /* 0x0000001fff097819 */ /* 0x000fe200000006ff */
[----:B------:R-:W-:Y:S01]  /*0dd0*/  UIADD3 UR13, UR37, 0xc090, URZ ;  /* 0x0000c090250d7890 */ /* 0x000fe2000fffe03f */
[----:B------:R-:W-:Y:S02]  /*0de0*/  ISETP.NE.AND P2, PT, RZ, UR7, PT ;  /* 0x00000007ff007c0c */ /* 0x000fe4000bf45270 */
[----:B------:R-:W3:Y:S02]  /*0df0*/  SYNCS.PHASECHK.TRANS64.TRYWAIT P1, [UR37+0xc000], R9 ;  /* 0x00c00009ff0075a7 */ /* 0x000ee40008020165 */
[----:B---3--:R-:W-:Y:S09]  /*0e00*/  @!P1 BRA `(.L_x_17) ;  /* 0x000000cc00e09947 */ /* 0x008ff20003800000 */
.L_x_101:
[----:B------:R-:W-:Y:S01]  /*0e10*/  ULEA UR15, UR36, UR13, 0x3 ;  /* 0x0000000d240f7291 */ /* 0x000fe2000f8e183f */
[----:B---3--:R-:W-:-:S04]  /*0e20*/  SEL R2, RZ, 0x1, P2 ;  /* 0x00000001ff027807 */ /* 0x008fc80001000000 */
[----:B------:R-:W-:-:S04]  /*0e30*/  SHF.L.U32 R2, R2, 0x1f, RZ ;  /* 0x0000001f02027819 */ /* 0x000fc800000006ff */
[----:B------:R-:W3:Y:S02]  /*0e40*/  SYNCS.PHASECHK.TRANS64.TRYWAIT P1, [UR15+-0x8], R2 ;  /* 0xfffff802ff0075a7 */ /* 0x000ee4000802014f */
[----:B---3--:R-:W-:Y:S05]  /*0e50*/  @!P1 BRA `(.L_x_18) ;  /* 0x000000cc00e49947 */ /* 0x008fea0003800000 */
.L_x_102:
[----:B------:R-:W-:Y:S01]  /*0e60*/  USHF.R.U32.HI UR4, URZ, 0x4, UR37 ;  /* 0x000000043f047899 */ /* 0x000fe20008011625 */
[----:B------:R-:W-:Y:S01]  /*0e70*/  WARPGROUP.ARRIVE ;  /* 0x00000000000079c5 */ /* 0x000fe20000000000 */
[----:B------:R-:W-:Y:S01]  /*0e80*/  UIADD3 UR6, UR37, 0x2000, URZ ;  /* 0x0000200025067890 */ /* 0x000fe2000fffe03f */
[----:B------:R-:W3:Y:S01]  /*0e90*/  LDC R8, c[0x0][0x28c] ;  /* 0x0000a300ff087b82 */ /* 0x000ee20000000800 */
[----:B------:R-:W-:Y:S01]  /*0ea0*/  ULOP3.LUT UR4, UR4, 0x3fff, URZ, 0xc0, !UPT ;  /* 0x00003fff04047892 */ /* 0x000fe2000f8ec03f */
[C---:B--2---:R-:W-:Y:S01]  /*0eb0*/  VIADD R3, R5.reuse, 0x1 ;  /* 0x0000000105037836 */ /* 0x044fe20000000000 */
[----:B------:R-:W-:Y:S01]  /*0ec0*/  USHF.R.U32.HI UR6, URZ, 0x4, UR6 ;  /* 0x000000043f067899 */ /* 0x000fe20008011606 */
[C---:B------:R-:W-:Y:S01]  /*0ed0*/  VIADD R7, R5.reuse, 0x8 ;  /* 0x0000000805077836 */ /* 0x040fe20000000000 */
[----:B------:R-:W-:Y:S01]  /*0ee0*/  ULOP3.LUT UR4, UR4, 0x10000, URZ, 0xfc, !UPT ;  /* 0x0001000004047892 */ /* 0x000fe2000f8efc3f */
[----:B------:R-:W-:Y:S01]  /*0ef0*/  VIADD R11, R5, 0x9 ;  /* 0x00000009050b7836 */ /* 0x000fe20000000000 */
[----:B------:R-:W-:Y:S01]  /*0f00*/  ULOP3.LUT UR6, UR6, 0x3fff, URZ, 0xc0, !UPT ;  /* 0x00003fff06067892 */ /* 0x000fe2000f8ec03f */
[----:B------:R-:W-:Y:S01]  /*0f10*/  P2R R12, PR, RZ, 0x1 ;  /* 0x00000001ff0c7803 */ /* 0x000fe20000000000 */
[----:B------:R-:W-:Y:S01]  /*0f20*/  ULEA UR4, UR5, UR4, 0x8 ;  /* 0x0000000405047291 */ /* 0x000fe2000f8e403f */
[----:B------:R-:W-:Y:S01]  /*0f30*/  IMAD.MOV.U32 R119, RZ, RZ, RZ ;  /* 0x000000ffff777224 */ /* 0x000fe200078e00ff */
[----:B------:R-:W-:Y:S01]  /*0f40*/  ULOP3.LUT UR12, UR6, 0x10000, URZ, 0xfc, !UPT ;  /* 0x00010000060c7892 */ /* 0x000fe2000f8efc3f */
[----:B------:R-:W-:Y:S01]  /*0f50*/  UMOV UR5, 0x80000020 ;  /* 0x8000002000057882 */ /* 0x000fe20000000000 */
[----:B------:R-:W-:Y:S01]  /*0f60*/  UMOV UR11, 0x80000020 ;  /* 0x80000020000b7882 */ /* 0x000fe20000000000 */
[----:B------:R-:W-:-:S02]  /*0f70*/  UMOV UR9, UR5 ;  /* 0x0000000500097c82 */ /* 0x000fc40008000000 */
[----:B------:R-:W-:Y:S01]  /*0f80*/  UMOV UR8, UR4 ;  /* 0x0000000400087c82 */ /* 0x000fe20008000000 */
[----:B------:R-:W-:Y:S01]  /*0f90*/  ULDC UR6, c[0x0][0x604] ;  /* 0x0001810000067ab9 */ /* 0x000fe20000000800 */
[----:B------:R-:W-:Y:S01]  /*0fa0*/  UMOV UR10, UR12 ;  /* 0x0000000c000a7c82 */ /* 0x000fe20008000000 */
[----:B------:R-:W-:Y:S01]  /*0fb0*/  USHF.L.U32 UR7, UR7, 0x3, URZ ;  /* 0x0000000307077899 */ /* 0x000fe2000800063f */
[----:B------:R-:W-:Y:S01]  /*0fc0*/  QGMMA.64x128x32.F32.E4M3.E4M3 R24, gdesc[UR8], RZ, !UPT, gsb0 ;  /* 0x01e00000081879f3 */ /* 0x000fe2000c0008ff */
[----:B------:R-:W-:Y:S02]  /*0fd0*/  UIADD3 UR8, UR4, 0x2, URZ ;  /* 0x0000000204087890 */ /* 0x000fe4000fffe03f */
[----:B------:R-:W-:Y:S01]  /*0fe0*/  UIADD3 UR10, UR12, 0x2, URZ ;  /* 0x000000020c0a7890 */ /* 0x000fe2000fffe03f */
[-C--:B---3--:R-:W-:Y:S01]  /*0ff0*/  ISETP.GE.AND P4, PT, R3, R8.reuse, PT ;  /* 0x000000080300720c */ /* 0x088fe20003f86270 */
[----:B------:R-:W-:Y:S01]  /*1000*/  UMOV UR9, 0x80000020 ;  /* 0x8000002000097882 */ /* 0x000fe20000000000 */
[----:B------:R-:W-:Y:S01]  /*1010*/  UMOV UR11, 0x80000020 ;  /* 0x80000020000b7882 */ /* 0x000fe20000000000 */
[C---:B------:R-:W-:Y:S01]  /*1020*/  VIADD R3, R5.reuse, 0x10 ;  /* 0x0000001005037836 */ /* 0x040fe20000000000 */
[-C--:B------:R-:W-:Y:S01]  /*1030*/  ISETP.GE.AND P3, PT, R5, R8.reuse, PT ;  /* 0x000000080500720c */ /* 0x080fe20003f66270 */
[----:B------:R-:W-:Y:S01]  /*1040*/  ULOP3.LUT UR7, UR7, 0x8, URZ, 0xc, !UPT ;  /* 0x0000000807077892 */ /* 0x000fe2000f8e0c3f */
[-C--:B------:R-:W-:Y:S01]  /*1050*/  ISETP.GE.AND P5, PT, R7, R8.reuse, PT ;  /* 0x000000080700720c */ /* 0x080fe20003fa6270 */
[----:B------:R-:W-:Y:S01]  /*1060*/  VIADD R7, R5, 0x11 ;  /* 0x0000001105077836 */ /* 0x000fe20000000000 */
[-C--:B------:R-:W-:Y:S01]  /*1070*/  ISETP.GE.AND P1, PT, R3, R8.reuse, PT ;  /* 0x000000080300720c */ /* 0x080fe20003f26270 */
[----:B------:R-:W-:Y:S01]  /*1080*/  VIADD R3, R5, 0x18 ;  /* 0x0000001805037836 */ /* 0x000fe20000000000 */
[-C--:B------:R-:W-:Y:S01]  /*1090*/  ISETP.GE.AND P2, PT, R11, R8.reuse, PT ;  /* 0x000000080b00720c */ /* 0x080fe20003f46270 */
[----:B------:R-:W-:Y:S01]  /*10a0*/  VIADD R11, R5, 0x79 ;  /* 0x00000079050b7836 */ /* 0x000fe20000000000 */
[----:B------:R-:W-:Y:S01]  /*10b0*/  ISETP.GE.AND P6, PT, R7, R8, PT ;  /* 0x000000080700720c */ /* 0x000fe20003fc6270 */
[----:B------:R-:W-:Y:S01]  /*10c0*/  VIADD R7, R5, 0x20 ;  /* 0x0000002005077836 */ /* 0x000fe20000000000 */
[----:B------:R-:W-:-:S02]  /*10d0*/  WARPGROUP.DEPBAR.LE gsb0, 0x0 ;  /* 0x00008000000079c5 */ /* 0x000fc40000010000 */
[----:B------:R-:W-:-:S06]  /*10e0*/  WARPGROUP.ARRIVE ;  /* 0x00000000000079c5 */ /* 0x000fcc0000000000 */
[----:B------:R-:W-:Y:S03]  /*10f0*/  QGMMA.64x128x32.F32.E4M3.E4M3 R24, gdesc[UR8], R24, gsb0 ;  /* 0x01e00000081879f3 */ /* 0x000fe60008000818 */
[----:B------:R-:W-:Y:S02]  /*1100*/  WARPGROUP.DEPBAR.LE gsb0, 0x0 ;  /* 0x00008000000079c5 */ /* 0x000fe40000010000 */
[----:B------:R-:W-:Y:S02]  /*1110*/  FSEL R24, R24, -INF , !P3 ;  /* 0xff80000018187808 */ /* 0x000fe40005800000 */
[----:B------:R-:W-:Y:S02]  /*1120*/  FSEL R26, R26, -INF , !P3 ;  /* 0xff8000001a1a7808 */ /* 0x000fe40005800000 */
[----:B------:R-:W-:Y:S01]  /*1130*/  ISETP.GE.AND P3, PT, R3, R8, PT ;  /* 0x000000080300720c */ /* 0x000fe20003f66270 */
[----:B------:R-:W-:Y:S01]  /*1140*/  VIADD R3, R5, 0x19 ;  /* 0x0000001905037836 */ /* 0x000fe20000000000 */
[----:B------:R-:W-:-:S02]  /*1150*/  FSEL R25, R25, -INF , !P4 ;  /* 0xff80000019197808 */ /* 0x000fc40006000000 */
[----:B------:R-:W-:Y:S02]  /*1160*/  FSEL R27, R27, -INF , !P4 ;  /* 0xff8000001b1b7808 */ /* 0x000fe40006000000 */
[-C--:B------:R-:W-:Y:S01]  /*1170*/  ISETP.GE.AND P4, PT, R3, R8.reuse, PT ;  /* 0x000000080300720c */ /* 0x080fe20003f86270 */
[----:B------:R-:W-:Y:S01]  /*1180*/  VIADD R3, R5, 0x21 ;  /* 0x0000002105037836 */ /* 0x000fe20000000000 */
        /* <DEDUP_REMOVED lines=14> */
[-C--:B------:R-:W-:Y:S02]  /*1270*/  ISETP.GE.AND P1, PT, R7, R8.reuse, PT ;  /* 0x000000080700720c */ /* 0x080fe40003f26270 */
[----:B------:R-:W-:Y:S02]  /*1280*/  FSEL R36, R36, -INF , !P3 ;  /* 0xff80000024247808 */ /* 0x000fe40005800000 */
[----:B------:R-:W-:Y:S02]  /*1290*/  FSEL R38, R38, -INF , !P3 ;  /* 0xff80000026267808 */ /* 0x000fe40005800000 */
[----:B------:R-:W-:Y:S02]  /*12a0*/  FMNMX R7, R24, R25, !PT ;  /* 0x0000001918077209 */ /* 0x000fe40007800000 */
[----:B------:R-:W-:Y:S01]  /*12b0*/  ISETP.GE.AND P3, PT, R3, R8, PT ;  /* 0x000000080300720c */ /* 0x000fe20003f66270 */
[----:B------:R-:W-:Y:S01]  /*12c0*/  VIADD R3, R5, 0x31 ;  /* 0x0000003105037836 */ /* 0x000fe20000000000 */
[----:B------:R-:W-:-:S02]  /*12d0*/  FMNMX R2, R28, R7, !PT ;  /* 0x000000071c027209 */ /* 0x000fc40007800000 */
[----:B------:R-:W-:Y:S02]  /*12e0*/  FSEL R37, R37, -INF , !P4 ;  /* 0xff80000025257808 */ /* 0x000fe40006000000 */
[----:B------:R-:W-:Y:S02]  /*12f0*/  FSEL R39, R39, -INF , !P4 ;  /* 0xff80000027277808 */ /* 0x000fe40006000000 */
[----:B------:R-:W-:Y:S01]  /*1300*/  ISETP.GE.AND P4, PT, R3, R8, PT ;  /* 0x000000080300720c */ /* 0x000fe20003f86270 */
[----:B------:R-:W-:Y:S01]  /*1310*/  VIADD R3, R5, 0x38 ;  /* 0x0000003805037836 */ /* 0x000fe20000000000 */
[----:B------:R-:W-:Y:S02]  /*1320*/  FMNMX R7, R29, R2, !PT ;  /* 0x000000021d077209 */ /* 0x000fe40007800000 */
[----:B------:R-:W-:Y:S02]  /*1330*/  FSEL R40, R40, -INF , !P5 ;  /* 0xff80000028287808 */ /* 0x000fe40006800000 */
[----:B------:R-:W-:-:S02]  /*1340*/  FSEL R42, R42, -INF , !P5 ;  /* 0xff8000002a2a7808 */ /* 0x000fc40006800000 */
[----:B------:R-:W-:Y:S02]  /*1350*/  FMNMX R2, R32, R7, !PT ;  /* 0x0000000720027209 */ /* 0x000fe40007800000 */
[----:B------:R-:W-:Y:S01]  /*1360*/  ISETP.GE.AND P5, PT, R3, R8, PT ;  /* 0x000000080300720c */ /* 0x000fe20003fa6270 */
[----:B------:R-:W-:Y:S01]  /*1370*/  VIADD R3, R5, 0x39 ;  /* 0x0000003905037836 */ /* 0x000fe20000000000 */
[----:B------:R-:W-:Y:S02]  /*1380*/  FMNMX R7, R33, R2, !PT ;  /* 0x0000000221077209 */ /* 0x000fe40007800000 */
[----:B------:R-:W-:Y:S02]  /*1390*/  FSEL R41, R41, -INF , !P2 ;  /* 0xff80000029297808 */ /* 0x000fe40005000000 */
[----:B------:R-:W-:Y:S02]  /*13a0*/  FSEL R43, R43, -INF , !P2 ;  /* 0xff8000002b2b7808 */ /* 0x000fe40005000000 */
[----:B------:R-:W-:Y:S01]  /*13b0*/  ISETP.GE.AND P2, PT, R3, R8, PT ;  /* 0x000000080300720c */ /* 0x000fe20003f46270 */
[----:B------:R-:W-:Y:S01]  /*13c0*/  VIADD R3, R5, 0x40 ;  /* 0x0000004005037836 */ /* 0x000fe20000000000 */
[----:B------:R-:W-:-:S02]  /*13d0*/  FMNMX R2, R36, R7, !PT ;  /* 0x0000000724027209 */ /* 0x000fc40007800000 */
[----:B------:R-:W-:Y:S02]  /*13e0*/  FSEL R44, R44, -INF , !P1 ;  /* 0xff8000002c2c7808 */ /* 0x000fe40004800000 */
[----:B------:R-:W-:Y:S02]  /*13f0*/  FSEL R46, R46, -INF , !P1 ;  /* 0xff8000002e2e7808 */ /* 0x000fe40004800000 */
[----:B------:R-:W-:Y:S02]  /*1400*/  FMNMX R7, R37, R2, !PT ;  /* 0x0000000225077209 */ /* 0x000fe40007800000 */
[----:B------:R-:W-:Y:S01]  /*1410*/  ISETP.GE.AND P1, PT, R3, R8, PT ;  /* 0x000000080300720c */ /* 0x000fe20003f26270 */
[----:B------:R-:W-:Y:S01]  /*1420*/  VIADD R3, R5, 0x41 ;  /* 0x0000004105037836 */ /* 0x000fe20000000000 */
[----:B------:R-:W-:Y:S02]  /*1430*/  FMNMX R2, R40, R7, !PT ;  /* 0x0000000728027209 */ /* 0x000fe40007800000 */
[----:B------:R-:W-:-:S02]  /*1440*/  FSEL R45, R45, -INF , !P6 ;  /* 0xff8000002d2d7808 */ /* 0x000fc40007000000 */
[----:B------:R-:W-:Y:S02]  /*1450*/  FSEL R47, R47, -INF , !P6 ;  /* 0xff8000002f2f7808 */ /* 0x000fe40007000000 */
[----:B------:R-:W-:Y:S01]  /*1460*/  ISETP.GE.AND P6, PT, R3, R8, PT ;  /* 0x000000080300720c */ /* 0x000fe20003fc6270 */
[----:B------:R-:W-:Y:S01]  /*1470*/  VIADD R3, R5, 0x48 ;  /* 0x0000004805037836 */ /* 0x000fe20000000000 */
[----:B------:R-:W-:Y:S02]  /*1480*/  FMNMX R7, R41, R2, !PT ;  /* 0x0000000229077209 */ /* 0x000fe40007800000 */
[----:B------:R-:W-:Y:S02]  /*1490*/  FSEL R48, R48, -INF , !P3 ;  /* 0xff80000030307808 */ /* 0x000fe40005800000 */
[----:B------:R-:W-:Y:S02]  /*14a0*/  FSEL R50, R50, -INF , !P3 ;  /* 0xff80000032327808 */ /* 0x000fe40005800000 */
[----:B------:R-:W-:-:S02]  /*14b0*/  FMNMX R2, R44, R7, !PT ;  /* 0x000000072c027209 */ /* 0x000fc40007800000 */
        /* <DEDUP_REMOVED lines=13> */
[----:B------:R-:W-:Y:S02]  /*1590*/  FSEL R53, R53, -INF , !P2 ;  /* 0xff80000035357808 */ /* 0x000fe40005000000 */
[----:B------:R-:W-:-:S02]  /*15a0*/  FMNMX R2, R52, R7, !PT ;  /* 0x0000000734027209 */ /* 0x000fc40007800000 */
[----:B------:R-:W-:Y:S02]  /*15b0*/  FSEL R55, R55, -INF , !P2 ;  /* 0xff80000037377808 */ /* 0x000fe40005000000 */
[----:B------:R-:W-:Y:S01]  /*15c0*/  ISETP.GE.AND P2, PT, R3, R8, PT ;  /* 0x000000080300720c */ /* 0x000fe20003f46270 */
[----:B------:R-:W-:Y:S01]  /*15d0*/  VIADD R3, R5, 0x58 ;  /* 0x0000005805037836 */ /* 0x000fe20000000000 */
[----:B------:R-:W-:Y:S02]  /*15e0*/  FSEL R56, R56, -INF , !P1 ;  /* 0xff80000038387808 */ /* 0x000fe40004800000 */
[----:B------:R-:W-:Y:S02]  /*15f0*/  FMNMX R7, R53, R2, !PT ;  /* 0x0000000235077209 */ /* 0x000fe40007800000 */
[----:B------:R-:W-:Y:S02]  /*1600*/  FSEL R58, R58, -INF , !P1 ;  /* 0xff8000003a3a7808 */ /* 0x000fe40004800000 */
[----:B------:R-:W-:-:S02]  /*1610*/  FSEL R57, R57, -INF , !P6 ;  /* 0xff80000039397808 */ /* 0x000fc40007000000 */
[----:B------:R-:W-:Y:S02]  /*1620*/  FMNMX R2, R56, R7, !PT ;  /* 0x0000000738027209 */ /* 0x000fe40007800000 */
[----:B------:R-:W-:Y:S01]  /*1630*/  ISETP.GE.AND P1, PT, R3, R8, PT ;  /* 0x000000080300720c */ /* 0x000fe20003f26270 */
[----:B------:R-:W-:Y:S01]  /*1640*/  VIADD R3, R5, 0x59 ;  /* 0x0000005905037836 */ /* 0x000fe20000000000 */
[----:B------:R-:W-:Y:S02]  /*1650*/  FSEL R60, R60, -INF , !P3 ;  /* 0xff8000003c3c7808 */ /* 0x000fe40005800000 */
[----:B------:R-:W-:Y:S02]  /*1660*/  FMNMX R7, R57, R2, !PT ;  /* 0x0000000239077209 */ /* 0x000fe40007800000 */
[----:B------:R-:W-:Y:S02]  /*1670*/  FSEL R59, R59, -INF , !P6 ;  /* 0xff8000003b3b7808 */ /* 0x000fe40007000000 */
[----:B------:R-:W-:Y:S01]  /*1680*/  ISETP.GE.AND P6, PT, R3, R8, PT ;  /* 0x000000080300720c */ /* 0x000fe20003fc6270 */
[----:B------:R-:W-:Y:S01]  /*1690*/  VIADD R3, R5, 0x60 ;  /* 0x0000006005037836 */ /* 0x000fe20000000000 */
[----:B------:R-:W-:-:S02]  /*16a0*/  FSEL R61, R61, -INF , !P4 ;  /* 0xff8000003d3d7808 */ /* 0x000fc40006000000 */
[----:B------:R-:W-:Y:S02]  /*16b0*/  FMNMX R2, R60, R7, !PT ;  /* 0x000000073c027209 */ /* 0x000fe40007800000 */
[----:B------:R-:W-:Y:S02]  /*16c0*/  FSEL R62, R62, -INF , !P3 ;  /* 0xff8000003e3e7808 */ /* 0x000fe40005800000 */
[----:B------:R-:W-:Y:S02]  /*16d0*/  FSEL R64, R64, -INF , !P5 ;  /* 0xff80000040407808 */ /* 0x000fe40006800000 */
[----:B------:R-:W-:Y:S02]  /*16e0*/  FMNMX R7, R61, R2, !PT ;  /* 0x000000023d077209 */ /* 0x000fe40007800000 */
[----:B------:R-:W-:Y:S01]  /*16f0*/  ISETP.GE.AND P3, PT, R3, R8, PT ;  /* 0x000000080300720c */ /* 0x000fe20003f66270 */
[----:B------:R-:W-:Y:S01]  /*1700*/  VIADD R3, R5, 0x61 ;  /* 0x0000006105037836 */ /* 0x000fe20000000000 */
[----:B------:R-:W-:-:S02]  /*1710*/  FSEL R65, R65, -INF , !P2 ;  /* 0xff80000041417808 */ /* 0x000fc40005000000 */
[----:B------:R-:W-:Y:S02]  /*1720*/  FMNMX R2, R64, R7, !PT ;  /* 0x0000000740027209 */ /* 0x000fe40007800000 */
[----:B------:R-:W-:Y:S02]  /*1730*/  FSEL R63, R63, -INF , !P4 ;  /* 0xff8000003f3f7808 */ /* 0x000fe40006000000 */
[----:B------:R-:W-:Y:S01]  /*1740*/  ISETP.GE.AND P4, PT, R3, R8, PT ;  /* 0x000000080300720c */ /* 0x000fe20003f86270 */
[----:B------:R-:W-:Y:S01]  /*1750*/  VIADD R3, R5, 0x68 ;  /* 0x0000006805037836 */ /* 0x000fe20000000000 */
[----:B------:R-:W-:Y:S02]  /*1760*/  FSEL R68, R68, -INF , !P1 ;  /* 0xff80000044447808 */ /* 0x000fe40004800000 */
[----:B------:R-:W-:Y:S02]  /*1770*/  FMNMX R7, R65, R2, !PT ;  /* 0x0000000241077209 */ /* 0x000fe40007800000 */
[----:B------:R-:W-:-:S02]  /*1780*/  FSEL R66, R66, -INF , !P5 ;  /* 0xff80000042427808 */ /* 0x000fc40006800000 */
[----:B------:R-:W-:Y:S02]  /*1790*/  FSEL R69, R69, -INF , !P6 ;  /* 0xff80000045457808 */ /* 0x000fe40007000000 */
[----:B------:R-:W-:Y:S02]  /*17a0*/  FMNMX R2, R68, R7, !PT ;  /* 0x0000000744027209 */ /* 0x000fe40007800000 */
[----:B------:R-:W-:Y:S01]  /*17b0*/  ISETP.GE.AND P5, PT, R3, R8, PT ;  /* 0x000000080300720c */ /* 0x000fe20003fa6270 */
[----:B------:R-:W-:Y:S01]  /*17c0*/  VIADD R3, R5, 0x69 ;  /* 0x0000006905037836 */ /* 0x000fe20000000000 */
[----:B------:R-:W-:Y:S02]  /*17d0*/  FSEL R72, R72, -INF , !P3 ;  /* 0xff80000048487808 */ /* 0x000fe40005800000 */
[----:B------:R-:W-:Y:S02]  /*17e0*/  FMNMX R7, R69, R2, !PT ;  /* 0x0000000245077209 */ /* 0x000fe40007800000 */
[----:B------:R-:W-:-:S02]  /*17f0*/  FSEL R67, R67, -INF , !P2 ;  /* 0xff80000043437808 */ /* 0x000fc40005000000 */
[----:B------:R-:W-:Y:S01]  /*1800*/  ISETP.GE.AND P2, PT, R3, R8, PT ;  /* 0x000000080300720c */ /* 0x000fe20003f46270 */
[----:B------:R-:W-:Y:S01]  /*1810*/  VIADD R3, R5, 0x70 ;  /* 0x0000007005037836 */ /* 0x000fe20000000000 */
[----:B------:R-:W-:Y:S02]  /*1820*/  FSEL R73, R73, -INF , !P4 ;  /* 0xff80000049497808 */ /* 0x000fe40006000000 */
[----:B------:R-:W-:Y:S02]  /*1830*/  FMNMX R2, R72, R7, !PT ;  /* 0x0000000748027209 */ /* 0x000fe40007800000 */
[----:B------:R-:W-:Y:S02]  /*1840*/  FSEL R70, R70, -INF , !P1 ;  /* 0xff80000046467808 */ /* 0x000fe40004800000 */
[----:B------:R-:W-:Y:S02]  /*1850*/  FSEL R76, R76, -INF , !P5 ;  /* 0xff8000004c4c7808 */ /* 0x000fe40006800000 */
[----:B------:R-:W-:-:S02]  /*1860*/  FMNMX R7, R73, R2, !PT ;  /* 0x0000000249077209 */ /* 0x000fc40007800000 */
[-C--:B------:R-:W-:Y:S01]  /*1870*/  ISETP.GE.AND P1, PT, R3, R8.reuse, PT ;  /* 0x000000080300720c */ /* 0x080fe20003f26270 */
[----:B------:R-:W-:Y:S01]  /*1880*/  VIADD R3, R5, 0x71 ;  /* 0x0000007105037836 */ /* 0x000fe20000000000 */
[----:B------:R-:W-:Y:S02]  /*1890*/  FSEL R77, R77, -INF , !P2 ;  /* 0xff8000004d4d7808 */ /* 0x000fe40005000000 */
[----:B------:R-:W-:Y:S01]  /*18a0*/  FMNMX R2, R76, R7, !PT ;  /* 0x000000074c027209 */ /* 0x000fe20007800000 */
[----:B------:R-:W-:Y:S01]  /*18b0*/  VIADD R7, R5, 0x78 ;  /* 0x0000007805077836 */ /* 0x000fe20000000000 */
[----:B------:R-:W-:Y:S02]  /*18c0*/  ISETP.GE.AND P0, PT, R3, R8, PT ;  /* 0x000000080300720c */ /* 0x000fe40003f06270 */
[----:B------:R-:W-:Y:S02]  /*18d0*/  FSEL R80, R80, -INF , !P1 ;  /* 0xff80000050507808 */ /* 0x000fe40004800000 */
[----:B------:R-:W-:-:S02]  /*18e0*/  FMNMX R13, R77, R2, !PT ;  /* 0x000000024d0d7209 */ /* 0x000fc40007800000 */
[----:B------:R-:W-:Y:S02]  /*18f0*/  FSEL R81, R81, -INF , !P0 ;  /* 0xff80000051517808 */ /* 0x000fe40004000000 */
[----:B------:R-:W-:Y:S02]  /*1900*/  ISETP.GE.AND P0, PT, R7, R8, PT ;  /* 0x000000080700720c */ /* 0x000fe40003f06270 */
[----:B------:R-:W-:Y:S02]  /*1910*/  FMNMX R2, R80, R13, !PT ;  /* 0x0000000d50027209 */ /* 0x000fe40007800000 */
[----:B------:R-:W-:Y:S02]  /*1920*/  FSEL R84, R84, -INF , !P0 ;  /* 0xff80000054547808 */ /* 0x000fe40004000000 */
[----:B------:R-:W-:Y:S02]  /*1930*/  FMNMX R13, R81, R2, !PT ;  /* 0x00000002510d7209 */ /* 0x000fe40007800000 */
[----:B------:R-:W-:-:S02]  /*1940*/  ISETP.GE.AND P0, PT, R11, R8, PT ;  /* 0x000000080b00720c */ /* 0x000fc40003f06270 */
[----:B------:R-:W-:Y:S02]  /*1950*/  FMNMX R2, R84, R13, !PT ;  /* 0x0000000d54027209 */ /* 0x000fe40007800000 */
[----:B------:R-:W-:Y:S02]  /*1960*/  FSEL R85, R85, -INF , !P0 ;  /* 0xff80000055557808 */ /* 0x000fe40004000000 */
[----:B------:R-:W-:Y:S02]  /*1970*/  FSEL R71, R71, -INF , !P6 ;  /* 0xff80000047477808 */ /* 0x000fe40007000000 */
[----:B------:R-:W-:Y:S02]  /*1980*/  FMNMX R2, R85, R2, !PT ;  /* 0x0000000255027209 */ /* 0x000fe40007800000 */
[----:B------:R-:W-:Y:S02]  /*1990*/  FSEL R75, R75, -INF , !P4 ;  /* 0xff8000004b4b7808 */ /* 0x000fe40006000000 */
[----:B------:R-:W-:Y:S01]  /*19a0*/  FSEL R82, R82, -INF , !P1 ;  /* 0xff80000052527808 */ /* 0x000fe20004800000 */
[----:B------:R-:W2:Y:S01]  /*19b0*/  SHFL.BFLY PT, R11, R2, 0x1, 0x1f ;  /* 0x0c201f00020b7f89 */ /* 0x000ea200000e0000 */
[----:B------:R-:W-:-:S02]  /*19c0*/  FSEL R78, R78, -INF , !P5 ;  /* 0xff8000004e4e7808 */ /* 0x000fc40006800000 */
[----:B------:R-:W-:Y:S02]  /*19d0*/  FSEL R79, R79, -INF , !P2 ;  /* 0xff8000004f4f7808 */ /* 0x000fe40005000000 */
[----:B------:R-:W-:Y:S02]  /*19e0*/  FSEL R74, R74, -INF , !P3 ;  /* 0xff8000004a4a7808 */ /* 0x000fe40005800000 */
[----:B------:R-:W-:Y:S02]  /*19f0*/  FSEL R87, R87, -INF , !P0 ;  /* 0xff80000057577808 */ /* 0x000fe40004000000 */
[----:B--2---:R-:W-:-:S05]  /*1a00*/  FMNMX R11, R2, R11, !PT ;  /* 0x0000000b020b7209 */ /* 0x004fca0007800000 */
[----:B------:R-:W2:Y:S02]  /*1a10*/  SHFL.BFLY PT, R6, R11, 0x2, 0x1f ;  /* 0x0c401f000b067f89 */ /* 0x000ea400000e0000 */
[----:B--2---:R-:W-:-:S04]  /*1a20*/  FMNMX R6, R11, R6, !PT ;  /* 0x000000060b067209 */ /* 0x004fc80007800000 */
[----:B------:R-:W-:-:S04]  /*1a30*/  FSETP.NEU.AND P6, PT, R6, -INF , PT ;  /* 0xff8000000600780b */ /* 0x000fc80003fcd000 */
[----:B------:R-:W-:Y:S02]  /*1a40*/  FSEL R4, R6, RZ, P6 ;  /* 0x000000ff06047208 */ /* 0x000fe40003000000 */
[----:B------:R-:W-:Y:S02]  /*1a50*/  ISETP.GE.AND P6, PT, R3, R8, PT ;  /* 0x000000080300720c */ /* 0x000fe40003fc6270 */
[----:B------:R-:W-:Y:S01]  /*1a60*/  FMNMX R3, R26, R27, !PT ;  /* 0x0000001b1a037209 */ /* 0x000fe20007800000 */
[----:B------:R-:W-:Y:S01]  /*1a70*/  FMUL R13, R4, UR6 ;  /* 0x00000006040d7c20 */ /* 0x000fe20008400000 */
[----:B------:R-:W-:Y:S02]  /*1a80*/  FSEL R83, R83, -INF , !P6 ;  /* 0xff80000053537808 */ /* 0x000fe40007000000 */
[----:B------:R-:W-:Y:S01]  /*1a90*/  FMNMX R10, R30, R3, !PT ;  /* 0x000000031e0a7209 */ /* 0x000fe20007800000 */
[--C-:B------:R-:W-:Y:S01]  /*1aa0*/  FFMA R24, R24, UR6, -R13.reuse ;  /* 0x0000000618187c23 */ /* 0x100fe2000800080d */
[--C-:B------:R-:W-:Y:S01]  /*1ab0*/  FFMA R32, R32, UR6, -R13.reuse ;  /* 0x0000000620207c23 */ /* 0x100fe2000800080d */
[--C-:B------:R-:W-:Y:S01]  /*1ac0*/  FFMA R4, R25, UR6, -R13.reuse ;  /* 0x0000000619047c23 */ /* 0x100fe2000800080d */
[----:B------:R-:W-:Y:S01]  /*1ad0*/  FMNMX R3, R31, R10, !PT ;  /* 0x0000000a1f037209 */ /* 0x000fe20007800000 */
[--C-:B------:R-:W-:Y:S01]  /*1ae0*/  FFMA R36, R36, UR6, -R13.reuse ;  /* 0x0000000624247c23 */ /* 0x100fe2000800080d */
[----:B------:R-:W-:Y:S01]  /*1af0*/  FSETP.GEU.AND P4, PT, R24, -126, PT ;  /* 0xc2fc00001800780b */ /* 0x000fe20003f8e000 */
        /* <DEDUP_REMOVED lines=12> */
[----:B------:R-:W-:Y:S01]  /*1bc0*/  @!P4 FMUL R24, R24, 0.5 ;  /* 0x3f0000001818c820 */ /* 0x000fe20000400000 */
[----:B------:R-:W-:Y:S01]  /*1bd0*/  FMNMX R3, R39, R10, !PT ;  /* 0x0000000a27037209 */ /* 0x000fe20007800000 */
[--C-:B------:R-:W-:Y:S01]  /*1be0*/  FFMA R41, R41, UR6, -R13.reuse ;  /* 0x0000000629297c23 */ /* 0x100fe2000800080d */
[----:B------:R-:W-:Y:S01]  /*1bf0*/  FSETP.GEU.AND P3, PT, R28, -126, PT ;  /* 0xc2fc00001c00780b */ /* 0x000fe20003f6e000 */
[----:B------:R-:W2:Y:S01]  /*1c00*/  MUFU.EX2 R2, R24 ;  /* 0x0000001800027308 */ /* 0x000ea20000000800 */
[----:B------:R-:W-:Y:S01]  /*1c10*/  FMNMX R10, R42, R3, !PT ;  /* 0x000000032a0a7209 */ /* 0x000fe20007800000 */
[----:B------:R-:W-:Y:S01]  /*1c20*/  @!P1 FMUL R32, R32, 0.5 ;  /* 0x3f00000020209820 */ /* 0x000fe20000400000 */
[----:B------:R-:W-:Y:S01]  /*1c30*/  ISETP.GE.AND P6, PT, R7, R8, PT ;  /* 0x000000080700720c */ /* 0x000fe20003fc6270 */
[----:B------:R-:W-:Y:S01]  /*1c40*/  @!P5 FMUL R4, R4, 0.5 ;  /* 0x3f0000000404d820 */ /* 0x000fe20000400000 */
[----:B------:R-:W-:Y:S01]  /*1c50*/  FMNMX R3, R43, R10, !PT ;  /* 0x0000000a2b037209 */ /* 0x000fe20007800000 */
[--C-:B------:R-:W-:Y:S01]  /*1c60*/  FFMA R40, R40, UR6, -R13.reuse ;  /* 0x0000000628287c23 */ /* 0x100fe2000800080d */
[----:B------:R-:W-:Y:S01]  /*1c70*/  FSEL R86, R86, -INF , !P6 ;  /* 0xff80000056567808 */ /* 0x000fe20007000000 */
[----:B------:R-:W3:Y:S01]  /*1c80*/  MUFU.EX2 R32, R32 ;  /* 0x0000002000207308 */ /* 0x000ee20000000800 */
[----:B------:R-:W-:Y:S01]  /*1c90*/  FMNMX R10, R46, R3, !PT ;  /* 0x000000032e0a7209 */ /* 0x000fe20007800000 */
[----:B------:R-:W-:Y:S01]  /*1ca0*/  @!P2 FMUL R29, R29, 0.5 ;  /* 0x3f0000001d1da820 */ /* 0x000fe20000400000 */
[----:B------:R-:W-:Y:S01]  /*1cb0*/  FSETP.GEU.AND P6, PT, R33, -126, PT ;  /* 0xc2fc00002100780b */ /* 0x000fe20003fce000 */
[----:B------:R-:W-:Y:S01]  /*1cc0*/  @!P3 FMUL R28, R28, 0.5 ;  /* 0x3f0000001c1cb820 */ /* 0x000fe20000400000 */
[----:B------:R-:W-:Y:S01]  /*1cd0*/  FMNMX R3, R47, R10, !PT ;  /* 0x0000000a2f037209 */ /* 0x000fe20007800000 */
[--C-:B------:R-:W-:Y:S01]  /*1ce0*/  FFMA R49, R49, UR6, -R13.reuse ;  /* 0x0000000631317c23 */ /* 0x100fe2000800080d */
[--C-:B------:R-:W-:Y:S01]  /*1cf0*/  FFMA R7, R56, UR6, -R13.reuse ;  /* 0x0000000638077c23 */ /* 0x100fe2000800080d */
[----:B------:R-:W4:Y:S01]  /*1d00*/  MUFU.EX2 R4, R4 ;  /* 0x0000000400047308 */ /* 0x000f220000000800 */
[----:B--2---:R-:W-:Y:S01]  /*1d10*/  @!P4 FMUL R2, R2, R2 ;  /* 0x000000020202c220 */ /* 0x004fe20000400000 */
[----:B------:R-:W-:Y:S01]  /*1d20*/  FSETP.GEU.AND P4, PT, R36, -126, PT ;  /* 0xc2fc00002400780b */ /* 0x000fe20003f8e000 */
[--C-:B------:R-:W-:Y:S01]  /*1d30*/  FFMA R60, R60, UR6, -R13.reuse ;  /* 0x000000063c3c7c23 */ /* 0x100fe2000800080d */
[----:B------:R-:W-:Y:S01]  /*1d40*/  FMNMX R10, R50, R3, !PT ;  /* 0x00000003320a7209 */ /* 0x000fe20007800000 */
[--C-:B------:R-:W-:Y:S01]  /*1d50*/  FFMA R45, R45, UR6, -R13.reuse ;  /* 0x000000062d2d7c23 */ /* 0x100fe2000800080d */
[--C-:B------:R-:W-:Y:S01]  /*1d60*/  FFMA R53, R53, UR6, -R13.reuse ;  /* 0x0000000635357c23 */ /* 0x100fe2000800080d */
[--C-:B------:R-:W-:Y:S01]  /*1d70*/  FFMA R52, R52, UR6, -R13.reuse ;  /* 0x0000000634347c23 */ /* 0x100fe2000800080d */
[----:B------:R-:W-:Y:S01]  /*1d80*/  FMNMX R3, R51, R10, !PT ;  /* 0x0000000a33037209 */ /* 0x000fe20007800000 */
[----:B---3--:R-:W-:Y:S01]  /*1d90*/  @!P1 FMUL R32, R32, R32 ;  /* 0x0000002020209220 */ /* 0x008fe20000400000 */
[----:B------:R-:W-:Y:S01]  /*1da0*/  FSETP.GEU.AND P1, PT, R44, -126, PT ;  /* 0xc2fc00002c00780b */ /* 0x000fe20003f2e000 */
[----:B------:R-:W2:Y:S01]  /*1db0*/  MUFU.EX2 R14, R29 ;  /* 0x0000001d000e7308 */ /* 0x000ea20000000800 */
[----:B------:R-:W-:Y:S01]  /*1dc0*/  FMNMX R10, R54, R3, !PT ;  /* 0x00000003360a7209 */ /* 0x000fe20007800000 */
[----:B------:R-:W-:Y:S01]  /*1dd0*/  @!P6 FMUL R33, R33, 0.5 ;  /* 0x3f0000002121e820 */ /* 0x000fe20000400000 */
[--C-:B------:R-:W-:Y:S01]  /*1de0*/  FFMA R64, R64, UR6, -R13.reuse ;  /* 0x0000000640407c23 */ /* 0x100fe2000800080d */
[----:B------:R-:W-:Y:S01]  /*1df0*/  @!P4 FMUL R36, R36, 0.5 ;  /* 0x3f0000002424c820 */ /* 0x000fe20000400000 */
[----:B------:R-:W-:Y:S01]  /*1e00*/  FMNMX R3, R55, R10, !PT ;  /* 0x0000000a37037209 */ /* 0x000fe20007800000 */
[----:B----4-:R-:W-:Y:S01]  /*1e10*/  @!P5 FMUL R4, R4, R4 ;  /* 0x000000040404d220 */ /* 0x010fe20000400000 */
[----:B------:R-:W-:Y:S01]  /*1e20*/  FSETP.GEU.AND P5, PT, R37, -126, PT ;  /* 0xc2fc00002500780b */ /* 0x000fe20003fae000 */
[----:B------:R-:W3:Y:S01]  /*1e30*/  MUFU.EX2 R28, R28 ;  /* 0x0000001c001c7308 */ /* 0x000ee20000000800 */
[----:B------:R-:W-:Y:S01]  /*1e40*/  FMNMX R10, R58, R3, !PT ;  /* 0x000000033a0a7209 */ /* 0x000fe20007800000 */
[--C-:B------:R-:W-:Y:S01]  /*1e50*/  FFMA R68, R68, UR6, -R13.reuse ;  /* 0x0000000644447c23 */ /* 0x100fe2000800080d */
[--C-:B------:R-:W-:Y:S01]  /*1e60*/  FFMA R73, R73, UR6, -R13.reuse ;  /* 0x0000000649497c23 */ /* 0x100fe2000800080d */
[----:B------:R-:W-:Y:S01]  /*1e70*/  @!P1 FMUL R44, R44, 0.5 ;  /* 0x3f0000002c2c9820 */ /* 0x000fe20000400000 */
[----:B------:R-:W-:Y:S01]  /*1e80*/  FMNMX R3, R59, R10, !PT ;  /* 0x0000000a3b037209 */ /* 0x000fe20007800000 */
[--C-:B------:R-:W-:Y:S01]  /*1e90*/  FFMA R61, R61, UR6, -R13.reuse ;  /* 0x000000063d3d7c23 */ /* 0x100fe2000800080d */
[--C-:B------:R-:W-:Y:S01]  /*1ea0*/  FFMA R69, R69, UR6, -R13.reuse ;  /* 0x0000000645457c23 */ /* 0x100fe2000800080d */
[----:B------:R-:W4:Y:S01]  /*1eb0*/  MUFU.EX2 R36, R36 ;  /* 0x0000002400247308 */ /* 0x000f220000000800 */
[----:B------:R-:W-:Y:S01]  /*1ec0*/  FMNMX R10, R62, R3, !PT ;  /* 0x000000033e0a7209 */ /* 0x000fe20007800000 */
[----:B--2---:R-:W-:Y:S01]  /*1ed0*/  @!P2 FMUL R14, R14, R14 ;  /* 0x0000000e0e0ea220 */ /* 0x004fe20000400000 */
[----:B------:R-:W-:Y:S01]  /*1ee0*/  FSETP.GEU.AND P2, PT, R41, -126, PT ;  /* 0xc2fc00002900780b */ /* 0x000fe20003f4e000 */
[----:B------:R-:W-:Y:S01]  /*1ef0*/  @!P5 FMUL R37, R37, 0.5 ;  /* 0x3f0000002525d820 */ /* 0x000fe20000400000 */
[----:B------:R-:W-:Y:S01]  /*1f00*/  FMNMX R3, R63, R10, !PT ;  /* 0x0000000a3f037209 */ /* 0x000fe20007800000 */
[--C-:B------:R-:W-:Y:S01]  /*1f10*/  FFMA R65, R65, UR6, -R13.reuse ;  /* 0x0000000641417c23 */ /* 0x100fe2000800080d */
[--C-:B------:R-:W-:Y:S01]  /*1f20*/  FFMA R76, R76, UR6, -R13.reuse ;  /* 0x000000064c4c7c23 */ /* 0x100fe2000800080d */
[----:B------:R-:W2:Y:S01]  /*1f30*/  MUFU.EX2 R18, R37 ;  /* 0x0000002500127308 */ /* 0x000ea20000000800 */
[----:B------:R-:W-:Y:S01]  /*1f40*/  FMNMX R10, R66, R3, !PT ;  /* 0x00000003420a7209 */ /* 0x000fe20007800000 */
[----:B---3--:R-:W-:Y:S01]  /*1f50*/  @!P3 FMUL R28, R28, R28 ;  /* 0x0000001c1c1cb220 */ /* 0x008fe20000400000 */
[----:B------:R-:W-:Y:S01]  /*1f60*/  FSETP.GEU.AND P3, PT, R40, -126, PT ;  /* 0xc2fc00002800780b */ /* 0x000fe20003f6e000 */
[--C-:B------:R-:W-:Y:S01]  /*1f70*/  FFMA R80, R80, UR6, -R13.reuse ;  /* 0x0000000650507c23 */ /* 0x100fe2000800080d */
[----:B------:R-:W-:Y:S01]  /*1f80*/  FMNMX R3, R67, R10, !PT ;  /* 0x0000000a43037209 */ /* 0x000fe20007800000 */
[--C-:B------:R-:W-:Y:S01]  /*1f90*/  FFMA R57, R57, UR6, -R13.reuse ;  /* 0x0000000639397c23 */ /* 0x100fe2000800080d */
[--C-:B------:R-:W-:Y:S01]  /*1fa0*/  FFMA R72, R72, UR6, -R13.reuse ;  /* 0x0000000648487c23 */ /* 0x100fe2000800080d */
[----:B------:R-:W3:Y:S01]  /*1fb0*/  MUFU.EX2 R44, R44 ;  /* 0x0000002c002c7308 */ /* 0x000ee20000000800 */
[----:B----4-:R-:W-:Y:S01]  /*1fc0*/  @!P4 FMUL R36, R36, R36 ;  /* 0x000000242424c220 */ /* 0x010fe20000400000 */
[----:B------:R-:W-:Y:S01]  /*1fd0*/  FSETP.GEU.AND P4, PT, R48, -126, PT ;  /* 0xc2fc00003000780b */ /* 0x000fe20003f8e000 */
[----:B------:R-:W-:Y:S01]  /*1fe0*/  @!P2 FMUL R41, R41, 0.5 ;  /* 0x3f0000002929a820 */ /* 0x000fe20000400000 */
[----:B------:R-:W-:Y:S01]  /*1ff0*/  FMNMX R10, R70, R3, !PT ;  /* 0x00000003460a7209 */ /* 0x000fe20007800000 */
[--C-:B------:R-:W-:Y:S01]  /*2000*/  FFMA R77, R77, UR6, -R13.reuse ;  /* 0x000000064d4d7c23 */ /* 0x100fe2000800080d */
[--C-:B------:R-:W-:Y:S01]  /*2010*/  FFMA R81, R81, UR6, -R13.reuse ;  /* 0x0000000651517c23 */ /* 0x100fe2000800080d */
[--C-:B------:R-:W-:Y:S01]  /*2020*/  FFMA R84, R84, UR6, -R13.reuse ;  /* 0x0000000654547c23 */ /* 0x100fe2000800080d */
[----:B------:R-:W-:Y:S01]  /*2030*/  FMNMX R3, R71, R10, !PT ;  /* 0x0000000a47037209 */ /* 0x000fe20007800000 */
[----:B--2---:R-:W-:Y:S01]  /*2040*/  @!P5 FMUL R18, R18, R18 ;  /* 0x000000121212d220 */ /* 0x004fe20000400000 */
[----:B------:R-:W-:Y:S01]  /*2050*/  FSETP.GEU.AND P5, PT, R49, -126, PT ;  /* 0xc2fc00003100780b */ /* 0x000fe20003fae000 */
[----:B------:R-:W2:Y:S01]  /*2060*/  MUFU.EX2 R16, R33 ;  /* 0x0000002100107308 */ /* 0x000ea20000000800 */
[----:B------:R-:W-:Y:S01]  /*2070*/  FMNMX R10, R74, R3, !PT ;  /* 0x000000034a0a7209 */ /* 0x000fe20007800000 */
[----:B------:R-:W-:Y:S01]  /*2080*/  @!P3 FMUL R40, R40, 0.5 ;  /* 0x3f0000002828b820 */ /* 0x000fe20000400000 */
[----:B------:R-:W-:Y:S01]  /*2090*/  FFMA R13, R85, UR6, -R13 ;  /* 0x00000006550d7c23 */ /* 0x000fe2000800080d */
[----:B------:R-:W-:Y:S01]  /*20a0*/  @!P4 FMUL R48, R48, 0.5 ;  /* 0x3f0000003030c820 */ /* 0x000fe20000400000 */
[----:B------:R-:W-:Y:S01]  /*20b0*/  FMNMX R3, R75, R10, !PT ;  /* 0x0000000a4b037209 */ /* 0x000fe20007800000 */
[----:B---3--:R-:W-:Y:S01]  /*20c0*/  @!P1 FMUL R44, R44, R44 ;  /* 0x0000002c2c2c9220 */ /* 0x008fe20000400000 */
[----:B------:R-:W-:Y:S01]  /*20d0*/  FSETP.GEU.AND P1, PT, R7, -126, PT ;  /* 0xc2fc00000700780b */ /* 0x000fe20003f2e000 */
[----:B------:R-:W3:Y:S01]  /*20e0*/  MUFU.EX2 R20, R41 ;  /* 0x0000002900147308 */ /* 0x000ee20000000800 */
[----:B------:R-:W-:-:S02]  /*20f0*/  FMNMX R10, R78, R3, !PT ;  /* 0x000000034e0a7209 */ /* 0x000fc40007800000 */
[----:B------:R-:W-:Y:S01]  /*2100*/  FSETP.GEU.AND P0, PT, R57, -126, PT ;  /* 0xc2fc00003900780b */ /* 0x000fe20003f0e000 */
[----:B------:R-:W-:Y:S01]  /*2110*/  @!P5 FMUL R49, R49, 0.5 ;  /* 0x3f0000003131d820 */ /* 0x000fe20000400000 */
[----:B------:R-:W-:Y:S02]  /*2120*/  FMNMX R3, R79, R10, !PT ;  /* 0x0000000a4f037209 */ /* 0x000fe40007800000 */
[----:B------:R-:W-:Y:S01]  /*2130*/  F2FP.SATFINITE.E4M3.F32.PACK_AB_MERGE_C R91, R119, R32, RZ ;  /* 0x00000020775b723e */ /* 0x000fe200048070ff */
[----:B------:R-:W4:Y:S01]  /*2140*/  MUFU.EX2 R48, R48 ;  /* 0x0000003000307308 */ /* 0x000f220000000800 */
[----:B------:R-:W-:Y:S01]  /*2150*/  FMNMX R10, R82, R3, !PT ;  /* 0x00000003520a7209 */ /* 0x000fe20007800000 */
[----:B--2---:R-:W-:Y:S01]  /*2160*/  @!P6 FMUL R16, R16, R16 ;  /* 0x000000101010e220 */ /* 0x004fe20000400000 */
[----:B------:R-:W-:Y:S01]  /*2170*/  FSETP.GEU.AND P6, PT, R45, -126, PT ;  /* 0xc2fc00002d00780b */ /* 0x000fe20003fce000 */
[----:B------:R-:W-:Y:S01]  /*2180*/  @!P1 FMUL R7, R7, 0.5 ;  /* 0x3f00000007079820 */ /* 0x000fe20000400000 */
[----:B------:R-:W-:-:S02]  /*2190*/  FMNMX R3, R83, R10, !PT ;  /* 0x0000000a53037209 */ /* 0x000fc40007800000 */
[----:B------:R-:W-:Y:S01]  /*21a0*/  F2FP.SATFINITE.E4M3.F32.PACK_AB_MERGE_C R93, R119, R16, RZ ;  /* 0x00000010775d723e */ /* 0x000fe200048070ff */
[----:B------:R-:W2:Y:S01]  /*21b0*/  MUFU.EX2 R40, R40 ;  /* 0x0000002800287308 */ /* 0x000ea20000000800 */
[----:B---3--:R-:W-:Y:S01]  /*21c0*/  @!P2 FMUL R20, R20, R20 ;  /* 0x000000141414a220 */ /* 0x008fe20000400000 */
[----:B------:R-:W-:Y:S01]  /*21d0*/  FSETP.GEU.AND P2, PT, R53, -126, PT ;  /* 0xc2fc00003500780b */ /* 0x000fe20003f4e000 */
[----:B------:R-:W-:Y:S01]  /*21e0*/  @!P0 FMUL R57, R57, 0.5 ;  /* 0x3f00000039398820 */ /* 0x000fe20000400000 */
[----:B------:R-:W-:Y:S02]  /*21f0*/  FMNMX R10, R86, R3, !PT ;  /* 0x00000003560a7209 */ /* 0x000fe40007800000 */
[----:B------:R-:W-:Y:S02]  /*2200*/  F2FP.SATFINITE.E4M3.F32.PACK_AB_MERGE_C R85, R119, R4, RZ ;  /* 0x000000047755723e */ /* 0x000fe400048070ff */
[----:B------:R-:W3:Y:S01]  /*2210*/  MUFU.EX2 R24, R49 ;  /* 0x0000003100187308 */ /* 0x000ee20000000800 */
[----:B----4-:R-:W-:Y:S01]  /*2220*/  @!P4 FMUL R48, R48, R48 ;  /* 0x000000303030c220 */ /* 0x010fe20000400000 */
[----:B------:R-:W-:Y:S01]  /*2230*/  FSETP.GEU.AND P4, PT, R60, -126, PT ;  /* 0xc2fc00003c00780b */ /* 0x000fe20003f8e000 */
[----:B------:R-:W-:Y:S01]  /*2240*/  @!P6 FMUL R45, R45, 0.5 ;  /* 0x3f0000002d2de820 */ /* 0x000fe20000400000 */
[----:B------:R-:W-:-:S02]  /*2250*/  FMNMX R10, R87, R10, !PT ;  /* 0x0000000a570a7209 */ /* 0x000fc40007800000 */
[----:B------:R-:W-:Y:S01]  /*2260*/  F2FP.SATFINITE.E4M3.F32.PACK_AB_MERGE_C R95, R119, R36, RZ ;  /* 0x00000024775f723e */ /* 0x000fe200048070ff */
[----:B------:R-:W-:Y:S01]  /*2270*/  @!P2 FMUL R53, R53, 0.5 ;  /* 0x3f0000003535a820 */ /* 0x000fe20000400000 */
[----:B------:R-:W4:Y:S01]  /*2280*/  MUFU.EX2 R11, R7 ;  /* 0x00000007000b7308 */ /* 0x000f220000000800 */
[----:B--2---:R-:W-:Y:S01]  /*2290*/  @!P3 FMUL R40, R40, R40 ;  /* 0x000000282828b220 */ /* 0x004fe20000400000 */
[----:B------:R-:W2:Y:S01]  /*22a0*/  SHFL.BFLY PT, R3, R10, 0x1, 0x1f ;  /* 0x0c201f000a037f89 */ /* 0x000ea200000e0000 */
[----:B------:R-:W-:Y:S02]  /*22b0*/  FSETP.GEU.AND P3, PT, R52, -126, PT ;  /* 0xc2fc00003400780b */ /* 0x000fe40003f6e000 */
[----:B------:R-:W-:Y:S02]  /*22c0*/  F2FP.SATFINITE.E4M3.F32.PACK_AB_MERGE_C R101, R119, R20, RZ ;  /* 0x000000147765723e */ /* 0x000fe400048070ff */
[----:B------:R-:W-:Y:S01]  /*22d0*/  @!P4 FMUL R60, R60, 0.5 ;  /* 0x3f0000003c3cc820 */ /* 0x000fe20000400000 */
[----:B------:R-:W5:Y:S01]  /*22e0*/  MUFU.EX2 R22, R45 ;  /* 0x0000002d00167308 */ /* 0x000f620000000800 */
[----:B---3--:R-:W-:Y:S01]  /*22f0*/  @!P5 FMUL R24, R24, R24 ;  /* 0x000000181818d220 */ /* 0x008fe20000400000 */
[----:B------:R-:W-:-:S02]  /*2300*/  FSETP.GEU.AND P5, PT, R64, -126, PT ;  /* 0xc2fc00004000780b */ /* 0x000fc40003fae000 */
[C---:B------:R-:W-:Y:S02]  /*2310*/  F2FP.SATFINITE.E4M3.F32.PACK_AB_MERGE_C R99, R119.reuse, R40, RZ ;  /* 0x000000287763723e */ /* 0x040fe400048070ff */
[----:B------:R-:W-:Y:S02]  /*2320*/  F2FP.SATFINITE.E4M3.F32.PACK_AB_MERGE_C R105, R119, R24, RZ ;  /* 0x000000187769723e */ /* 0x000fe400048070ff */
[----:B------:R-:W3:Y:S01]  /*2330*/  MUFU.EX2 R60, R60 ;  /* 0x0000003c003c7308 */ /* 0x000ee20000000800 */
[----:B----4-:R-:W-:Y:S01]  /*2340*/  @!P1 FMUL R11, R11, R11 ;  /* 0x0000000b0b0b9220 */ /* 0x010fe20000400000 */
[----:B------:R-:W-:Y:S01]  /*2350*/  FSETP.GEU.AND P1, PT, R68, -126, PT ;  /* 0xc2fc00004400780b */ /* 0x000fe20003f2e000 */
[----:B------:R-:W-:Y:S01]  /*2360*/  @!P3 FMUL R52, R52, 0.5 ;  /* 0x3f0000003434b820 */ /* 0x000fe20000400000 */
[----:B------:R-:W-:Y:S01]  /*2370*/  LOP3.LUT R99, R99, 0xff, RZ, 0xc0, !PT ;  /* 0x000000ff63637812 */ /* 0x000fe200078ec0ff */
[----:B------:R-:W-:Y:S01]  /*2380*/  FADD R29, R2, R11 ;  /* 0x0000000b021d7221 */ /* 0x000fe20000000000 */
[----:B------:R-:W-:Y:S01]  /*2390*/  F2FP.SATFINITE.E4M3.F32.PACK_AB_MERGE_C R108, R119, R11, RZ ;  /* 0x0000000b776c723e */ /* 0x000fe200048070ff */
[----:B------:R-:W-:Y:S01]  /*23a0*/  @!P5 FMUL R64, R64, 0.5 ;  /* 0x3f0000004040d820 */ /* 0x000fe20000400000 */
[----:B------:R-:W4:Y:S01]  /*23b0*/  MUFU.EX2 R56, R53 ;  /* 0x0000003500387308 */ /* 0x000f220000000800 */
[----:B-----5:R-:W-:Y:S01]  /*23c0*/  @!P6 FMUL R22, R22, R22 ;  /* 0x000000161616e220 */ /* 0x020fe20000400000 */
[----:B------:R-:W-:-:S02]  /*23d0*/  FSETP.GEU.AND P6, PT, R61, -126, PT ;  /* 0xc2fc00003d00780b */ /* 0x000fc40003fce000 */
[----:B--2---:R-:W-:Y:S02]  /*23e0*/  FMNMX R3, R10, R3, !PT ;  /* 0x000000030a037209 */ /* 0x004fe40007800000 */
[----:B------:R-:W-:Y:S01]  /*23f0*/  LOP3.LUT R108, R108, 0xff, RZ, 0xc0, !PT ;  /* 0x000000ff6c6c7812 */ /* 0x000fe200078ec0ff */
[----:B------:R-:W-:Y:S01]  /*2400*/  @!P1 FMUL R68, R68, 0.5 ;  /* 0x3f00000044449820 */ /* 0x000fe20000400000 */
[----:B------:R-:W2:Y:S01]  /*2410*/  MUFU.EX2 R52, R52 ;  /* 0x0000003400347308 */ /* 0x000ea20000000800 */
[----:B---3--:R-:W-:Y:S01]  /*2420*/  @!P4 FMUL R60, R60, R60 ;  /* 0x0000003c3c3cc220 */ /* 0x008fe20000400000 */
[----:B------:R-:W-:Y:S01]  /*2430*/  FSETP.GEU.AND P4, PT, R73, -126, PT ;  /* 0xc2fc00004900780b */ /* 0x000fe20003f8e000 */
[----:B------:R-:W3:Y:S01]  /*2440*/  SHFL.BFLY PT, R10, R3, 0x2, 0x1f ;  /* 0x0c401f00030a7f89 */ /* 0x000ee200000e0000 */
[C---:B------:R-:W-:Y:S01]  /*2450*/  F2FP.SATFINITE.E4M3.F32.PACK_AB_MERGE_C R97, R119.reuse, R18, RZ ;  /* 0x000000127761723e */ /* 0x040fe200048070ff */
[----:B------:R-:W-:Y:S01]  /*2460*/  FADD R33, R28, R60 ;  /* 0x0000003c1c217221 */ /* 0x000fe20000000000 */
[----:B------:R-:W-:Y:S01]  /*2470*/  F2FP.SATFINITE.E4M3.F32.PACK_AB_MERGE_C R103, R119, R22, RZ ;  /* 0x000000167767723e */ /* 0x000fe200048070ff */
[----:B------:R-:W-:Y:S01]  /*2480*/  @!P6 FMUL R61, R61, 0.5 ;  /* 0x3f0000003d3de820 */ /* 0x000fe20000400000 */
[----:B------:R-:W5:Y:S01]  /*2490*/  MUFU.EX2 R64, R64 ;  /* 0x0000004000407308 */ /* 0x000f620000000800 */
[----:B----4-:R-:W-:Y:S01]  /*24a0*/  @!P2 FMUL R56, R56, R56 ;  /* 0x000000383838a220 */ /* 0x010fe20000400000 */
[----:B------:R-:W-:-:S02]  /*24b0*/  FSETP.GEU.AND P2, PT, R69, -126, PT ;  /* 0xc2fc00004500780b */ /* 0x000fc40003f4e000 */
[C---:B------:R-:W-:Y:S02]  /*24c0*/  F2FP.SATFINITE.E4M3.F32.PACK_AB_MERGE_C R102, R119.reuse, R44, RZ ;  /* 0x0000002c7766723e */ /* 0x040fe400048070ff */
[----:B------:R-:W-:Y:S01]  /*24d0*/  F2FP.SATFINITE.E4M3.F32.PACK_AB_MERGE_C R107, R119, R56, RZ ;  /* 0x00000038776b723e */ /* 0x000fe200048070ff */
[----:B------:R-:W-:Y:S01]  /*24e0*/  @!P4 FMUL R73, R73, 0.5 ;  /* 0x3f0000004949c820 */ /* 0x000fe20000400000 */
[----:B------:R-:W4:Y:S01]  /*24f0*/  MUFU.EX2 R68, R68 ;  /* 0x0000004400447308 */ /* 0x000f220000000800 */
[----:B--2---:R-:W-:Y:S01]  /*2500*/  @!P3 FMUL R52, R52, R52 ;  /* 0x000000343434b220 */ /* 0x004fe20000400000 */
[----:B------:R-:W-:Y:S02]  /*2510*/  FSETP.GEU.AND P3, PT, R65, -126, PT ;  /* 0xc2fc00004100780b */ /* 0x000fe40003f6e000 */
[C---:B------:R-:W-:Y:S02]  /*2520*/  F2FP.SATFINITE.E4M3.F32.PACK_AB_MERGE_C R89, R119.reuse, R14, RZ ;  /* 0x0000000e7759723e */ /* 0x040fe400048070ff */
[----:B------:R-:W-:Y:S01]  /*2530*/  F2FP.SATFINITE.E4M3.F32.PACK_AB_MERGE_C R106, R119, R52, RZ ;  /* 0x00000034776a723e */ /* 0x000fe200048070ff */
[----:B------:R-:W-:Y:S01]  /*2540*/  @!P2 FMUL R69, R69, 0.5 ;  /* 0x3f0000004545a820 */ /* 0x000fe20000400000 */
[----:B------:R-:W2:Y:S01]  /*2550*/  MUFU.EX2 R73, R73 ;  /* 0x0000004900497308 */ /* 0x000ea20000000800 */
[----:B-----5:R-:W-:Y:S01]  /*2560*/  @!P5 FMUL R64, R64, R64 ;  /* 0x000000404040d220 */ /* 0x020fe20000400000 */
[----:B------:R-:W-:-:S02]  /*2570*/  FSETP.GEU.AND P5, PT, R76, -126, PT ;  /* 0xc2fc00004c00780b */ /* 0x000fc40003fae000 */
[----:B---3--:R-:W-:Y:S02]  /*2580*/  FMNMX R7, R3, R10, !PT ;  /* 0x0000000a03077209 */ /* 0x008fe40007800000 */
[----:B------:R-:W-:Y:S01]  /*2590*/  F2FP.SATFINITE.E4M3.F32.PACK_AB_MERGE_C R104, R119, R48, RZ ;  /* 0x000000307768723e */ /* 0x000fe200048070ff */
[----:B------:R-:W-:Y:S01]  /*25a0*/  @!P3 FMUL R65, R65, 0.5 ;  /* 0x3f0000004141b820 */ /* 0x000fe20000400000 */
[----:B------:R-:W3:Y:S01]  /*25b0*/  MUFU.EX2 R61, R61 ;  /* 0x0000003d003d7308 */ /* 0x000ee20000000800 */
[----:B----4-:R-:W-:Y:S01]  /*25c0*/  @!P1 FMUL R68, R68, R68 ;  /* 0x0000004444449220 */ /* 0x010fe20000400000 */
[----:B------:R-:W-:Y:S02]  /*25d0*/  FSETP.GEU.AND P1, PT, R80, -126, PT ;  /* 0xc2fc00005000780b */ /* 0x000fe40003f2e000 */
[----:B------:R-:W-:Y:S01]  /*25e0*/  F2FP.SATFINITE.E4M3.F32.PACK_AB_MERGE_C R110, R119, R60, RZ ;  /* 0x0000003c776e723e */ /* 0x000fe200048070ff */
[----:B------:R-:W-:Y:S01]  /*25f0*/  FADD R37, R36, R68 ;  /* 0x0000004424257221 */ /* 0x000fe20000000000 */
[----:B------:R-:W-:Y:S01]  /*2600*/  LOP3.LUT R106, R106, 0xff, RZ, 0xc0, !PT ;  /* 0x000000ff6a6a7812 */ /* 0x000fe200078ec0ff */
[----:B------:R-:W-:Y:S01]  /*2610*/  @!P5 FMUL R76, R76, 0.5 ;  /* 0x3f0000004c4cd820 */ /* 0x000fe20000400000 */
[----:B------:R-:W4:Y:S01]  /*2620*/  MUFU.EX2 R69, R69 ;  /* 0x0000004500457308 */ /* 0x000f220000000800 */
[----:B--2---:R-:W-:Y:S01]  /*2630*/  @!P4 FMUL R73, R73, R73 ;  /* 0x000000494949c220 */ /* 0x004fe20000400000 */
[----:B------:R-:W-:-:S02]  /*2640*/  FSETP.GEU.AND P4, PT, R13, -126, PT ;  /* 0xc2fc00000d00780b */ /* 0x000fc40003f8e000 */
[----:B------:R-:W-:Y:S02]  /*2650*/  LOP3.LUT R107, R107, 0xffff, RZ, 0xc0, !PT ;  /* 0x0000ffff6b6b7812 */ /* 0x000fe400078ec0ff */
[----:B------:R-:W-:Y:S01]  /*2660*/  F2FP.SATFINITE.E4M3.F32.PACK_AB_MERGE_C R68, R119, R68, RZ ;  /* 0x000000447744723e */ /* 0x000fe200048070ff */
[----:B------:R-:W-:Y:S01]  /*2670*/  @!P1 FMUL R80, R80, 0.5 ;  /* 0x3f00000050509820 */ /* 0x000fe20000400000 */
[----:B------:R-:W2:Y:S01]  /*2680*/  MUFU.EX2 R65, R65 ;  /* 0x0000004100417308 */ /* 0x000ea20000000800 */
[----:B---3--:R-:W-:Y:S01]  /*2690*/  @!P6 FMUL R61, R61, R61 ;  /* 0x0000003d3d3de220 */ /* 0x008fe20000400000 */
[----:B------:R-:W-:Y:S02]  /*26a0*/  FSETP.NEU.AND P6, PT, R7, -INF , PT ;  /* 0xff8000000700780b */ /* 0x000fe40003fcd000 */
[----:B------:R-:W-:Y:S02]  /*26b0*/  PRMT R106, R107, 0x7604, R106 ;  /* 0x000076046b6a7816 */ /* 0x000fe4000000006a */
[----:B------:R-:W-:Y:S01]  /*26c0*/  FSEL R3, R7, RZ, P6 ;  /* 0x000000ff07037208 */ /* 0x000fe20003000000 */
[----:B------:R-:W-:Y:S01]  /*26d0*/  @!P4 FMUL R13, R13, 0.5 ;  /* 0x3f0000000d0dc820 */ /* 0x000fe20000400000 */
[----:B------:R-:W3:Y:S01]  /*26e0*/  MUFU.EX2 R76, R76 ;  /* 0x0000004c004c7308 */ /* 0x000ee20000000800 */
[----:B----4-:R-:W-:Y:S01]  /*26f0*/  @!P2 FMUL R69, R69, R69 ;  /* 0x000000454545a220 */ /* 0x010fe20000400000 */
[----:B------:R-:W-:Y:S01]  /*2700*/  FSETP.GEU.AND P2, PT, R81, -126, PT ;  /* 0xc2fc00005100780b */ /* 0x000fe20003f4e000 */
[----:B------:R-:W-:Y:S01]  /*2710*/  FMUL R3, R3, UR6 ;  /* 0x0000000603037c20 */ /* 0x000fe20008400000 */
[----:B------:R-:W-:Y:S01]  /*2720*/  FSETP.GEU.AND P6, PT, R84, -126, PT ;  /* 0xc2fc00005400780b */ /* 0x000fe20003fce000 */
[----:B------:R-:W-:Y:S01]  /*2730*/  FADD R36, R18, R69 ;  /* 0x0000004512247221 */ /* 0x000fe20000000000 */
[----:B------:R-:W-:Y:S01]  /*2740*/  F2FP.SATFINITE.E4M3.F32.PACK_AB_MERGE_C R111, R119, R61, RZ ;  /* 0x0000003d776f723e */ /* 0x000fe200048070ff */
[--C-:B------:R-:W-:Y:S01]  /*2750*/  FFMA R26, R26, UR6, -R3.reuse ;  /* 0x000000061a1a7c23 */ /* 0x100fe20008000803 */
[----:B------:R-:W4:Y:S01]  /*2760*/  MUFU.EX2 R80, R80 ;  /* 0x0000005000507308 */ /* 0x000f220000000800 */
[--C-:B------:R-:W-:Y:S01]  /*2770*/  FFMA R30, R30, UR6, -R3.reuse ;  /* 0x000000061e1e7c23 */ /* 0x100fe20008000803 */
[----:B--2---:R-:W-:Y:S01]  /*2780*/  @!P3 FMUL R65, R65, R65 ;  /* 0x000000414141b220 */ /* 0x004fe20000400000 */
[----:B------:R-:W-:Y:S01]  /*2790*/  FSETP.GEU.AND P3, PT, R77, -126, PT ;  /* 0xc2fc00004d00780b */ /* 0x000fe20003f6e000 */
[--C-:B------:R-:W-:Y:S01]  /*27a0*/  FFMA R35, R35, UR6, -R3.reuse ;  /* 0x0000000623237c23 */ /* 0x100fe20008000803 */
[--C-:B------:R-:W-:Y:S01]  /*27b0*/  FFMA R31, R31, UR6, -R3.reuse ;  /* 0x000000061f1f7c23 */ /* 0x100fe20008000803 */
[--C-:B------:R-:W-:Y:S01]  /*27c0*/  FFMA R17, R42, UR6, -R3.reuse ;  /* 0x000000062a117c23 */ /* 0x100fe20008000803 */
[----:B------:R-:W-:Y:S01]  /*27d0*/  @!P2 FMUL R81, R81, 0.5 ;  /* 0x3f0000005151a820 */ /* 0x000fe20000400000 */
[----:B------:R2:W5:Y:S01]  /*27e0*/  MUFU.EX2 R23, R13 ;  /* 0x0000000d00177308 */ /* 0x0005620000000800 */
[----:B---3--:R-:W-:Y:S01]  /*27f0*/  @!P5 FMUL R76, R76, R76 ;  /* 0x0000004c4c4cd220 */ /* 0x008fe20000400000 */
[----:B------:R-:W-:Y:S01]  /*2800*/  FSETP.GEU.AND P5, PT, R26, -126, PT ;  /* 0xc2fc00001a00780b */ /* 0x000fe20003fae000 */
[----:B------:R-:W-:Y:S01]  /*2810*/  @!P6 FMUL R84, R84, 0.5 ;  /* 0x3f0000005454e820 */ /* 0x000fe20000400000 */
[--C-:B------:R-:W-:Y:S01]  /*2820*/  FFMA R27, R27, UR6, -R3.reuse ;  /* 0x000000061b1b7c23 */ /* 0x100fe20008000803 */
[--C-:B------:R-:W-:Y:S01]  /*2830*/  FFMA R47, R47, UR6, -R3.reuse ;  /* 0x000000062f2f7c23 */ /* 0x100fe20008000803 */
[--C-:B------:R-:W-:Y:S01]  /*2840*/  FFMA R15, R34, UR6, -R3.reuse ;  /* 0x00000006220f7c23 */ /* 0x100fe20008000803 */
[--C-:B------:R-:W-:Y:S01]  /*2850*/  FFMA R43, R43, UR6, -R3.reuse ;  /* 0x000000062b2b7c23 */ /* 0x100fe20008000803 */
[----:B------:R-:W3:Y:S01]  /*2860*/  MUFU.EX2 R81, R81 ;  /* 0x0000005100517308 */ /* 0x000ee20000000800 */
[----:B----4-:R-:W-:Y:S01]  /*2870*/  @!P1 FMUL R80, R80, R80 ;  /* 0x0000005050509220 */ /* 0x010fe20000400000 */
[----:B------:R-:W-:Y:S01]  /*2880*/  FSETP.GEU.AND P1, PT, R30, -126, PT ;  /* 0xc2fc00001e00780b */ /* 0x000fe20003f2e000 */
[----:B------:R-:W-:Y:S01]  /*2890*/  @!P3 FMUL R77, R77, 0.5 ;  /* 0x3f0000004d4db820 */ /* 0x000fe20000400000 */
[--C-:B--2---:R-:W-:Y:S01]  /*28a0*/  FFMA R13, R38, UR6, -R3.reuse ;  /* 0x00000006260d7c23 */ /* 0x104fe20008000803 */
[--C-:B------:R-:W-:Y:S01]  /*28b0*/  FFMA R39, R39, UR6, -R3.reuse ;  /* 0x0000000627277c23 */ /* 0x100fe20008000803 */
[--C-:B------:R-:W-:Y:S01]  /*28c0*/  FFMA R59, R59, UR6, -R3.reuse ;  /* 0x000000063b3b7c23 */ /* 0x100fe20008000803 */
[----:B------:R-:W-:Y:S01]  /*28d0*/  @!P5 FMUL R26, R26, 0.5 ;  /* 0x3f0000001a1ad820 */ /* 0x000fe20000400000 */
[----:B------:R-:W2:Y:S01]  /*28e0*/  MUFU.EX2 R84, R84 ;  /* 0x0000005400547308 */ /* 0x000ea20000000800 */
[----:B-----5:R-:W-:Y:S01]  /*28f0*/  @!P4 FMUL R23, R23, R23 ;  /* 0x000000171717c220 */ /* 0x020fe20000400000 */
[----:B------:R-:W-:Y:S01]  /*2900*/  FSETP.GEU.AND P4, PT, R35, -126, PT ;  /* 0xc2fc00002300780b */ /* 0x000fe20003f8e000 */
[--C-:B------:R-:W-:Y:S01]  /*2910*/  FFMA R55, R55, UR6, -R3.reuse ;  /* 0x0000000637377c23 */ /* 0x100fe20008000803 */
[--C-:B------:R-:W-:Y:S01]  /*2920*/  FFMA R51, R51, UR6, -R3.reuse ;  /* 0x0000000633337c23 */ /* 0x100fe20008000803 */
[--C-:B------:R-:W-:Y:S01]  /*2930*/  FFMA R19, R62, UR6, -R3.reuse ;  /* 0x000000063e137c23 */ /* 0x100fe20008000803 */
[--C-:B------:R-:W-:Y:S01]  /*2940*/  FFMA R71, R71, UR6, -R3.reuse ;  /* 0x0000000647477c23 */ /* 0x100fe20008000803 */
[----:B------:R-:W-:Y:S01]  /*2950*/  @!P1 FMUL R30, R30, 0.5 ;  /* 0x3f0000001e1e9820 */ /* 0x000fe20000400000 */
[----:B------:R-:W4:Y:S01]  /*2960*/  MUFU.EX2 R77, R77 ;  /* 0x0000004d004d7308 */ /* 0x000f220000000800 */
[----:B---3--:R-:W-:Y:S01]  /*2970*/  @!P2 FMUL R81, R81, R81 ;  /* 0x000000515151a220 */ /* 0x008fe20000400000 */
[----:B------:R-:W-:Y:S01]  /*2980*/  FSETP.GEU.AND P2, PT, R31, -126, PT ;  /* 0xc2fc00001f00780b */ /* 0x000fe20003f4e000 */
[--C-:B------:R-:W-:Y:S01]  /*2990*/  FFMA R67, R67, UR6, -R3.reuse ;  /* 0x0000000643437c23 */ /* 0x100fe20008000803 */
[--C-:B------:R-:W-:Y:S01]  /*29a0*/  FFMA R70, R70, UR6, -R3.reuse ;  /* 0x0000000646467c23 */ /* 0x100fe20008000803 */
[--C-:B------:R-:W-:Y:S01]  /*29b0*/  FFMA R66, R66, UR6, -R3.reuse ;  /* 0x0000000642427c23 */ /* 0x100fe20008000803 */
[--C-:B------:R-:W-:Y:S01]  /*29c0*/  FFMA R63, R63, UR6, -R3.reuse ;  /* 0x000000063f3f7c23 */ /* 0x100fe20008000803 */
[----:B------:R-:W-:Y:S01]  /*29d0*/  @!P4 FMUL R35, R35, 0.5 ;  /* 0x3f0000002323c820 */ /* 0x000fe20000400000 */
[----:B------:R-:W3:Y:S01]  /*29e0*/  MUFU.EX2 R26, R26 ;  /* 0x0000001a001a7308 */ /* 0x000ee20000000800 */
[----:B--2---:R-:W-:Y:S01]  /*29f0*/  @!P6 FMUL R84, R84, R84 ;  /* 0x000000545454e220 */ /* 0x004fe20000400000 */
[----:B------:R-:W-:Y:S01]  /*2a00*/  FSETP.GEU.AND P6, PT, R15, -126, PT ;  /* 0xc2fc00000f00780b */ /* 0x000fe20003fce000 */
[--C-:B------:R-:W-:Y:S01]  /*2a10*/  FFMA R74, R74, UR6, -R3.reuse ;  /* 0x000000064a4a7c23 */ /* 0x100fe20008000803 */
[--C-:B------:R-:W-:Y:S01]  /*2a20*/  FFMA R83, R83, UR6, -R3.reuse ;  /* 0x0000000653537c23 */ /* 0x100fe20008000803 */
[--C-:B------:R-:W-:Y:S01]  /*2a30*/  FFMA R75, R75, UR6, -R3.reuse ;  /* 0x000000064b4b7c23 */ /* 0x100fe20008000803 */
[--C-:B------:R-:W-:Y:S01]  /*2a40*/  FFMA R79, R79, UR6, -R3.reuse ;  /* 0x000000064f4f7c23 */ /* 0x100fe20008000803 */
[----:B------:R-:W-:Y:S01]  /*2a50*/  @!P2 FMUL R31, R31, 0.5 ;  /* 0x3f0000001f1fa820 */ /* 0x000fe20000400000 */
[----:B------:R-:W2:Y:S01]  /*2a60*/  MUFU.EX2 R30, R30 ;  /* 0x0000001e001e7308 */ /* 0x000ea20000000800 */
[----:B----4-:R-:W-:Y:S01]  /*2a70*/  @!P3 FMUL R77, R77, R77 ;  /* 0x0000004d4d4db220 */ /* 0x010fe20000400000 */
[----:B------:R-:W-:Y:S01]  /*2a80*/  FSETP.GEU.AND P3, PT, R27, -126, PT ;  /* 0xc2fc00001b00780b */ /* 0x000fe20003f6e000 */
[--C-:B------:R-:W-:Y:S01]  /*2a90*/  FFMA R78, R78, UR6, -R3.reuse ;  /* 0x000000064e4e7c23 */ /* 0x100fe20008000803 */
[--C-:B------:R-:W-:Y:S01]  /*2aa0*/  FFMA R82, R82, UR6, -R3.reuse ;  /* 0x0000000652527c23 */ /* 0x100fe20008000803 */
[----:B------:R-:W-:Y:S01]  /*2ab0*/  FFMA R86, R86, UR6, -R3 ;  /* 0x0000000656567c23 */ /* 0x000fe20008000803 */
[----:B------:R-:W-:Y:S01]  /*2ac0*/  FADD R41, R24, R81 ;  /* 0x0000005118297221 */ /* 0x000fe20000000000 */
[----:B------:R-:W-:Y:S01]  /*2ad0*/  @!P6 FMUL R15, R15, 0.5 ;  /* 0x3f0000000f0fe820 */ /* 0x000fe20000400000 */
[----:B------:R4:W5:Y:S01]  /*2ae0*/  MUFU.EX2 R42, R35 ;  /* 0x00000023002a7308 */ /* 0x0009620000000800 */
[----:B---3--:R-:W-:Y:S01]  /*2af0*/  @!P5 FMUL R26, R26, R26 ;  /* 0x0000001a1a1ad220 */ /* 0x008fe20000400000 */
[----:B------:R-:W-:Y:S01]  /*2b00*/  FSETP.GEU.AND P5, PT, R13, -126, PT ;  /* 0xc2fc00000d00780b */ /* 0x000fe20003fae000 */
[----:B------:R-:W-:Y:S01]  /*2b10*/  FADD R100, R44, R76 ;  /* 0x0000004c2c647221 */ /* 0x000fe20000000000 */
[----:B------:R-:W-:Y:S01]  /*2b20*/  FADD R24, R52, R84 ;  /* 0x0000005434187221 */ /* 0x000fe20000000000 */
[----:B------:R-:W-:-:S02]  /*2b30*/  F2FP.SATFINITE.E4M3.F32.PACK_AB_MERGE_C R84, R119, R84, RZ ;  /* 0x000000547754723e */ /* 0x000fc400048070ff */
[----:B------:R-:W-:Y:S01]  /*2b40*/  @!P3 FMUL R27, R27, 0.5 ;  /* 0x3f0000001b1bb820 */ /* 0x000fe20000400000 */
[----:B------:R-:W3:Y:S01]  /*2b50*/  MUFU.EX2 R34, R31 ;  /* 0x0000001f00227308 */ /* 0x000ee20000000800 */
[----:B--2---:R-:W-:Y:S01]  /*2b60*/  @!P1 FMUL R30, R30, R30 ;  /* 0x0000001e1e1e9220 */ /* 0x004fe20000400000 */
[----:B------:R-:W-:Y:S01]  /*2b70*/  FSETP.GEU.AND P1, PT, R17, -126, PT ;  /* 0xc2fc00001100780b */ /* 0x000fe20003f2e000 */
[----:B----4-:R-:W-:Y:S01]  /*2b80*/  FADD R35, R32, R64 ;  /* 0x0000004020237221 */ /* 0x010fe20000000000 */
[----:B------:R-:W-:Y:S01]  /*2b90*/  FADD R32, R16, R65 ;  /* 0x0000004110207221 */ /* 0x000fe20000000000 */
[----:B------:R-:W-:Y:S01]  /*2ba0*/  FADD R33, R33, R100 ;  /* 0x0000006421217221 */ /* 0x000fe20000000000 */
[----:B------:R-:W-:Y:S01]  /*2bb0*/  FADD R24, R37, R24 ;  /* 0x0000001825187221 */ /* 0x000fe20000000000 */
[----:B------:R-:W-:Y:S01]  /*2bc0*/  @!P5 FMUL R13, R13, 0.5 ;  /* 0x3f0000000d0dd820 */ /* 0x000fe20000400000 */
[----:B------:R-:W2:Y:S01]  /*2bd0*/  MUFU.EX2 R10, R27 ;  /* 0x0000001b000a7308 */ /* 0x000ea20000000800 */
[----:B-----5:R-:W-:Y:S01]  /*2be0*/  @!P4 FMUL R42, R42, R42 ;  /* 0x0000002a2a2ac220 */ /* 0x020fe20000400000 */
[----:B------:R-:W-:Y:S01]  /*2bf0*/  FSETP.GEU.AND P4, PT, R47, -126, PT ;  /* 0xc2fc00002f00780b */ /* 0x000fe20003f8e000 */
[----:B------:R-:W-:Y:S01]  /*2c00*/  FADD R33, R33, R24 ;  /* 0x0000001821217221 */ /* 0x000fe20000000000 */
[----:B------:R-:W-:Y:S01]  /*2c10*/  F2FP.SATFINITE.E4M3.F32.PACK_AB_MERGE_C R52, R119, R26, RZ ;  /* 0x0000001a7734723e */ /* 0x000fe200048070ff */
[----:B------:R-:W-:Y:S01]  /*2c20*/  FADD R41, R32, R41 ;  /* 0x0000002920297221 */ /* 0x000fe20000000000 */
[----:B------:R-:W-:Y:S01]  /*2c30*/  LOP3.LUT R84, R84, 0xff, RZ, 0xc0, !PT ;  /* 0x000000ff54547812 */ /* 0x000fe200078ec0ff */
[----:B------:R-:W-:Y:S01]  /*2c40*/  @!P1 FMUL R17, R17, 0.5 ;  /* 0x3f00000011119820 */ /* 0x000fe20000400000 */
[----:B------:R4:W5:Y:S01]  /*2c50*/  MUFU.EX2 R88, R13 ;  /* 0x0000000d00587308 */ /* 0x0009620000000800 */
[----:B---3--:R-:W-:Y:S01]  /*2c60*/  @!P2 FMUL R34, R34, R34 ;  /* 0x000000222222a220 */ /* 0x008fe20000400000 */
[----:B------:R-:W-:-:S02]  /*2c70*/  FSETP.GEU.AND P2, PT, R43, -126, PT ;  /* 0xc2fc00002b00780b */ /* 0x000fc40003f4e000 */
[----:B------:R-:W-:Y:S02]  /*2c80*/  LOP3.LUT R24, R85, 0xffff, RZ, 0xc0, !PT ;  /* 0x0000ffff55187812 */ /* 0x000fe400078ec0ff */
[----:B------:R-:W-:Y:S01]  /*2c90*/  F2FP.SATFINITE.E4M3.F32.PACK_AB_MERGE_C R81, R119, R81, RZ ;  /* 0x000000517751723e */ /* 0x000fe200048070ff */
[----:B------:R-:W-:Y:S01]  /*2ca0*/  @!P4 FMUL R47, R47, 0.5 ;  /* 0x3f0000002f2fc820 */ /* 0x000fe20000400000 */
[----:B------:R3:W1:Y:S01]  /*2cb0*/  MUFU.EX2 R90, R17 ;  /* 0x00000011005a7308 */ /* 0x0006620000000800 */
[--C-:B----4-:R-:W-:Y:S01]  /*2cc0*/  FFMA R13, R50, UR6, -R3.reuse ;  /* 0x00000006320d7c23 */ /* 0x110fe20008000803 */
[----:B--2---:R-:W-:Y:S01]  /*2cd0*/  @!P3 FMUL R10, R10, R10 ;  /* 0x0000000a0a0ab220 */ /* 0x004fe20000400000 */
[----:B------:R-:W-:Y:S02]  /*2ce0*/  FSETP.GEU.AND P3, PT, R39, -126, PT ;  /* 0xc2fc00002700780b */ /* 0x000fe40003f6e000 */
[----:B------:R-:W-:Y:S02]  /*2cf0*/  LOP3.LUT R81, R81, 0xffff, RZ, 0xc0, !PT ;  /* 0x0000ffff51517812 */ /* 0x000fe400078ec0ff */
[----:B------:R-:W-:Y:S01]  /*2d00*/  @!P2 FMUL R43, R43, 0.5 ;  /* 0x3f0000002b2ba820 */ /* 0x000fe20000400000 */
[----:B------:R2:W4:Y:S01]  /*2d10*/  MUFU.EX2 R38, R15 ;  /* 0x0000000f00267308 */ /* 0x0005220000000800 */
[----:B---3--:R-:W-:Y:S01]  /*2d20*/  FFMA R17, R54, UR6, -R3 ;  /* 0x0000000636117c23 */ /* 0x008fe20008000803 */
[----:B-----5:R-:W-:Y:S01]  /*2d30*/  @!P5 FMUL R88, R88, R88 ;  /* 0x000000585858d220 */ /* 0x020fe20000400000 */
[----:B------:R-:W-:-:S02]  /*2d40*/  FSETP.GEU.AND P5, PT, R13, -126, PT ;  /* 0xc2fc00000d00780b */ /* 0x000fc40003fae000 */
[C---:B------:R-:W-:Y:S02]  /*2d50*/  F2FP.SATFINITE.E4M3.F32.PACK_AB_MERGE_C R18, R119.reuse, R10, RZ ;  /* 0x0000000a7712723e */ /* 0x040fe400048070ff */
[----:B------:R-:W-:Y:S01]  /*2d60*/  F2FP.SATFINITE.E4M3.F32.PACK_AB_MERGE_C R64, R119, R64, RZ ;  /* 0x000000407740723e */ /* 0x000fe200048070ff */
[----:B------:R-:W3:Y:S01]  /*2d70*/  MUFU.EX2 R54, R47 ;  /* 0x0000002f00367308 */ /* 0x000ee20000000800 */
[----:B--2---:R-:W-:Y:S01]  /*2d80*/  FFMA R15, R46, UR6, -R3 ;  /* 0x000000062e0f7c23 */ /* 0x004fe20008000803 */
[----:B------:R-:W-:Y:S01]  /*2d90*/  @!P3 FMUL R39, R39, 0.5 ;  /* 0x3f0000002727b820 */ /* 0x000fe20000400000 */
[----:B-1----:R-:W-:Y:S01]  /*2da0*/  @!P1 FMUL R90, R90, R90 ;  /* 0x0000005a5a5a9220 */ /* 0x002fe20000400000 */
[----:B------:R-:W-:Y:S02]  /*2db0*/  FSETP.GEU.AND P1, PT, R17, -126, PT ;  /* 0xc2fc00001100780b */ /* 0x000fe40003f2e000 */
[----:B------:R-:W-:Y:S02]  /*2dc0*/  LOP3.LUT R18, R18, 0xffff, RZ, 0xc0, !PT ;  /* 0x0000ffff12127812 */ /* 0x000fe400078ec0ff */
[----:B------:R-:W1:Y:S01]  /*2dd0*/  MUFU.EX2 R57, R57 ;  /* 0x0000003900397308 */ /* 0x000e620000000800 */
[----:B----4-:R-:W-:Y:S01]  /*2de0*/  @!P6 FMUL R38, R38, R38 ;  /* 0x000000262626e220 */ /* 0x010fe20000400000 */
[----:B------:R-:W-:Y:S01]  /*2df0*/  FSETP.GEU.AND P6, PT, R15, -126, PT ;  /* 0xc2fc00000f00780b */ /* 0x000fe20003fce000 */
[----:B------:R-:W-:Y:S01]  /*2e00*/  @!P5 FMUL R13, R13, 0.5 ;  /* 0x3f0000000d0dd820 */ /* 0x000fe20000400000 */
[----:B------:R-:W-:-:S02]  /*2e10*/  F2FP.SATFINITE.E4M3.F32.PACK_AB_MERGE_C R65, R119, R65, RZ ;  /* 0x000000417741723e */ /* 0x000fc400048070ff */
[----:B------:R-:W-:Y:S02]  /*2e20*/  F2FP.SATFINITE.E4M3.F32.PACK_AB_MERGE_C R60, R119, R38, RZ ;  /* 0x00000026773c723e */ /* 0x000fe400048070ff */
[----:B------:R2:W4:Y:S01]  /*2e30*/  MUFU.EX2 R50, R43 ;  /* 0x0000002b00327308 */ /* 0x0005220000000800 */
[----:B---3--:R-:W-:Y:S01]  /*2e40*/  @!P4 FMUL R54, R54, R54 ;  /* 0x000000363636c220 */ /* 0x008fe20000400000 */
[----:B------:R-:W-:Y:S01]  /*2e50*/  FSETP.GEU.AND P4, PT, R59, -126, PT ;  /* 0xc2fc00003b00780b */ /* 0x000fe20003f8e000 */
[----:B------:R-:W-:Y:S01]  /*2e60*/  @!P1 FMUL R17, R17, 0.5 ;  /* 0x3f00000011119820 */ /* 0x000fe20000400000 */
[C---:B------:R-:W-:Y:S02]  /*2e70*/  F2FP.SATFINITE.E4M3.F32.PACK_AB_MERGE_C R69, R119.reuse, R69, RZ ;  /* 0x000000457745723e */ /* 0x040fe400048070ff */
[----:B------:R-:W-:Y:S01]  /*2e80*/  F2FP.SATFINITE.E4M3.F32.PACK_AB_MERGE_C R76, R119, R76, RZ ;  /* 0x0000004c774c723e */ /* 0x000fe200048070ff */
[----:B------:R-:W-:Y:S01]  /*2e90*/  @!P6 FMUL R15, R15, 0.5 ;  /* 0x3f0000000f0fe820 */ /* 0x000fe20000400000 */
[----:B------:R3:W5:Y:S01]  /*2ea0*/  MUFU.EX2 R46, R39 ;  /* 0x00000027002e7308 */ /* 0x0007620000000800 */
[----:B-1----:R-:W-:Y:S01]  /*2eb0*/  @!P0 FMUL R57, R57, R57 ;  /* 0x0000003939398220 */ /* 0x002fe20000400000 */
[----:B------:R-:W-:Y:S01]  /*2ec0*/  FSETP.GEU.AND P0, PT, R72, -126, PT ;  /* 0xc2fc00004800780b */ /* 0x000fe20003f0e000 */
[----:B--2---:R-:W-:Y:S01]  /*2ed0*/  FADD R43, R56, R23 ;  /* 0x00000017382b7221 */ /* 0x004fe20000000000 */
[C---:B------:R-:W-:Y:S01]  /*2ee0*/  F2FP.SATFINITE.E4M3.F32.PACK_AB_MERGE_C R56, R119.reuse, R30, RZ ;  /* 0x0000001e7738723e */ /* 0x040fe200048070ff */
[----:B------:R-:W-:Y:S01]  /*2ef0*/  FADD R31, R4, R57 ;  /* 0x00000039041f7221 */ /* 0x000fe20000000000 */
[----:B------:R-:W-:Y:S01]  /*2f00*/  F2FP.SATFINITE.E4M3.F32.PACK_AB_MERGE_C R109, R119, R57, RZ ;  /* 0x00000039776d723e */ /* 0x000fe200048070ff */
[----:B------:R-:W-:Y:S01]  /*2f10*/  @!P4 FMUL R59, R59, 0.5 ;  /* 0x3f0000003b3bc820 */ /* 0x000fe20000400000 */
[----:B------:R-:W1:Y:S01]  /*2f20*/  MUFU.EX2 R94, R13 ;  /* 0x0000000d005e7308 */ /* 0x000e620000000800 */
[----:B----4-:R-:W-:Y:S01]  /*2f30*/  @!P2 FMUL R50, R50, R50 ;  /* 0x000000323232a220 */ /* 0x010fe20000400000 */
[----:B------:R-:W-:Y:S01]  /*2f40*/  FSETP.GEU.AND P2, PT, R55, -126, PT ;  /* 0xc2fc00003700780b */ /* 0x000fe20003f4e000 */
[----:B---3--:R-:W-:Y:S01]  /*2f50*/  FADD R39, R22, R77 ;  /* 0x0000004d16277221 */ /* 0x008fe20000000000 */
[----:B------:R-:W-:Y:S01]  /*2f60*/  FADD R36, R36, R43 ;  /* 0x0000002b24247221 */ /* 0x000fe20000000000 */
[----:B------:R-:W-:Y:S01]  /*2f70*/  LOP3.LUT R109, R109, 0xffff, RZ, 0xc0, !PT ;  /* 0x0000ffff6d6d7812 */ /* 0x000fe200078ec0ff */
[----:B------:R-:W-:Y:S01]  /*2f80*/  FADD R22, R48, R80 ;  /* 0x0000005030167221 */ /* 0x000fe20000000000 */
[----:B------:R-:W-:Y:S01]  /*2f90*/  @!P0 FMUL R72, R72, 0.5 ;  /* 0x3f00000048488820 */ /* 0x000fe20000400000 */
[----:B------:R-:W2:Y:S01]  /*2fa0*/  MUFU.EX2 R59, R59 ;  /* 0x0000003b003b7308 */ /* 0x000ea20000000800 */
[----:B-----5:R-:W-:Y:S01]  /*2fb0*/  @!P3 FMUL R46, R46, R46 ;  /* 0x0000002e2e2eb220 */ /* 0x020fe20000400000 */
[----:B------:R-:W-:-:S02]  /*2fc0*/  FSETP.GEU.AND P3, PT, R51, -126, PT ;  /* 0xc2fc00003300780b */ /* 0x000fc40003f6e000 */
[----:B------:R-:W-:Y:S02]  /*2fd0*/  PRMT R108, R109, 0x7604, R108 ;  /* 0x000076046d6c7816 */ /* 0x000fe4000000006c */
[----:B------:R-:W-:Y:S01]  /*2fe0*/  F2FP.SATFINITE.E4M3.F32.PACK_AB_MERGE_C R80, R119, R80, RZ ;  /* 0x000000507750723e */ /* 0x000fe200048070ff */
[----:B------:R-:W-:Y:S01]  /*2ff0*/  @!P2 FMUL R55, R55, 0.5 ;  /* 0x3f0000003737a820 */ /* 0x000fe20000400000 */
[----:B------:R3:W4:Y:S01]  /*3000*/  MUFU.EX2 R92, R15 ;  /* 0x0000000f005c7308 */ /* 0x0007220000000800 */
[----:B-1----:R-:W-:Y:S01]  /*3010*/  @!P5 FMUL R94, R94, R94 ;  /* 0x0000005e5e5ed220 */ /* 0x002fe20000400000 */
[----:B------:R-:W-:Y:S02]  /*3020*/  FSETP.GEU.AND P5, PT, R19, -126, PT ;  /* 0xc2fc00001300780b */ /* 0x000fe40003fae000 */
[----:B------:R-:W-:Y:S02]  /*3030*/  F2FP.SATFINITE.E4M3.F32.PACK_AB_MERGE_C R21, R119, R46, RZ ;  /* 0x0000002e7715723e */ /* 0x000fe400048070ff */
[----:B------:R-:W-:Y:S01]  /*3040*/  LOP3.LUT R80, R80, 0xff, RZ, 0xc0, !PT ;  /* 0x000000ff50507812 */ /* 0x000fe200078ec0ff */
[----:B------:R-:W-:Y:S01]  /*3050*/  @!P3 FMUL R51, R51, 0.5 ;  /* 0x3f0000003333b820 */ /* 0x000fe20000400000 */
[----:B------:R-:W1:Y:S01]  /*3060*/  MUFU.EX2 R62, R55 ;  /* 0x00000037003e7308 */ /* 0x000e620000000800 */
[--C-:B---3--:R-:W-:Y:S01]  /*3070*/  FFMA R15, R58, UR6, -R3.reuse ;  /* 0x000000063a0f7c23 */ /* 0x108fe20008000803 */
[----:B--2---:R-:W-:Y:S01]  /*3080*/  @!P4 FMUL R59, R59, R59 ;  /* 0x0000003b3b3bc220 */ /* 0x004fe20000400000 */
[----:B------:R-:W-:Y:S01]  /*3090*/  FSETP.GEU.AND P4, PT, R71, -126, PT ;  /* 0xc2fc00004700780b */ /* 0x000fe20003f8e000 */
[----:B------:R-:W-:Y:S01]  /*30a0*/  FFMA R3, R87, UR6, -R3 ;  /* 0x0000000657037c23 */ /* 0x000fe20008000803 */
[----:B------:R-:W-:Y:S01]  /*30b0*/  F2FP.SATFINITE.E4M3.F32.PACK_AB_MERGE_C R87, R119, R28, RZ ;  /* 0x0000001c7757723e */ /* 0x000fe200048070ff */
[----:B------:R-:W-:Y:S01]  /*30c0*/  FADD R28, R14, R61 ;  /* 0x0000003d0e1c7221 */ /* 0x000fe20000000000 */
[----:B------:R-:W-:Y:S01]  /*30d0*/  @!P5 FMUL R19, R19, 0.5 ;  /* 0x3f0000001313d820 */ /* 0x000fe20000400000 */
[----:B------:R-:W2:Y:S01]  /*30e0*/  MUFU.EX2 R72, R72 ;  /* 0x0000004800487308 */ /* 0x000ea20000000800 */
[----:B----4-:R-:W-:Y:S01]  /*30f0*/  @!P6 FMUL R92, R92, R92 ;  /* 0x0000005c5c5ce220 */ /* 0x010fe20000400000 */
[----:B------:R-:W-:Y:S01]  /*3100*/  FSETP.GEU.AND P6, PT, R15, -126, PT ;  /* 0xc2fc00000f00780b */ /* 0x000fe20003fce000 */
[----:B------:R-:W-:Y:S01]  /*3110*/  FADD R45, R10, R59 ;  /* 0x0000003b0a2d7221 */ /* 0x000fe20000000000 */
[----:B------:R-:W-:-:S02]  /*3120*/  F2FP.SATFINITE.E4M3.F32.PACK_AB_MERGE_C R14, R119, R50, RZ ;  /* 0x00000032770e723e */ /* 0x000fc400048070ff */
[----:B------:R-:W-:Y:S02]  /*3130*/  LOP3.LUT R87, R87, 0xff, RZ, 0xc0, !PT ;  /* 0x000000ff57577812 */ /* 0x000fe400078ec0ff */
[----:B------:R3:W4:Y:S01]  /*3140*/  MUFU.EX2 R96, R17 ;  /* 0x0000001100607308 */ /* 0x0007220000000800 */
[----:B------:R-:W-:Y:S01]  /*3150*/  @!P4 FMUL R71, R71, 0.5 ;  /* 0x3f0000004747c820 */ /* 0x000fe20000400000 */
[----:B-1----:R-:W-:Y:S01]  /*3160*/  @!P2 FMUL R62, R62, R62 ;  /* 0x0000003e3e3ea220 */ /* 0x002fe20000400000 */
[----:B------:R-:W-:Y:S02]  /*3170*/  FSETP.GEU.AND P2, PT, R67, -126, PT ;  /* 0xc2fc00004300780b */ /* 0x000fe40003f4e000 */
[----:B------:R-:W-:Y:S02]  /*3180*/  F2FP.SATFINITE.E4M3.F32.PACK_AB_MERGE_C R4, R119, R59, RZ ;  /* 0x0000003b7704723e */ /* 0x000fe400048070ff */
[----:B------:R-:W-:Y:S01]  /*3190*/  @!P6 FMUL R15, R15, 0.5 ;  /* 0x3f0000000f0fe820 */ /* 0x000fe20000400000 */
[----:B------:R-:W1:Y:S01]  /*31a0*/  MUFU.EX2 R58, R51 ;  /* 0x00000033003a7308 */ /* 0x000e620000000800 */
[----:B--2---:R-:W-:Y:S01]  /*31b0*/  @!P0 FMUL R72, R72, R72 ;  /* 0x0000004848488220 */ /* 0x004fe20000400000 */
[----:B------:R-:W-:Y:S01]  /*31c0*/  FSETP.GEU.AND P0, PT, R70, -126, PT ;  /* 0xc2fc00004600780b */ /* 0x000fe20003f0e000 */
[----:B---3--:R-:W-:Y:S01]  /*31d0*/  IMAD.U32 R17, RZ, RZ, UR7 ;  /* 0x00000007ff117e24 */ /* 0x008fe2000f8e00ff */
[C---:B------:R-:W-:Y:S01]  /*31e0*/  F2FP.SATFINITE.E4M3.F32.PACK_AB_MERGE_C R77, R119.reuse, R77, RZ ;  /* 0x0000004d774d723e */ /* 0x040fe200048070ff */
[----:B------:R-:W-:Y:S01]  /*31f0*/  FADD R98, R40, R72 ;  /* 0x0000004828627221 */ /* 0x000fe20000000000 */
[----:B------:R-:W-:Y:S01]  /*3200*/  FADD R40, R20, R73 ;  /* 0x0000004914287221 */ /* 0x000fe20000000000 */
[----:B------:R-:W-:Y:S01]  /*3210*/  F2FP.SATFINITE.E4M3.F32.PACK_AB_MERGE_C R72, R119, R72, RZ ;  /* 0x000000487748723e */ /* 0x000fe200048070ff */
[----:B------:R-:W2:Y:S01]  /*3220*/  MUFU.EX2 R25, R19 ;  /* 0x0000001300197308 */ /* 0x000ea20000000800 */
[----:B----4-:R-:W-:Y:S01]  /*3230*/  @!P1 FMUL R96, R96, R96 ;  /* 0x0000006060609220 */ /* 0x010fe20000400000 */
[----:B------:R-:W-:Y:S01]  /*3240*/  FSETP.GEU.AND P1, PT, R66, -126, PT ;  /* 0xc2fc00004200780b */ /* 0x000fe20003f2e000 */
[----:B------:R-:W-:Y:S01]  /*3250*/  @!P2 FMUL R67, R67, 0.5 ;  /* 0x3f0000004343a820 */ /* 0x000fe20000400000 */
[----:B------:R-:W-:Y:S01]  /*3260*/  F2FP.SATFINITE.E4M3.F32.PACK_AB_MERGE_C R73, R119, R73, RZ ;  /* 0x000000497749723e */ /* 0x000fe200048070ff */
[----:B------:R3:W-:Y:S01]  /*3270*/  SYNCS.ARRIVE.TRANS64.A1T0 RZ, [R17+UR13], RZ ;  /* 0x000000ff11ff79a7 */ /* 0x0007e2000810000d */
[----:B------:R-:W-:Y:S01]  /*3280*/  LOP3.LUT R72, R72, 0xff, RZ, 0xc0, !PT ;  /* 0x000000ff48487812 */ /* 0x000fe200078ec0ff */
[----:B------:R-:W-:Y:S01]  /*3290*/  @!P0 FMUL R70, R70, 0.5 ;  /* 0x3f00000046468820 */ /* 0x000fe20000400000 */
[----:B------:R-:W4:Y:S01]  /*32a0*/  MUFU.EX2 R71, R71 ;  /* 0x0000004700477308 */ /* 0x000f220000000800 */
[----:B-1----:R-:W-:Y:S01]  /*32b0*/  @!P3 FMUL R58, R58, R58 ;  /* 0x0000003a3a3ab220 */ /* 0x002fe20000400000 */
[----:B------:R-:W-:Y:S01]  /*32c0*/  FSETP.GEU.AND P3, PT, R63, -126, PT ;  /* 0xc2fc00003f00780b */ /* 0x000fe20003f6e000 */
[----:B------:R-:W-:Y:S01]  /*32d0*/  FADD R29, R29, R98 ;  /* 0x000000621d1d7221 */ /* 0x000fe20000000000 */
[----:B------:R-:W-:-:S02]  /*32e0*/  LOP3.LUT R73, R73, 0xffff, RZ, 0xc0, !PT ;  /* 0x0000ffff49497812 */ /* 0x000fc400078ec0ff */
[----:B------:R-:W-:Y:S01]  /*32f0*/  F2FP.SATFINITE.E4M3.F32.PACK_AB_MERGE_C R16, R119, R58, RZ ;  /* 0x0000003a7710723e */ /* 0x000fe200048070ff */
[----:B------:R-:W-:Y:S01]  /*3300*/  @!P1 FMUL R66, R66, 0.5 ;  /* 0x3f00000042429820 */ /* 0x000fe20000400000 */
[----:B------:R1:W5:Y:S01]  /*3310*/  MUFU.EX2 R13, R15 ;  /* 0x0000000f000d7308 */ /* 0x0003620000000800 */
[----:B--2---:R-:W-:Y:S01]  /*3320*/  @!P5 FMUL R25, R25, R25 ;  /* 0x000000191919d220 */ /* 0x004fe20000400000 */
[----:B------:R-:W-:Y:S02]  /*3330*/  FSETP.GEU.AND P5, PT, R74, -126, PT ;  /* 0xc2fc00004a00780b */ /* 0x000fe40003fae000 */
[----:B------:R-:W-:Y:S01]  /*3340*/  PRMT R72, R73, 0x7604, R72 ;  /* 0x0000760449487816 */ /* 0x000fe20000000048 */
[----:B------:R-:W-:Y:S01]  /*3350*/  FADD R47, R30, R25 ;  /* 0x000000191e2f7221 */ /* 0x000fe20000000000 */
[----:B------:R-:W-:Y:S01]  /*3360*/  F2FP.SATFINITE.E4M3.F32.PACK_AB_MERGE_C R19, R119, R34, RZ ;  /* 0x000000227713723e */ /* 0x000fe200048070ff */
[----:B------:R-:W-:Y:S01]  /*3370*/  @!P3 FMUL R63, R63, 0.5 ;  /* 0x3f0000003f3fb820 */ /* 0x000fe20000400000 */
[----:B------:R-:W2:Y:S01]  /*3380*/  MUFU.EX2 R67, R67 ;  /* 0x0000004300437308 */ /* 0x000ea20000000800 */
[----:B----4-:R-:W-:Y:S01]  /*3390*/  @!P4 FMUL R71, R71, R71 ;  /* 0x000000474747c220 */ /* 0x010fe20000400000 */
[----:B------:R-:W-:-:S02]  /*33a0*/  FSETP.GEU.AND P4, PT, R83, -126, PT ;  /* 0xc2fc00005300780b */ /* 0x000fc40003f8e000 */
[----:B-1----:R-:W-:Y:S01]  /*33b0*/  LOP3.LUT R15, R0, 0x3, RZ, 0xc0, !PT ;  /* 0x00000003000f7812 */ /* 0x002fe200078ec0ff */
[----:B------:R-:W-:Y:S01]  /*33c0*/  FADD R48, R46, R71 ;  /* 0x000000472e307221 */ /* 0x000fe20000000000 */
[----:B---3--:R-:W-:Y:S01]  /*33d0*/  F2FP.SATFINITE.E4M3.F32.PACK_AB_MERGE_C R17, R119, R62, RZ ;  /* 0x0000003e7711723e */ /* 0x008fe200048070ff */
[----:B------:R-:W-:Y:S01]  /*33e0*/  @!P5 FMUL R74, R74, 0.5 ;  /* 0x3f0000004a4ad820 */ /* 0x000fe20000400000 */
[----:B------:R-:W1:Y:S01]  /*33f0*/  MUFU.EX2 R70, R70 ;  /* 0x0000004600467308 */ /* 0x000e620000000800 */
[----:B-----5:R-:W-:Y:S01]  /*3400*/  @!P6 FMUL R13, R13, R13 ;  /* 0x0000000d0d0de220 */ /* 0x020fe20000400000 */
[----:B------:R-:W-:Y:S01]  /*3410*/  FSETP.GEU.AND P6, PT, R75, -126, PT ;  /* 0xc2fc00004b00780b */ /* 0x000fe20003fce000 */
[----:B------:R-:W-:Y:S01]  /*3420*/  VIADD R15, R15, 0xffffffff ;  /* 0xffffffff0f0f7836 */ /* 0x000fe20000000000 */
[----:B------:R-:W-:Y:S01]  /*3430*/  F2FP.SATFINITE.E4M3.F32.PACK_AB_MERGE_C R20, R119, R42, RZ ;  /* 0x0000002a7714723e */ /* 0x000fe200048070ff */
[----:B------:R-:W-:Y:S01]  /*3440*/  FADD R44, R26, R13 ;  /* 0x0000000d1a2c7221 */ /* 0x000fe20000000000 */
[----:B------:R-:W-:Y:S01]  /*3450*/  LOP3.LUT R17, R17, 0xffff, RZ, 0xc0, !PT ;  /* 0x0000ffff11117812 */ /* 0x000fe200078ec0ff */
[----:B------:R-:W-:Y:S01]  /*3460*/  @!P4 FMUL R83, R83, 0.5 ;  /* 0x3f0000005353c820 */ /* 0x000fe20000400000 */
[----:B------:R-:W3:Y:S01]  /*3470*/  MUFU.EX2 R66, R66 ;  /* 0x0000004200427308 */ /* 0x000ee20000000800 */
[----:B--2---:R-:W-:Y:S01]  /*3480*/  @!P2 FMUL R67, R67, R67 ;  /* 0x000000434343a220 */ /* 0x004fe20000400000 */
[----:B------:R-:W-:Y:S01]  /*3490*/  FSETP.GEU.AND P2, PT, R79, -126, PT ;  /* 0xc2fc00004f00780b */ /* 0x000fe20003f4e000 */
[----:B------:R-:W-:Y:S01]  /*34a0*/  FADD R26, R35, R22 ;  /* 0x00000016231a7221 */ /* 0x000fe20000000000 */
[----:B------:R-:W-:Y:S01]  /*34b0*/  PRMT R80, R81, 0x7604, R80 ;  /* 0x0000760451507816 */ /* 0x000fe20000000050 */
[----:B------:R-:W-:Y:S01]  /*34c0*/  FADD R22, R31, R40 ;  /* 0x000000281f167221 */ /* 0x000fe20000000000 */
[----:B------:R-:W-:Y:S01]  /*34d0*/  F2FP.SATFINITE.E4M3.F32.PACK_AB_MERGE_C R11, R119, R67, RZ ;  /* 0x00000043770b723e */ /* 0x000fe200048070ff */
[----:B------:R-:W-:Y:S01]  /*34e0*/  @!P6 FMUL R75, R75, 0.5 ;  /* 0x3f0000004b4be820 */ /* 0x000fe20000400000 */
[----:B------:R-:W2:Y:S01]  /*34f0*/  MUFU.EX2 R63, R63 ;  /* 0x0000003f003f7308 */ /* 0x000ea20000000800 */
[----:B-1----:R-:W-:Y:S01]  /*3500*/  @!P0 FMUL R70, R70, R70 ;  /* 0x0000004646468220 */ /* 0x002fe20000400000 */
[----:B------:R-:W-:Y:S01]  /*3510*/  ISETP.NE.AND P0, PT, R12, RZ, PT ;  /* 0x000000ff0c00720c */ /* 0x000fe20003f05270 */
[----:B------:R-:W-:Y:S01]  /*3520*/  FADD R26, R29, R26 ;  /* 0x0000001a1d1a7221 */ /* 0x000fe20000000000 */
[----:B------:R-:W-:Y:S01]  /*3530*/  LOP3.LUT R110, R110, 0xff, RZ, 0xc0, !PT ;  /* 0x000000ff6e6e7812 */ /* 0x000fe200078ec0ff */
[----:B------:R-:W-:Y:S01]  /*3540*/  FADD R22, R22, R41 ;  /* 0x0000002916167221 */ /* 0x000fe20000000000 */
[----:B------:R-:W-:Y:S01]  /*3550*/  LOP3.LUT R111, R111, 0xffff, RZ, 0xc0, !PT ;  /* 0x0000ffff6f6f7812 */ /* 0x000fe200078ec0ff */
[----:B------:R-:W-:Y:S01]  /*3560*/  @!P2 FMUL R79, R79, 0.5 ;  /* 0x3f0000004f4fa820 */ /* 0x000fe20000400000 */
[----:B------:R-:W1:Y:S01]  /*3570*/  MUFU.EX2 R74, R74 ;  /* 0x0000004a004a7308 */ /* 0x000e620000000800 */
[----:B---3--:R-:W-:Y:S01]  /*3580*/  @!P1 FMUL R66, R66, R66 ;  /* 0x0000004242429220 */ /* 0x008fe20000400000 */
[----:B------:R-:W-:Y:S01]  /*3590*/  FSETP.GEU.AND P1, PT, R78, -126, PT ;  /* 0xc2fc00004e00780b */ /* 0x000fe20003f2e000 */
[----:B------:R-:W-:Y:S01]  /*35a0*/  FADD R26, R26, R33 ;  /* 0x000000211a1a7221 */ /* 0x000fe20000000000 */
[----:B------:R-:W-:Y:S01]  /*35b0*/  LOP3.LUT R21, R21, 0xffff, RZ, 0xc0, !PT ;  /* 0x0000ffff15157812 */ /* 0x000fe200078ec0ff */
[----:B------:R-:W-:Y:S01]  /*35c0*/  IMAD.U32 R29, R60, 0x10000, RZ ;  /* 0x000100003c1d7824 */ /* 0x000fe200078e00ff */
[----:B------:R-:W-:-:S02]  /*35d0*/  LOP3.LUT R4, R4, 0xffff, RZ, 0xc0, !PT ;  /* 0x0000ffff04047812 */ /* 0x000fc400078ec0ff */
[----:B------:R3:W4:Y:S01]  /*35e0*/  MUFU.EX2 R12, R83 ;  /* 0x00000053000c7308 */ /* 0x0007220000000800 */
[----:B--2---:R-:W-:Y:S01]  /*35f0*/  @!P3 FMUL R63, R63, R63 ;  /* 0x0000003f3f3fb220 */ /* 0x004fe20000400000 */
[----:B------:R-:W-:Y:S02]  /*3600*/  FSETP.GEU.AND P3, PT, R82, -126, PT ;  /* 0xc2fc00005200780b */ /* 0x000fe40003f6e000 */
[----:B------:R-:W-:Y:S01]  /*3610*/  LOP3.LUT R68, R68, 0xff, RZ, 0xc0, !PT ;  /* 0x000000ff44447812 */ /* 0x000fe200078ec0ff */
[----:B------:R-:W-:Y:S01]  /*3620*/  FADD R30, R34, R63 ;  /* 0x0000003f221e7221 */ /* 0x000fe20000000000 */
[----:B------:R-:W-:Y:S01]  /*3630*/  FADD R34, R38, R66 ;  /* 0x0000004226227221 */ /* 0x000fe20000000000 */
[----:B------:R-:W-:Y:S01]  /*3640*/  @!P1 FMUL R78, R78, 0.5 ;  /* 0x3f0000004e4e9820 */ /* 0x000fe20000400000 */
[----:B------:R-:W2:Y:S01]  /*3650*/  MUFU.EX2 R75, R75 ;  /* 0x0000004b004b7308 */ /* 0x000ea20000000800 */
[----:B-1----:R-:W-:Y:S01]  /*3660*/  @!P5 FMUL R74, R74, R74 ;  /* 0x0000004a4a4ad220 */ /* 0x002fe20000400000 */
[----:B------:R-:W-:Y:S01]  /*3670*/  FSETP.GEU.AND P5, PT, R86, -126, PT ;  /* 0xc2fc00005600780b */ /* 0x000fe20003fae000 */
[----:B------:R-:W-:Y:S01]  /*3680*/  FADD R38, R42, R67 ;  /* 0x000000432a267221 */ /* 0x000fe20000000000 */
[C---:B---3--:R-:W-:Y:S01]  /*3690*/  F2FP.SATFINITE.E4M3.F32.PACK_AB_MERGE_C R83, R119.reuse, R2, RZ ;  /* 0x000000027753723e */ /* 0x048fe200048070ff */
[----:B------:R-:W-:Y:S01]  /*36a0*/  FADD R49, R90, R74 ;  /* 0x0000004a5a317221 */ /* 0x000fe20000000000 */
[----:B------:R-:W-:Y:S01]  /*36b0*/  F2FP.SATFINITE.E4M3.F32.PACK_AB_MERGE_C R90, R119, R90, RZ ;  /* 0x0000005a775a723e */ /* 0x000fe200048070ff */
[----:B------:R-:W-:Y:S01]  /*36c0*/  @!P3 FMUL R82, R82, 0.5 ;  /* 0x3f0000005252b820 */ /* 0x000fe20000400000 */
[----:B------:R-:W1:Y:S01]  /*36d0*/  MUFU.EX2 R79, R79 ;  /* 0x0000004f004f7308 */ /* 0x000e620000000800 */
[----:B----4-:R-:W-:Y:S01]  /*36e0*/  @!P4 FMUL R12, R12, R12 ;  /* 0x0000000c0c0cc220 */ /* 0x010fe20000400000 */
[----:B------:R-:W-:Y:S01]  /*36f0*/  LOP3.LUT R83, R83, 0xff, RZ, 0xc0, !PT ;  /* 0x000000ff53537812 */ /* 0x000fe200078ec0ff */
[----:B------:R-:W-:Y:S01]  /*3700*/  FADD R42, R88, R70 ;  /* 0x00000046582a7221 */ /* 0x000fe20000000000 */
[C---:B------:R-:W-:Y:S01]  /*3710*/  F2FP.SATFINITE.E4M3.F32.PACK_AB_MERGE_C R74, R119.reuse, R74, RZ ;  /* 0x0000004a774a723e */ /* 0x040fe200048070ff */
[----:B------:R-:W-:Y:S01]  /*3720*/  FADD R55, R58, R12 ;  /* 0x0000000c3a377221 */ /* 0x000fe20000000000 */
[----:B------:R-:W-:Y:S01]  /*3730*/  F2FP.SATFINITE.E4M3.F32.PACK_AB_MERGE_C R58, R119, R25, RZ ;  /* 0x00000019773a723e */ /* 0x000fe200048070ff */
[----:B------:R-:W-:Y:S01]  /*3740*/  @!P5 FMUL R86, R86, 0.5 ;  /* 0x3f0000005656d820 */ /* 0x000fe20000400000 */
[----:B------:R-:W3:Y:S01]  /*3750*/  MUFU.EX2 R78, R78 ;  /* 0x0000004e004e7308 */ /* 0x000ee20000000800 */
[----:B--2---:R-:W-:Y:S01]  /*3760*/  @!P6 FMUL R75, R75, R75 ;  /* 0x0000004b4b4be220 */ /* 0x004fe20000400000 */
[----:B------:R-:W-:Y:S01]  /*3770*/  FSETP.GEU.AND P6, PT, R3, -126, PT ;  /* 0xc2fc00000300780b */ /* 0x000fe20003fce000 */
[----:B------:R-:W-:Y:S01]  /*3780*/  FADD R44, R44, R49 ;  /* 0x000000312c2c7221 */ /* 0x000fe20000000000 */
[----:B------:R-:W-:Y:S01]  /*3790*/  F2FP.SATFINITE.E4M3.F32.PACK_AB_MERGE_C R25, R119, R23, RZ ;  /* 0x000000177719723e */ /* 0x000fe200048070ff */
[----:B------:R-:W-:Y:S01]  /*37a0*/  FADD R23, R28, R39 ;  /* 0x000000271c177221 */ /* 0x000fe20000000000 */
[----:B------:R-:W-:Y:S01]  /*37b0*/  PRMT R24, R24, 0x7604, R83 ;  /* 0x0000760418187816 */ /* 0x000fe20000000053 */
[----:B------:R-:W-:Y:S01]  /*37c0*/  FADD R46, R50, R75 ;  /* 0x0000004b322e7221 */ /* 0x000fe20000000000 */
[----:B------:R-:W-:Y:S01]  /*37d0*/  LOP3.LUT R25, R25, 0xffff, RZ, 0xc0, !PT ;  /* 0x0000ffff19197812 */ /* 0x000fe200078ec0ff */
[----:B------:R-:W2:Y:S01]  /*37e0*/  MUFU.EX2 R82, R82 ;  /* 0x0000005200527308 */ /* 0x000ea20000000800 */
[----:B-1----:R-:W-:Y:S01]  /*37f0*/  @!P2 FMUL R79, R79, R79 ;  /* 0x0000004f4f4fa220 */ /* 0x002fe20000400000 */
[----:B------:R-:W-:Y:S01]  /*3800*/  FADD R23, R23, R36 ;  /* 0x0000002417177221 */ /* 0x000fe20000000000 */
[----:B------:R-:W-:Y:S01]  /*3810*/  PRMT R84, R25, 0x7604, R84 ;  /* 0x0000760419547816 */ /* 0x000fe20000000054 */
[----:B------:R-:W-:Y:S01]  /*3820*/  IMAD.U32 R25, R52, 0x10000, RZ ;  /* 0x0001000034197824 */ /* 0x000fe200078e00ff */
[----:B------:R-:W-:Y:S01]  /*3830*/  LOP3.LUT R36, R101, 0xffff, RZ, 0xc0, !PT ;  /* 0x0000ffff65247812 */ /* 0x000fe200078ec0ff */
[----:B------:R-:W-:Y:S01]  /*3840*/  @!P6 FMUL R3, R3, 0.5 ;  /* 0x3f0000000303e820 */ /* 0x000fe20000400000 */
[----:B------:R-:W-:Y:S01]  /*3850*/  FADD R51, R54, R79 ;  /* 0x0000004f36337221 */ /* 0x000fe20000000000 */
[----:B------:R-:W1:Y:S01]  /*3860*/  MUFU.EX2 R86, R86 ;  /* 0x0000005600567308 */ /* 0x000e620000000800 */
[----:B---3--:R-:W-:Y:S01]  /*3870*/  @!P1 FMUL R78, R78, R78 ;  /* 0x0000004e4e4e9220 */ /* 0x008fe20000400000 */
[----:B------:R-:W-:Y:S01]  /*3880*/  ISETP.GT.U32.AND P1, PT, R15, 0x1, PT ;  /* 0x000000010f00780c */ /* 0x000fe20003f24070 */
[----:B------:R-:W-:Y:S01]  /*3890*/  IMAD.U32 R39, R58, 0x10000, RZ ;  /* 0x000100003a277824 */ /* 0x000fe200078e00ff */
[----:B------:R-:W-:Y:S01]  /*38a0*/  LOP3.LUT R24, R24, 0xff0000, R25, 0xf8, !PT ;  /* 0x00ff000018187812 */ /* 0x000fe200078ef819 */
[----:B------:R-:W-:Y:S01]  /*38b0*/  IMAD.U32 R25, R90, 0x10000, RZ ;  /* 0x000100005a197824 */ /* 0x000fe200078e00ff */
[C---:B------:R-:W-:Y:S01]  /*38c0*/  F2FP.SATFINITE.E4M3.F32.PACK_AB_MERGE_C R15, R119.reuse, R54, RZ ;  /* 0x00000036770f723e */ /* 0x040fe200048070ff */
[----:B------:R-:W-:Y:S01]  /*38d0*/  FADD R50, R92, R78 ;  /* 0x0000004e5c327221 */ /* 0x000fe20000000000 */
[----:B------:R-:W3:Y:S01]  /*38e0*/  MUFU.EX2 R27, R3 ;  /* 0x00000003001b7308 */ /* 0x000ee20000000800 */
[----:B------:R-:W-:Y:S01]  /*38f0*/  F2FP.SATFINITE.E4M3.F32.PACK_AB_MERGE_C R54, R119, R13, RZ ;  /* 0x0000000d7736723e */ /* 0x000fe200048070ff */
[----:B--2---:R-:W-:Y:S01]  /*3900*/  @!P3 FMUL R82, R82, R82 ;  /* 0x000000525252b220 */ /* 0x004fe20000400000 */
[----:B------:R-:W-:Y:S01]  /*3910*/  PRMT R36, R36, 0x7604, R99 ;  /* 0x0000760424247816 */ /* 0x000fe20000000063 */
[----:B------:R-:W-:Y:S01]  /*3920*/  FADD R45, R45, R46 ;  /* 0x0000002e2d2d7221 */ /* 0x000fe20000000000 */
[----:B------:R-:W-:Y:S01]  /*3930*/  F2FP.SATFINITE.E4M3.F32.PACK_AB_MERGE_C R12, R119, R12, RZ ;  /* 0x0000000c770c723e */ /* 0x000fe200048070ff */
[----:B------:R-:W-:Y:S01]  /*3940*/  FADD R53, R94, R82 ;  /* 0x000000525e357221 */ /* 0x000fe20000000000 */
[----:B------:R-:W-:Y:S01]  /*3950*/  LOP3.LUT R36, R36, 0xff0000, R25, 0xf8, !PT ;  /* 0x00ff000024247812 */ /* 0x000fe200078ef819 */
[----:B------:R-:W-:-:S02]  /*3960*/  IMAD.U32 R25, R54, 0x10000, RZ ;  /* 0x0001000036197824 */ /* 0x000fc400078e00ff */
[----:B-1----:R-:W-:Y:S01]  /*3970*/  @!P5 FMUL R86, R86, R86 ;  /* 0x000000565656d220 */ /* 0x002fe20000400000 */
[----:B------:R-:W-:Y:S01]  /*3980*/  F2FP.SATFINITE.E4M3.F32.PACK_AB_MERGE_C R82, R119, R82, RZ ;  /* 0x000000527752723e */ /* 0x000fe200048070ff */
[----:B------:R-:W-:Y:S01]  /*3990*/  FADD R38, R38, R55 ;  /* 0x0000003726267221 */ /* 0x000fe20000000000 */
[----:B------:R-:W-:Y:S01]  /*39a0*/  LOP3.LUT R28, R89, 0xffff, RZ, 0xc0, !PT ;  /* 0x0000ffff591c7812 */ /* 0x000fe200078ec0ff */
[----:B------:R-:W-:Y:S01]  /*39b0*/  FADD R57, R96, R86 ;  /* 0x0000005660397221 */ /* 0x000fe20000000000 */
[----:B------:R-:W-:Y:S01]  /*39c0*/  LOP3.LUT R108, R108, 0xff0000, R25, 0xf8, !PT ;  /* 0x00ff00006c6c7812 */ /* 0x000fe200078ef819 */
[----:B------:R-:W-:Y:S01]  /*39d0*/  IMAD.U32 R25, R74, 0x10000, RZ ;  /* 0x000100004a197824 */ /* 0x000fe200078e00ff */
[----:B------:R-:W-:Y:S01]  /*39e0*/  F2FP.SATFINITE.E4M3.F32.PACK_AB_MERGE_C R96, R119, R96, RZ ;  /* 0x000000607760723e */ /* 0x000fe200048070ff */
[----:B---3--:R-:W-:Y:S01]  /*39f0*/  @!P6 FMUL R27, R27, R27 ;  /* 0x0000001b1b1be220 */ /* 0x008fe20000400000 */
[----:B------:R-:W-:Y:S01]  /*3a00*/  LOP3.LUT R12, R12, 0xffff, RZ, 0xc0, !PT ;  /* 0x0000ffff0c0c7812 */ /* 0x000fe200078ec0ff */
[----:B------:R-:W-:Y:S01]  /*3a10*/  IMAD.U32 R49, R82, 0x10000, RZ ;  /* 0x0001000052317824 */ /* 0x000fe200078e00ff */
[----:B------:R-:W-:Y:S01]  /*3a20*/  LOP3.LUT R72, R72, 0xff0000, R25, 0xf8, !PT ;  /* 0x00ff000048487812 */ /* 0x000fe200078ef819 */
[----:B------:R-:W-:Y:S01]  /*3a30*/  IMAD.U32 R37, R96, 0x10000, RZ ;  /* 0x0001000060257824 */ /* 0x000fe200078e00ff */
[----:B------:R-:W-:Y:S01]  /*3a40*/  LOP3.LUT R25, R19, 0xffff, RZ, 0xc0, !PT ;  /* 0x0000ffff13197812 */ /* 0x000fe200078ec0ff */
[----:B------:R-:W-:Y:S01]  /*3a50*/  IMAD.SHL.U32 R19, R18, 0x1000000, RZ ;  /* 0x0100000012137824 */ /* 0x000fe200078e00ff */
[C---:B------:R-:W-:Y:S01]  /*3a60*/  F2FP.SATFINITE.E4M3.F32.PACK_AB_MERGE_C R88, R119.reuse, R88, RZ ;  /* 0x000000587758723e */ /* 0x040fe200048070ff */
[----:B------:R-:W-:Y:S01]  /*3a70*/  FADD R61, R62, R27 ;  /* 0x0000001b3e3d7221 */ /* 0x000fe20000000000 */
[C---:B------:R-:W-:Y:S01]  /*3a80*/  F2FP.SATFINITE.E4M3.F32.PACK_AB_MERGE_C R92, R119.reuse, R92, RZ ;  /* 0x0000005c775c723e */ /* 0x040fe200048070ff */
[----:B------:R-:W-:Y:S01]  /*3a90*/  IMAD.SHL.U32 R12, R12, 0x1000000, RZ ;  /* 0x010000000c0c7824 */ /* 0x000fe200078e00ff */
[C---:B------:R-:W-:Y:S01]  /*3aa0*/  F2FP.SATFINITE.E4M3.F32.PACK_AB_MERGE_C R94, R119.reuse, R94, RZ ;  /* 0x0000005e775e723e */ /* 0x040fe200048070ff */
[----:B------:R-:W-:Y:S01]  /*3ab0*/  FADD R53, R34, R53 ;  /* 0x0000003522357221 */ /* 0x000fe20000000000 */
[----:B------:R-:W-:Y:S01]  /*3ac0*/  F2FP.SATFINITE.E4M3.F32.PACK_AB_MERGE_C R10, R119, R63, RZ ;  /* 0x0000003f770a723e */ /* 0x000fe200048070ff */
[----:B------:R-:W-:Y:S01]  /*3ad0*/  IMAD.SHL.U32 R18, R25, 0x1000000, RZ ;  /* 0x0100000019127824 */ /* 0x000fe200078e00ff */
[C---:B------:R-:W-:Y:S01]  /*3ae0*/  F2FP.SATFINITE.E4M3.F32.PACK_AB_MERGE_C R66, R119.reuse, R66, RZ ;  /* 0x000000427742723e */ /* 0x040fe200048070ff */
[----:B------:R-:W-:Y:S01]  /*3af0*/  IMAD.U32 R33, R92, 0x10000, RZ ;  /* 0x000100005c217824 */ /* 0x000fe200078e00ff */
[----:B------:R-:W-:Y:S01]  /*3b00*/  F2FP.SATFINITE.E4M3.F32.PACK_AB_MERGE_C R70, R119, R70, RZ ;  /* 0x000000467746723e */ /* 0x000fe200048070ff */
[----:B------:R-:W-:Y:S01]  /*3b10*/  FADD R38, R45, R38 ;  /* 0x000000262d267221 */ /* 0x000fe20000000000 */
[C---:B------:R-:W-:Y:S01]  /*3b20*/  F2FP.SATFINITE.E4M3.F32.PACK_AB_MERGE_C R13, R119.reuse, R71, RZ ;  /* 0x00000047770d723e */ /* 0x040fe200048070ff */
[----:B------:R-:W-:Y:S01]  /*3b30*/  IMAD.U32 R41, R66, 0x10000, RZ ;  /* 0x0001000042297824 */ /* 0x000fe200078e00ff */
        /* <DEDUP_REMOVED lines=8> */
[----:B------:R-:W-:Y:S01]  /*3bc0*/  F2FP.SATFINITE.E4M3.F32.PACK_AB_MERGE_C R119, R119, R27, RZ ;  /* 0x0000001b7777723e */ /* 0x000fe200048070ff */
[----:B------:R-:W-:Y:S01]  /*3bd0*/  IMAD.U32 R27, R56, 0x10000, RZ ;  /* 0x00010000381b7824 */ /* 0x000fe200078e00ff */
[----:B------:R-:W-:Y:S01]  /*3be0*/  PRMT R28, R28, 0x7604, R87 ;  /* 0x000076041c1c7816 */ /* 0x000fe20000000057 */
[----:B------:R-:W-:Y:S01]  /*3bf0*/  FADD R30, R30, R51 ;  /* 0x000000331e1e7221 */ /* 0x000fe20000000000 */
[----:B------:R-:W-:Y:S01]  /*3c00*/  LOP3.LUT R19, R24, R19, RZ, 0xfc, !PT ;  /* 0x0000001318137212 */ /* 0x000fe200078efcff */
[----:B------:R-:W-:Y:S01]  /*3c10*/  IMAD.SHL.U32 R24, R17, 0x1000000, RZ ;  /* 0x0100000011187824 */ /* 0x000fe200078e00ff */
[----:B------:R-:W-:Y:S01]  /*3c20*/  LOP3.LUT R10, R10, 0xffff, RZ, 0xc0, !PT ;  /* 0x0000ffff0a0a7812 */ /* 0x000fe200078ec0ff */
[----:B------:R-:W-:Y:S01]  /*3c30*/  IMAD.U32 R51, R86, 0x10000, RZ ;  /* 0x0001000056337824 */ /* 0x000fe200078e00ff */
[----:B------:R-:W-:Y:S01]  /*3c40*/  LOP3.LUT R69, R69, 0xffff, RZ, 0xc0, !PT ;  /* 0x0000ffff45457812 */ /* 0x000fe200078ec0ff */
[----:B------:R-:W-:Y:S01]  /*3c50*/  IMAD.MOV.U32 R25, RZ, RZ, 0x3021 ;  /* 0x00003021ff197424 */ /* 0x000fe200078e00ff */
[----:B------:R-:W-:Y:S01]  /*3c60*/  LOP3.LUT R37, R106, 0xff0000, R37, 0xf8, !PT ;  /* 0x00ff00006a257812 */ /* 0x000fe200078ef825 */
[----:B------:R-:W-:Y:S01]  /*3c70*/  IMAD.SHL.U32 R10, R10, 0x1000000, RZ ;  /* 0x010000000a0a7824 */ /* 0x000fe200078e00ff */
[----:B------:R-:W-:Y:S01]  /*3c80*/  LOP3.LUT R49, R80, 0xff0000, R49, 0xf8, !PT ;  /* 0x00ff000050317812 */ /* 0x000fe200078ef831 */
[----:B------:R-:W-:Y:S01]  /*3c90*/  FADD R61, R48, R61 ;  /* 0x0000003d303d7221 */ /* 0x000fe20000000000 */
[----:B------:R-:W-:Y:S01]  /*3ca0*/  LOP3.LUT R13, R13, 0xffff, RZ, 0xc0, !PT ;  /* 0x0000ffff0d0d7812 */ /* 0x000fe200078ec0ff */
[----:B------:R-:W-:Y:S01]  /*3cb0*/  FADD R47, R47, R50 ;  /* 0x000000322f2f7221 */ /* 0x000fe20000000000 */
[----:B------:R-:W-:Y:S01]  /*3cc0*/  LOP3.LUT R64, R64, 0xff, RZ, 0xc0, !PT ;  /* 0x000000ff40407812 */ /* 0x000fe200078ec0ff */
[----:B------:R-:W-:Y:S01]  /*3cd0*/  FADD R61, R30, R61 ;  /* 0x0000003d1e3d7221 */ /* 0x000fe20000000000 */
[----:B------:R-:W-:Y:S01]  /*3ce0*/  LOP3.LUT R65, R65, 0xffff, RZ, 0xc0, !PT ;  /* 0x0000ffff41417812 */ /* 0x000fe200078ec0ff */
[----:B------:R-:W-:Y:S01]  /*3cf0*/  FADD R42, R42, R57 ;  /* 0x000000392a2a7221 */ /* 0x000fe20000000000 */
[----:B------:R-:W-:Y:S01]  /*3d00*/  PRMT R110, R111, 0x7604, R110 ;  /* 0x000076046f6e7816 */ /* 0x000fe2000000006e */
[----:B------:R-:W-:Y:S01]  /*3d10*/  FADD R44, R44, R53 ;  /* 0x000000352c2c7221 */ /* 0x000fe20000000000 */
[----:B------:R-:W-:Y:S01]  /*3d20*/  LOP3.LUT R102, R102, 0xff, RZ, 0xc0, !PT ;  /* 0x000000ff66667812 */ /* 0x000fe200078ec0ff */
[----:B------:R-:W-:Y:S01]  /*3d30*/  FADD R47, R47, R42 ;  /* 0x0000002a2f2f7221 */ /* 0x000fe20000000000 */
[----:B------:R-:W-:Y:S01]  /*3d40*/  LOP3.LUT R103, R103, 0xffff, RZ, 0xc0, !PT ;  /* 0x0000ffff67677812 */ /* 0x000fe200078ec0ff */
[----:B------:R-:W-:Y:S01]  /*3d50*/  FADD R23, R22, R23 ;  /* 0x0000001716177221 */ /* 0x000fe20000000000 */
[----:B------:R-:W-:Y:S01]  /*3d60*/  LOP3.LUT R27, R28, 0xff0000, R27, 0xf8, !PT ;  /* 0x00ff00001c1b7812 */ /* 0x000fe200078ef81b */
[----:B------:R-:W-:Y:S01]  /*3d70*/  IMAD.SHL.U32 R28, R21, 0x1000000, RZ ;  /* 0x01000000151c7824 */ /* 0x000fe200078e00ff */
[----:B------:R-:W-:Y:S01]  /*3d80*/  LOP3.LUT R14, R14, 0xffff, RZ, 0xc0, !PT ;  /* 0x0000ffff0e0e7812 */ /* 0x000fe200078ec0ff */
[----:B------:R-:W-:Y:S01]  /*3d90*/  FADD R44, R44, R47 ;  /* 0x0000002f2c2c7221 */ /* 0x000fe20000000000 */
[----:B------:R-:W-:Y:S01]  /*3da0*/  LOP3.LUT R17, R11, 0xffff, RZ, 0xc0, !PT ;  /* 0x0000ffff0b117812 */ /* 0x000fe200078ec0ff */
[----:B------:R-:W-:Y:S01]  /*3db0*/  IMAD.SHL.U32 R11, R4, 0x1000000, RZ ;  /* 0x01000000040b7824 */ /* 0x000fe200078e00ff */
[----:B------:R-:W-:Y:S01]  /*3dc0*/  LOP3.LUT R91, R91, 0xff, RZ, 0xc0, !PT ;  /* 0x000000ff5b5b7812 */ /* 0x000fe200078ec0ff */
[----:B------:R-:W-:Y:S01]  /*3dd0*/  FADD R61, R38, R61 ;  /* 0x0000003d263d7221 */ /* 0x000fe20000000000 */
[----:B------:R-:W-:Y:S01]  /*3de0*/  LOP3.LUT R32, R93, 0xffff, RZ, 0xc0, !PT ;  /* 0x0000ffff5d207812 */ /* 0x000fe200078ec0ff */
[----:B------:R-:W-:Y:S01]  /*3df0*/  IMAD.SHL.U32 R4, R17, 0x1000000, RZ ;  /* 0x0100000011047824 */ /* 0x000fe200078e00ff */
[----:B------:R-:W-:-:S02]  /*3e00*/  LOP3.LUT R95, R95, 0xff, RZ, 0xc0, !PT ;  /* 0x000000ff5f5f7812 */ /* 0x000fc400078ec0ff */
[----:B------:R-:W-:Y:S02]  /*3e10*/  LOP3.LUT R34, R97, 0xffff, RZ, 0xc0, !PT ;  /* 0x0000ffff61227812 */ /* 0x000fe400078ec0ff */
[----:B------:R-:W-:Y:S02]  /*3e20*/  LOP3.LUT R104, R104, 0xff, RZ, 0xc0, !PT ;  /* 0x000000ff68687812 */ /* 0x000fe400078ec0ff */
[----:B------:R-:W-:Y:S02]  /*3e30*/  LOP3.LUT R105, R105, 0xffff, RZ, 0xc0, !PT ;  /* 0x0000ffff69697812 */ /* 0x000fe400078ec0ff */
[----:B------:R-:W-:Y:S02]  /*3e40*/  PRMT R68, R69, 0x7604, R68 ;  /* 0x0000760445447816 */ /* 0x000fe40000000044 */
[----:B------:R-:W-:Y:S02]  /*3e50*/  LOP3.LUT R76, R76, 0xff, RZ, 0xc0, !PT ;  /* 0x000000ff4c4c7812 */ /* 0x000fe400078ec0ff */
[----:B------:R-:W-:-:S02]  /*3e60*/  LOP3.LUT R77, R77, 0xffff, RZ, 0xc0, !PT ;  /* 0x0000ffff4d4d7812 */ /* 0x000fc400078ec0ff */
[----:B------:R-:W-:Y:S01]  /*3e70*/  LOP3.LUT R21, R15, 0xffff, RZ, 0xc0, !PT ;  /* 0x0000ffff0f157812 */ /* 0x000fe200078ec0ff */
[----:B------:R-:W-:Y:S01]  /*3e80*/  IMAD.SHL.U32 R15, R14, 0x1000000, RZ ;  /* 0x010000000e0f7824 */ /* 0x000fe200078e00ff */
[----:B------:R-:W-:Y:S01]  /*3e90*/  LOP3.LUT R37, R37, R24, RZ, 0xfc, !PT ;  /* 0x0000001825257212 */ /* 0x000fe200078efcff */
[----:B------:R-:W-:Y:S01]  /*3ea0*/  IMAD.SHL.U32 R24, R13, 0x1000000, RZ ;  /* 0x010000000d187824 */ /* 0x000fe200078e00ff */
[----:B------:R-:W-:Y:S01]  /*3eb0*/  LOP3.LUT R49, R49, R12, RZ, 0xfc, !PT ;  /* 0x0000000c31317212 */ /* 0x000fe200078efcff */
[----:B------:R-:W-:Y:S01]  /*3ec0*/  IMAD.SHL.U32 R12, R0, 0x4, RZ ;  /* 0x00000004000c7824 */ /* 0x000fe200078e00ff */
[----:B------:R-:W-:Y:S01]  /*3ed0*/  PRMT R64, R65, 0x7604, R64 ;  /* 0x0000760441407816 */ /* 0x000fe20000000040 */
[----:B------:R-:W-:Y:S01]  /*3ee0*/  IMAD.SHL.U32 R14, R21, 0x1000000, RZ ;  /* 0x01000000150e7824 */ /* 0x000fe200078e00ff */
[----:B------:R-:W-:Y:S02]  /*3ef0*/  LOP3.LUT R39, R110, 0xff0000, R39, 0xf8, !PT ;  /* 0x00ff00006e277812 */ /* 0x000fe400078ef827 */
[----:B------:R-:W-:-:S02]  /*3f00*/  LOP3.LUT R2, R2, 0xffff, RZ, 0xc0, !PT ;  /* 0x0000ffff02027812 */ /* 0x000fc400078ec0ff */
[----:B------:R-:W-:Y:S02]  /*3f10*/  PRMT R102, R103, 0x7604, R102 ;  /* 0x0000760467667816 */ /* 0x000fe40000000066 */
[----:B------:R-:W-:Y:S02]  /*3f20*/  LOP3.LUT R20, R20, 0xffff, RZ, 0xc0, !PT ;  /* 0x0000ffff14147812 */ /* 0x000fe400078ec0ff */
[----:B------:R-:W-:Y:S02]  /*3f30*/  LOP3.LUT R16, R16, 0xffff, RZ, 0xc0, !PT ;  /* 0x0000ffff10107812 */ /* 0x000fe400078ec0ff */
[----:B------:R-:W-:Y:S01]  /*3f40*/  LOP3.LUT R13, R3, 0xffff, RZ, 0xc0, !PT ;  /* 0x0000ffff030d7812 */ /* 0x000fe200078ec0ff */
[----:B------:R-:W-:Y:S01]  /*3f50*/  IMAD.SHL.U32 R3, R2, 0x1000000, RZ ;  /* 0x0100000002037824 */ /* 0x000fe200078e00ff */
[----:B------:R-:W-:Y:S01]  /*3f60*/  PRMT R32, R32, 0x7604, R91 ;  /* 0x0000760420207816 */ /* 0x000fe2000000005b */
[----:B------:R-:W-:Y:S01]  /*3f70*/  IMAD.SHL.U32 R20, R20, 0x1000000, RZ ;  /* 0x0100000014147824 */ /* 0x000fe200078e00ff */
[----:B------:R-:W-:Y:S01]  /*3f80*/  PRMT R34, R34, 0x7604, R95 ;  /* 0x0000760422227816 */ /* 0x000fe2000000005f */
[----:B------:R-:W-:Y:S01]  /*3f90*/  IMAD.SHL.U32 R16, R16, 0x1000000, RZ ;  /* 0x0100000010107824 */ /* 0x000fe200078e00ff */
[----:B------:R-:W-:Y:S01]  /*3fa0*/  PRMT R104, R105, 0x7604, R104 ;  /* 0x0000760469687816 */ /* 0x000fe20000000068 */
[----:B------:R-:W-:Y:S01]  /*3fb0*/  IMAD.SHL.U32 R2, R13, 0x1000000, RZ ;  /* 0x010000000d027824 */ /* 0x000fe200078e00ff */
[----:B------:R-:W-:-:S02]  /*3fc0*/  PRMT R76, R77, 0x7604, R76 ;  /* 0x000076044d4c7816 */ /* 0x000fc4000000004c */
[----:B------:R-:W-:Y:S02]  /*3fd0*/  LOP3.LUT R43, R68, 0xff0000, R43, 0xf8, !PT ;  /* 0x00ff0000442b7812 */ /* 0x000fe400078ef82b */
[----:B------:R-:W-:Y:S01]  /*3fe0*/  LOP3.LUT R18, R27, R18, RZ, 0xfc, !PT ;  /* 0x000000121b127212 */ /* 0x000fe200078efcff */
[----:B------:R-:W-:Y:S01]  /*3ff0*/  IMAD.MOV.U32 R27, RZ, RZ, 0x2130 ;  /* 0x00002130ff1b7424 */ /* 0x000fe200078e00ff */
[----:B------:R-:W-:Y:S02]  /*4000*/  LOP3.LUT R119, R119, 0xffff, RZ, 0xc0, !PT ;  /* 0x0000ffff77777812 */ /* 0x000fe400078ec0ff */
[----:B------:R-:W-:Y:S02]  /*4010*/  LOP3.LUT R41, R64, 0xff0000, R41, 0xf8, !PT ;  /* 0x00ff000040297812 */ /* 0x000fe400078ef829 */
[----:B------:R-:W-:Y:S02]  /*4020*/  LOP3.LUT R11, R108, R11, RZ, 0xfc, !PT ;  /* 0x0000000b6c0b7212 */ /* 0x000fe400078efcff */
[----:B------:R-:W-:-:S02]  /*4030*/  LOP3.LUT R10, R39, R10, RZ, 0xfc, !PT ;  /* 0x0000000a270a7212 */ /* 0x000fc400078efcff */
[----:B------:R-:W-:Y:S02]  /*4040*/  LOP3.LUT R33, R102, 0xff0000, R33, 0xf8, !PT ;  /* 0x00ff000066217812 */ /* 0x000fe400078ef821 */
[----:B------:R-:W-:Y:S02]  /*4050*/  LOP3.LUT R12, R12, 0xc, RZ, 0xc0, !PT ;  /* 0x0000000c0c0c7812 */ /* 0x000fe400078ec0ff */
[----:B------:R-:W-:Y:S02]  /*4060*/  LOP3.LUT R29, R32, 0xff0000, R29, 0xf8, !PT ;  /* 0x00ff0000201d7812 */ /* 0x000fe400078ef81d */
[----:B------:R-:W-:Y:S02]  /*4070*/  LOP3.LUT R31, R34, 0xff0000, R31, 0xf8, !PT ;  /* 0x00ff0000221f7812 */ /* 0x000fe400078ef81f */
[----:B------:R-:W-:Y:S02]  /*4080*/  LOP3.LUT R35, R104, 0xff0000, R35, 0xf8, !PT ;  /* 0x00ff000068237812 */ /* 0x000fe400078ef823 */
[----:B------:R-:W-:-:S02]  /*4090*/  LOP3.LUT R45, R76, 0xff0000, R45, 0xf8, !PT ;  /* 0x00ff00004c2d7812 */ /* 0x000fc400078ef82d */
[----:B------:R-:W-:Y:S01]  /*40a0*/  LOP3.LUT R43, R43, R24, RZ, 0xfc, !PT ;  /* 0x000000182b2b7212 */ /* 0x000fe200078efcff */
[----:B------:R-:W-:Y:S01]  /*40b0*/  IMAD.SHL.U32 R24, R119, 0x1000000, RZ ;  /* 0x0100000077187824 */ /* 0x000fe200078e00ff */
[----:B------:R-:W-:Y:S02]  /*40c0*/  LOP3.LUT R4, R41, R4, RZ, 0xfc, !PT ;  /* 0x0000000429047212 */ /* 0x000fe400078efcff */
[----:B------:R-:W-:Y:S02]  /*40d0*/  SEL R21, R10, R11, P1 ;  /* 0x0000000b0a157207 */ /* 0x000fe40000800000 */
[----:B------:R-:W-:Y:S02]  /*40e0*/  SEL R0, R11, R10, P1 ;  /* 0x0000000a0b007207 */ /* 0x000fe40000800000 */
[----:B------:R-:W-:Y:S02]  /*40f0*/  LOP3.LUT R51, R84, 0xff0000, R51, 0xf8, !PT ;  /* 0x00ff000054337812 */ /* 0x000fe400078ef833 */
[----:B------:R-:W-:-:S02]  /*4100*/  LOP3.LUT R15, R36, R15, RZ, 0xfc, !PT ;  /* 0x0000000f240f7212 */ /* 0x000fc400078efcff */
[----:B------:R-:W-:Y:S02]  /*4110*/  LOP3.LUT R14, R33, R14, RZ, 0xfc, !PT ;  /* 0x0000000e210e7212 */ /* 0x000fe400078efcff */
[-C--:B------:R-:W-:Y:S02]  /*4120*/  SHF.R.U32.HI R10, RZ, R12.reuse, R25 ;  /* 0x0000000cff0a7219 */ /* 0x080fe40000011619 */
[----:B------:R-:W-:Y:S02]  /*4130*/  SHF.R.U32.HI R11, RZ, R12, R27 ;  /* 0x0000000cff0b7219 */ /* 0x000fe4000001161b */
[----:B------:R-:W-:Y:S02]  /*4140*/  LOP3.LUT R20, R29, R20, RZ, 0xfc, !PT ;  /* 0x000000141d147212 */ /* 0x000fe400078efcff */
[----:B------:R-:W-:Y:S02]  /*4150*/  LOP3.LUT R31, R31, R28, RZ, 0xfc, !PT ;  /* 0x0000001c1f1f7212 */ /* 0x000fe400078efcff */
[----:B------:R-:W-:-:S02]  /*4160*/  LOP3.LUT R16, R35, R16, RZ, 0xfc, !PT ;  /* 0x0000001023107212 */ /* 0x000fc400078efcff */
[----:B------:R-:W-:Y:S02]  /*4170*/  LOP3.LUT R3, R72, R3, RZ, 0xfc, !PT ;  /* 0x0000000348037212 */ /* 0x000fe400078efcff */
[----:B------:R-:W-:Y:S02]  /*4180*/  LOP3.LUT R2, R45, R2, RZ, 0xfc, !PT ;  /* 0x000000022d027212 */ /* 0x000fe400078efcff */
[----:B------:R-:W-:Y:S02]  /*4190*/  SEL R13, R18, R19, P1 ;  /* 0x00000013120d7207 */ /* 0x000fe40000800000 */
[----:B------:R-:W-:Y:S02]  /*41a0*/  SEL R18, R19, R18, P1 ;  /* 0x0000001213127207 */ /* 0x000fe40000800000 */
[----:B------:R-:W-:Y:S02]  /*41b0*/  SEL R25, R43, R4, P1 ;  /* 0x000000042b197207 */ /* 0x000fe40000800000 */
[----:B------:R-:W-:-:S02]  /*41c0*/  LOP3.LUT R24, R51, R24, RZ, 0xfc, !PT ;  /* 0x0000001833187212 */ /* 0x000fc400078efcff */
[----:B------:R-:W-:Y:S02]  /*41d0*/  SEL R19, R14, R15, P1 ;  /* 0x0000000f0e137207 */ /* 0x000fe40000800000 */
[----:B------:R-:W-:Y:S02]  /*41e0*/  SEL R4, R4, R43, P1 ;  /* 0x0000002b04047207 */ /* 0x000fe40000800000 */
[----:B------:R-:W-:Y:S02]  /*41f0*/  LOP3.LUT R10, R10, 0xf, RZ, 0xc0, !PT ;  /* 0x0000000f0a0a7812 */ /* 0x000fe400078ec0ff */
[----:B------:R-:W-:Y:S02]  /*4200*/  LOP3.LUT R11, R11, 0xf, RZ, 0xc0, !PT ;  /* 0x0000000f0b0b7812 */ /* 0x000fe400078ec0ff */
[----:B------:R-:W-:Y:S01]  /*4210*/  SEL R14, R15, R14, P1 ;  /* 0x0000000e0f0e7207 */ /* 0x000fe20000800000 */
[----:B------:R-:W-:Y:S01]  /*4220*/  SHFL.IDX PT, R35, R25, R10, 0x1c1f ;  /* 0x001c1f0a19237589 */ /* 0x000fe200000e0000 */
[----:B------:R-:W-:-:S02]  /*4230*/  SEL R17, R31, R20, P1 ;  /* 0x000000141f117207 */ /* 0x000fc40000800000 */
[----:B------:R-:W-:Y:S01]  /*4240*/  SEL R15, R37, R16, P1 ;  /* 0x00000010250f7207 */ /* 0x000fe20000800000 */
[----:B------:R1:W2:Y:S01]  /*4250*/  SHFL.IDX PT, R36, R4, R11, 0x1c1f ;  /* 0x001c1f0b04247589 */ /* 0x0002a200000e0000 */
[----:B------:R-:W-:Y:S02]  /*4260*/  SEL R27, R2, R3, P1 ;  /* 0x00000003021b7207 */ /* 0x000fe40000800000 */
[----:B------:R-:W-:Y:S01]  /*4270*/  SEL R28, R3, R2, P1 ;  /* 0x00000002031c7207 */ /* 0x000fe20000800000 */
[----:B------:R-:W-:Y:S01]  /*4280*/  SHFL.IDX PT, R21, R21, R10, 0x1c1f ;  /* 0x001c1f0a15157589 */ /* 0x000fe200000e0000 */
[----:B------:R-:W-:Y:S01]  /*4290*/  SEL R20, R20, R31, P1 ;  /* 0x0000001f14147207 */ /* 0x000fe20000800000 */
[----:B------:R-:W-:Y:S01]  /*42a0*/  IMAD.MOV.U32 R2, RZ, RZ, 0x1054 ;  /* 0x00001054ff027424 */ /* 0x000fe200078e00ff */
[----:B------:R-:W-:Y:S01]  /*42b0*/  SEL R16, R16, R37, P1 ;  /* 0x0000002510107207 */ /* 0x000fe20000800000 */
[----:B------:R-:W-:Y:S01]  /*42c0*/  SHFL.IDX PT, R39, R28, R11, 0x1c1f ;  /* 0x001c1f0b1c277589 */ /* 0x000fe200000e0000 */
[----:B------:R-:W-:Y:S01]  /*42d0*/  SEL R29, R24, R49, P1 ;  /* 0x00000031181d7207 */ /* 0x000fe20000800000 */
[----:B------:R-:W-:Y:S01]  /*42e0*/  IMAD.MOV.U32 R3, RZ, RZ, 0x3276 ;  /* 0x00003276ff037424 */ /* 0x000fe200078e00ff */
[----:B------:R-:W-:Y:S01]  /*42f0*/  SEL R30, R49, R24, P1 ;  /* 0x00000018311e7207 */ /* 0x000fe20000800000 */
[----:B------:R-:W3:Y:S01]  /*4300*/  SHFL.IDX PT, R37, R27, R10, 0x1c1f ;  /* 0x001c1f0a1b257589 */ /* 0x000ee200000e0000 */
[----:B-1----:R-:W-:-:S03]  /*4310*/  FADD R4, R26, R23 ;  /* 0x000000171a047221 */ /* 0x002fc60000000000 */
[----:B------:R1:W4:Y:S04]  /*4320*/  SHFL.IDX PT, R33, R0, R11, 0x1c1f ;  /* 0x001c1f0b00217589 */ /* 0x00032800000e0000 */
[----:B------:R-:W-:Y:S04]  /*4330*/  SHFL.IDX PT, R13, R13, R10, 0x1c1f ;  /* 0x001c1f0a0d0d7589 */ /* 0x000fe800000e0000 */
[----:B------:R-:W5:Y:S01]  /*4340*/  SHFL.IDX PT, R18, R18, R11, 0x1c1f ;  /* 0x001c1f0b12127589 */ /* 0x000f6200000e0000 */
[----:B-1----:R-:W-:-:S03]  /*4350*/  SEL R0, R2, 0x5410, P1 ;  /* 0x0000541002007807 */ /* 0x002fc60000800000 */
[----:B------:R-:W-:Y:S01]  /*4360*/  SHFL.IDX PT, R17, R17, R10, 0x1c1f ;  /* 0x001c1f0a11117589 */ /* 0x000fe200000e0000 */
[----:B------:R-:W-:Y:S01]  /*4370*/  SEL R2, R3, 0x7632, P1 ;  /* 0x0000763203027807 */ /* 0x000fe20000800000 */
[----:B------:R-:W-:Y:S01]  /*4380*/  FADD R3, R44, R61 ;  /* 0x0000003d2c037221 */ /* 0x000fe20000000000 */
[C-C-:B--2---:R-:W-:Y:S01]  /*4390*/  PRMT R34, R35.reuse, R0, R36.reuse ;  /* 0x0000000023227216 */ /* 0x144fe20000000024 */
[----:B------:R-:W1:Y:S01]  /*43a0*/  SHFL.IDX PT, R20, R20, R11, 0x1c1f ;  /* 0x001c1f0b14147589 */ /* 0x000e6200000e0000 */
[----:B------:R-:W-:-:S03]  /*43b0*/  PRMT R35, R35, R2, R36 ;  /* 0x0000000223237216 */ /* 0x000fc60000000024 */
[----:B------:R-:W-:Y:S01]  /*43c0*/  SHFL.IDX PT, R19, R19, R10, 0x1c1f ;  /* 0x001c1f0a13137589 */ /* 0x000fe200000e0000 */
[C-C-:B---3--:R-:W-:Y:S02]  /*43d0*/  PRMT R36, R37.reuse, R0, R39.reuse ;  /* 0x0000000025247216 */ /* 0x148fe40000000027 */
[----:B------:R-:W-:Y:S01]  /*43e0*/  PRMT R37, R37, R2, R39 ;  /* 0x0000000225257216 */ /* 0x000fe20000000027 */
[----:B------:R-:W2:Y:S01]  /*43f0*/  SHFL.IDX PT, R14, R14, R11, 0x1c1f ;  /* 0x001c1f0b0e0e7589 */ /* 0x000ea200000e0000 */
[C-C-:B----4-:R-:W-:Y:S02]  /*4400*/  PRMT R32, R21.reuse, R0, R33.reuse ;  /* 0x0000000015207216 */ /* 0x150fe40000000021 */
[----:B------:R-:W-:Y:S01]  /*4410*/  PRMT R33, R21, R2, R33 ;  /* 0x0000000215217216 */ /* 0x000fe20000000021 */
[----:B------:R-:W-:Y:S04]  /*4420*/  SHFL.IDX PT, R15, R15, R10, 0x1c1f ;  /* 0x001c1f0a0f0f7589 */ /* 0x000fe800000e0000 */
[----:B------:R-:W3:Y:S01]  /*4430*/  SHFL.IDX PT, R16, R16, R11, 0x1c1f ;  /* 0x001c1f0b10107589 */ /* 0x000ee200000e0000 */
[----:B-----5:R-:W-:-:S02]  /*4440*/  PRMT R24, R13, R0, R18 ;  /* 0x000000000d187216 */ /* 0x020fc40000000012 */
[----:B------:R-:W-:Y:S01]  /*4450*/  PRMT R25, R13, R2, R18 ;  /* 0x000000020d197216 */ /* 0x000fe20000000012 */
[----:B------:R4:W-:Y:S04]  /*4460*/  SHFL.IDX PT, R41, R29, R10, 0x1c1f ;  /* 0x001c1f0a1d297589 */ /* 0x0009e800000e0000 */
[----:B------:R3:W5:Y:S01]  /*4470*/  SHFL.IDX PT, R40, R30, R11, 0x1c1f ;  /* 0x001c1f0b1e287589 */ /* 0x00076200000e0000 */
[C-C-:B-1----:R-:W-:Y:S02]  /*4480*/  PRMT R26, R17.reuse, R0, R20.reuse ;  /* 0x00000000111a7216 */ /* 0x142fe40000000014 */
[----:B------:R-:W-:Y:S02]  /*4490*/  PRMT R27, R17, R2, R20 ;  /* 0x00000002111b7216 */ /* 0x000fe40000000014 */
[----:B--2---:R-:W-:-:S02]  /*44a0*/  PRMT R28, R19, R0, R14 ;  /* 0x00000000131c7216 */ /* 0x004fc4000000000e */
[----:B----4-:R-:W-:Y:S02]  /*44b0*/  PRMT R29, R19, R2, R14 ;  /* 0x00000002131d7216 */ /* 0x010fe4000000000e */
[C-C-:B---3--:R-:W-:Y:S02]  /*44c0*/  PRMT R30, R15.reuse, R0, R16.reuse ;  /* 0x000000000f1e7216 */ /* 0x148fe40000000010 */
[----:B------:R-:W-:Y:S02]  /*44d0*/  PRMT R31, R15, R2, R16 ;  /* 0x000000020f1f7216 */ /* 0x000fe40000000010 */
[C-C-:B-----5:R-:W-:Y:S02]  /*44e0*/  PRMT R38, R41.reuse, R0, R40.reuse ;  /* 0x0000000029267216 */ /* 0x160fe40000000028 */
[----:B------:R-:W-:Y:S01]  /*44f0*/  PRMT R39, R41, R2, R40 ;  /* 0x0000000229277216 */ /* 0x000fe20000000028 */
[----:B------:R-:W-:Y:S06]  /*4500*/  @!P0 BRA `(.L_x_19) ;  /* 0x0000000000048947 */ /* 0x000fec0003800000 */
[----:B------:R-:W-:Y:S01]  /*4510*/  BPT.TRAP 0x1 ;  /* 0x000000040000795c */ /* 0x000fe20000300000 */
.L_x_19:
[----:B------:R-:W1:Y:S02]  /*4520*/  SYNCS.PHASECHK.TRANS64.TRYWAIT P2, [UR37+0xc008], R9 ;  /* 0x00c00809ff0075a7 */ /* 0x000e640008040165 */
[----:B-1----:R-:W-:Y:S05]  /*4530*/  @!P2 BRA `(.L_x_20) ;  /* 0x000000980044a947 */ /* 0x002fea0003800000 */
.L_x_103:
[----:B------:R-:W-:Y:S01]  /*4540*/  UIADD3 UR6, UR12, 0x200, URZ ;  /* 0x000002000c067890 */ /* 0x000fe2000fffe03f */
[----:B------:R-:W-:Y:S01]  /*4550*/  WARPGROUP.ARRIVE ;  /* 0x00000000000079c5 */ /* 0x000fe20000000000 */
[----:B------:R-:W-:-:S07]  /*4560*/  UMOV UR7, 0x40000040 ;  /* 0x4000004000077882 */ /* 0x000fce0000000000 */
[----:B------:R-:W-:Y:S01]  /*4570*/  QGMMA.64x64x32.F32.E4M3.E4M3 R88, R24, gdesc[UR4], RZ, !UPT, gsb0 ;  /* 0x00e0000418587df3 */ /* 0x000fe2000c0008ff */
[----:B------:R-:W-:Y:S01]  /*4580*/  UIADD3 UR6, UR12, 0x202, URZ ;  /* 0x000002020c067890 */ /* 0x000fe2000fffe03f */
[----:B------:R-:W-:Y:S01]  /*4590*/  UMOV UR7, 0x40000040 ;  /* 0x4000004000077882 */ /* 0x000fe20000000000 */
[----:B------:R-:W-:Y:S02]  /*45a0*/  WARPGROUP.DEPBAR.LE gsb0, 0x0 ;  /* 0x00008000000079c5 */ /* 0x000fe40000010000 */
[----:B------:R-:W-:-:S06]  /*45b0*/  WARPGROUP.ARRIVE ;  /* 0x00000000000079c5 */ /* 0x000fcc0000000000 */
[----:B------:R-:W-:Y:S01]  /*45c0*/  QGMMA.64x64x32.F32.E4M3.E4M3 R88, R28, gdesc[UR4], R88, gsb0 ;  /* 0x00e000041c587df3 */ /* 0x000fe20008000858 */
        /* <DEDUP_REMOVED lines=9> */
[----:B------:R-:W-:Y:S03]  /*4660*/  QGMMA.64x64x32.F32.E4M3.E4M3 R88, R36, gdesc[UR4], R88, gsb0 ;  /* 0x00e0000424587df3 */ /* 0x000fe60008000858 */
[----:B------:R-:W-:Y:S02]  /*4670*/  WARPGROUP.DEPBAR.LE gsb0, 0x0 ;  /* 0x00008000000079c5 */ /* 0x000fe40000010000 */
[----:B------:R-:W-:Y:S05]  /*4680*/  @!P0 BRA `(.L_x_21) ;  /* 0x0000000000048947 */ /* 0x000fea0003800000 */
[----:B------:R-:W-:Y:S01]  /*4690*/  BPT.TRAP 0x1 ;  /* 0x000000040000795c */ /* 0x000fe20000300000 */
.L_x_21:
[----:B------:R-:W-:Y:S01]  /*46a0*/  UISETP.EQ.AND UP0, UPT, UR36, URZ, !UP0 ;  /* 0x0000003f2400728c */ /* 0x000fe2000c702270 */
[----:B-1----:R-:W-:Y:S01]  /*46b0*/  IMAD.MOV.U32 R9, RZ, RZ, RZ ;  /* 0x000000ffff097224 */ /* 0x002fe200078e00ff */
[----:B------:R-:W-:Y:S02]  /*46c0*/  UIADD3 UR6, UR37, 0xc028, URZ ;  /* 0x0000c02825067890 */ /* 0x000fe4000fffe03f */
[----:B------:R-:W-:Y:S02]  /*46d0*/  USEL UR7, URZ, 0x1, !UP0 ;  /* 0x000000013f077887 */ /* 0x000fe4000c000000 */
[----:B------:R-:W-:Y:S02]  /*46e0*/  UPRMT UR6, URZ, 0x654, UR6 ;  /* 0x000006543f067896 */ /* 0x000fe40008000006 */
[----:B------:R-:W-:-:S04]  /*46f0*/  USEL UR7, UR7, 0x2, UP1 ;  /* 0x0000000207077887 */ /* 0x000fc80008800000 */
[----:B------:R-:W-:-:S03]  /*4700*/  UISETP.GT.U32.AND UP0, UPT, UR7, 0x1, UPT ;  /* 0x000000010700788c */ /* 0x000fc6000bf04070 */
[----:B------:R-:W-:Y:S03]  /*4710*/  SYNCS.ARRIVE.TRANS64.RED.A1T0 RZ, [UR6], RZ ;  /* 0x000000ffffff79a7 */ /* 0x000fe60008100406 */
[----:B------:R-:W-:-:S13]  /*4720*/  PLOP3.LUT P2, PT, PT, PT, UP0, 0x80, 0x0 ;  /* 0x000000000000781c */ /* 0x000fda0003f4f008 */
[----:B------:R-:W-:Y:S05]  /*4730*/  @P2 BRA `(.L_x_22) ;  /* 0x0000000000042947 */ /* 0x000fea0003800000 */
[----:B------:R-:W-:Y:S01]  /*4740*/  BPT.TRAP 0x1 ;  /* 0x000000040000795c */ /* 0x000fe20000300000 */
.L_x_22:
[C---:B------:R-:W-:Y:S01]  /*4750*/  ISETP.GE.AND P3, PT, R8.reuse, 0x101, PT ;  /* 0x000001010800780c */ /* 0x040fe20003f66270 */
[----:B------:R-:W-:Y:S01]  /*4760*/  VIADD R13, R8, 0x7f ;  /* 0x0000007f080d7836 */ /* 0x000fe20000000000 */
[----:B------:R-:W-:Y:S01]  /*4770*/  UMOV UR13, 0x1 ;  /* 0x00000001000d7882 */ /* 0x000fe20000000000 */
[----:B------:R-:W-:Y:S01]  /*4780*/  UMOV UR14, 0x2 ;  /* 0x00000002000e7882 */ /* 0x000fe20000000000 */
[----:B------:R-:W-:Y:S02]  /*4790*/  VIADD R5, R5, 0x80 ;  /* 0x0000008005057836 */ /* 0x000fe40000000000 */
[----:B------:R-:W-:-:S04]  /*47a0*/  SHF.R.S32.HI R14, RZ, 0x1f, R13 ;  /* 0x0000001fff0e7819 */ /* 0x000fc8000001140d */
[----:B------:R-:W-:-:S04]  /*47b0*/  LEA.HI R14, R14, R13, RZ, 0x7 ;  /* 0x0000000d0e0e7211 */ /* 0x000fc800078f38ff */
[----:B------:R-:W-:Y:S01]  /*47c0*/  LEA.HI.SX32 R8, R14, 0xffffffff, 0x19 ;  /* 0xffffffff0e087811 */ /* 0x000fe200078fcaff */
[----:B------:R-:W-:Y:S06]  /*47d0*/  @!P3 BRA `(.L_x_23) ;  /* 0x00000034002cb947 */ /* 0x000fec0003800000 */
[----:B------:R-:W-:Y:S01]  /*47e0*/  IMAD.MOV.U32 R15, RZ, RZ, R6 ;  /* 0x000000ffff0f7224 */ /* 0x000fe200078e0006 */
[----:B------:R-:W-:Y:S01]  /*47f0*/  UMOV UR14, 0x2 ;  /* 0x00000002000e7882 */ /* 0x000fe20000000000 */
[----:B------:R-:W-:Y:S01]  /*4800*/  IMAD.MOV.U32 R13, RZ, RZ, R7 ;  /* 0x000000ffff0d7224 */ /* 0x000fe200078e0007 */
[----:B------:R-:W-:Y:S01]  /*4810*/  UMOV UR13, 0x1 ;  /* 0x00000001000d7882 */ /* 0x000fe20000000000 */
[----:B------:R-:W-:Y:S01]  /*4820*/  IMAD.MOV.U32 R9, RZ, RZ, RZ ;  /* 0x000000ffff097224 */ /* 0x000fe200078e00ff */
[----:B------:R-:W-:-:S06]  /*4830*/  ULDC UR16, c[0x0][0x604] ;  /* 0x0001810000107ab9 */ /* 0x000fcc0000000800 */
.L_x_34:
[----:B------:R-:W-:-:S13]  /*4840*/  PLOP3.LUT P4, PT, PT, PT, UP1, 0x80, 0x0 ;  /* 0x000000000000781c */ /* 0x000fda0003f8f018 */
[----:B------:R-:W-:Y:S05]  /*4850*/  @!P4 BRA `(.L_x_24) ;  /* 0x000000000004c947 */ /* 0x000fea0003800000 */
[----:B------:R-:W-:Y:S01]  /*4860*/  BPT.TRAP 0x1 ;  /* 0x000000040000795c */ /* 0x000fe20000300000 */
.L_x_24:
[----:B------:R-:W-:Y:S01]  /*4870*/  ULEA UR6, UR14, UR37, 0x3 ;  /* 0x000000250e067291 */ /* 0x000fe2000f8e183f */
[----:B------:R-:W-:-:S08]  /*4880*/  SHF.L.U32 R6, R9, 0x1f, RZ ;  /* 0x0000001f09067819 */ /* 0x000fd000000006ff */
[----:B------:R-:W1:Y:S02]  /*4890*/  SYNCS.PHASECHK.TRANS64.TRYWAIT P3, [UR6+0xc000], R6 ;  /* 0x00c00006ff0075a7 */ /* 0x000e640008060146 */
[----:B-1----:R-:W-:Y:S05]  /*48a0*/  @!P3 BRA `(.L_x_25) ;  /* 0x000000940080b947 */ /* 0x002fea0003800000 */
.L_x_104:
[----:B------:R-:W-:Y:S01]  /*48b0*/  ULEA UR6, UR14, UR12, 0x9 ;  /* 0x0000000c0e067291 */ /* 0x000fe2000f8e483f */
[----:B------:R-:W-:Y:S01]  /*48c0*/  WARPGROUP.ARRIVE ;  /* 0x00000000000079c5 */ /* 0x000fe20000000000 */
[----:B------:R-:W-:Y:S01]  /*48d0*/  UMOV UR7, 0x80000020 ;  /* 0x8000002000077882 */ /* 0x000fe20000000000 */
[----:B------:R-:W-:Y:S01]  /*48e0*/  UMOV UR11, 0x80000020 ;  /* 0x80000020000b7882 */ /* 0x000fe20000000000 */
[----:B------:R-:W-:Y:S02]  /*48f0*/  UIADD3 UR10, UR6, 0x2, URZ ;  /* 0x00000002060a7890 */ /* 0x000fe4000fffe03f */
[----:B------:R-:W-:-:S03]  /*4900*/  UIADD3 UR14, UR14, 0x1, URZ ;  /* 0x000000010e0e7890 */ /* 0x000fc6000fffe03f */
[----:B------:R-:W-:Y:S01]  /*4910*/  QGMMA.64x128x32.F32.E4M3.E4M3 R24, gdesc[UR4], RZ, !UPT, gsb0 ;  /* 0x01e00000041879f3 */ /* 0x000fe2000c0008ff */
[----:B------:R-:W-:-:S04]  /*4920*/  UISETP.NE.AND UP0, UPT, UR14, 0x5, UPT ;  /* 0x000000050e00788c */ /* 0x000fc8000bf05270 */
[----:B------:R-:W-:Y:S02]  /*4930*/  USEL UR6, URZ, 0x1, UP0 ;  /* 0x000000013f067887 */ /* 0x000fe40008000000 */
[----:B------:R-:W-:-:S04]  /*4940*/  USEL UR14, UR14, URZ, UP0 ;  /* 0x0000003f0e0e7287 */ /* 0x000fc80008000000 */
[----:B------:R-:W-:Y:S01]  /*4950*/  LOP3.LUT R9, R9, UR6, RZ, 0x3c, !PT ;  /* 0x0000000609097c12 */ /* 0x000fe2000f8e3cff */
[----:B------:R-:W-:Y:S02]  /*4960*/  WARPGROUP.DEPBAR.LE gsb0, 0x0 ;  /* 0x00008000000079c5 */ /* 0x000fe40000010000 */
[----:B------:R-:W-:-:S06]  /*4970*/  WARPGROUP.ARRIVE ;  /* 0x00000000000079c5 */ /* 0x000fcc0000000000 */
[----:B------:R-:W-:Y:S03]  /*4980*/  QGMMA.64x128x32.F32.E4M3.E4M3 R24, gdesc[UR8], R24, gsb0 ;  /* 0x01e00000081879f3 */ /* 0x000fe60008000818 */
[----:B------:R-:W-:Y:S02]  /*4990*/  WARPGROUP.DEPBAR.LE gsb0, 0x0 ;  /* 0x00008000000079c5 */ /* 0x000fe40000010000 */
[----:B------:R-:W-:Y:S05]  /*49a0*/  @!P4 BRA `(.L_x_26) ;  /* 0x000000000004c947 */ /* 0x000fea0003800000 */
[----:B------:R-:W-:Y:S01]  /*49b0*/  BPT.TRAP 0x1 ;  /* 0x000000040000795c */ /* 0x000fe20000300000 */
.L_x_26:
[----:B-1----:R-:W-:Y:S01]  /*49c0*/  FMNMX R6, R24, R15, !PT ;  /* 0x0000000f18067209 */ /* 0x002fe20007800000 */
[----:B------:R-:W-:Y:S01]  /*49d0*/  ULEA UR6, UR14, UR37, 0x3 ;  /* 0x000000250e067291 */ /* 0x000fe2000f8e183f */
[----:B------:R-:W-:Y:S02]  /*49e0*/  FMNMX R22, R26, R13, !PT ;  /* 0x0000000d1a167209 */ /* 0x000fe40007800000 */
[----:B------:R-:W-:-:S04]  /*49f0*/  FMNMX R7, R25, R6, !PT ;  /* 0x0000000619077209 */ /* 0x000fc80007800000 */
        /* <DEDUP_REMOVED lines=29> */
[----:B------:R-:W-:-:S05]  /*4bd0*/  FMNMX R7, R85, R6, !PT ;  /* 0x0000000655077209 */ /* 0x000fca0007800000 */
[----:B------:R-:W1:Y:S02]  /*4be0*/  SHFL.BFLY PT, R6, R7, 0x1, 0x1f ;  /* 0x0c201f0007067f89 */ /* 0x000e6400000e0000 */
[----:B-1----:R-:W-:Y:S02]  /*4bf0*/  FMNMX R10, R7, R6, !PT ;  /* 0x00000006070a7209 */ /* 0x002fe40007800000 */
[----:B------:R-:W-:-:S03]  /*4c00*/  FMNMX R7, R27, R22, !PT ;  /* 0x000000161b077209 */ /* 0x000fc60007800000 */
[----:B------:R-:W1:Y:S02]  /*4c10*/  SHFL.BFLY PT, R11, R10, 0x2, 0x1f ;  /* 0x0c401f000a0b7f89 */ /* 0x000e6400000e0000 */
[----:B-1----:R-:W-:-:S04]  /*4c20*/  FMNMX R6, R10, R11, !PT ;  /* 0x0000000b0a067209 */ /* 0x002fc80007800000 */
[----:B------:R-:W-:-:S04]  /*4c30*/  FSETP.NEU.AND P3, PT, R6, -INF , PT ;  /* 0xff8000000600780b */ /* 0x000fc80003f6d000 */
[----:B------:R-:W-:-:S05]  /*4c40*/  FSEL R120, R6, RZ, P3 ;  /* 0x000000ff06787208 */ /* 0x000fca0001800000 */
[C---:B------:R-:W-:Y:S01]  /*4c50*/  FMUL R121, R120.reuse, UR16 ;  /* 0x0000001078797c20 */ /* 0x040fe20008400000 */
[----:B------:R-:W-:-:S03]  /*4c60*/  FADD R120, -R120, R15 ;  /* 0x0000000f78787221 */ /* 0x000fc60000000100 */
[--C-:B------:R-:W-:Y:S01]  /*4c70*/  FFMA R28, R28, UR16, -R121.reuse ;  /* 0x000000101c1c7c23 */ /* 0x100fe20008000879 */
[----:B------:R-:W-:-:S01]  /*4c80*/  FFMA R24, R24, UR16, -R121 ;  /* 0x0000001018187c23 */ /* 0x000fc20008000879 */
[--C-:B------:R-:W-:Y:S01]  /*4c90*/  FFMA R25, R25, UR16, -R121.reuse ;  /* 0x0000001019197c23 */ /* 0x100fe20008000879 */
[----:B------:R-:W-:-:S01]  /*4ca0*/  FFMA R29, R29, UR16, -R121 ;  /* 0x000000101d1d7c23 */ /* 0x000fc20008000879 */
[--C-:B------:R-:W-:Y:S01]  /*4cb0*/  FFMA R19, R36, UR16, -R121.reuse ;  /* 0x0000001024137c23 */ /* 0x100fe20008000879 */
[----:B------:R-:W-:Y:S01]  /*4cc0*/  FSETP.GEU.AND P3, PT, R28, -126, PT ;  /* 0xc2fc00001c00780b */ /* 0x000fe20003f6e000 */
[--C-:B------:R-:W-:Y:S01]  /*4cd0*/  FFMA R17, R32, UR16, -R121.reuse ;  /* 0x0000001020117c23 */ /* 0x100fe20008000879 */
[----:B------:R-:W-:Y:S01]  /*4ce0*/  FSETP.GEU.AND P5, PT, R24, -126, PT ;  /* 0xc2fc00001800780b */ /* 0x000fe20003fae000 */
[--C-:B------:R-:W-:Y:S01]  /*4cf0*/  FFMA R18, R33, UR16, -R121.reuse ;  /* 0x0000001021127c23 */ /* 0x100fe20008000879 */
[----:B------:R-:W-:Y:S01]  /*4d00*/  FSETP.GEU.AND P6, PT, R25, -126, PT ;  /* 0xc2fc00001900780b */ /* 0x000fe20003fce000 */
[--C-:B------:R-:W-:Y:S01]  /*4d10*/  FFMA R20, R37, UR16, -R121.reuse ;  /* 0x0000001025147c23 */ /* 0x100fe20008000879 */
[----:B------:R-:W-:Y:S01]  /*4d20*/  FSETP.GEU.AND P4, PT, R29, -126, PT ;  /* 0xc2fc00001d00780b */ /* 0x000fe20003f8e000 */
[--C-:B------:R-:W-:Y:S01]  /*4d30*/  FFMA R23, R44, UR16, -R121.reuse ;  /* 0x000000102c177c23 */ /* 0x100fe20008000879 */
[----:B------:R-:W-:-:S01]  /*4d40*/  FFMA R21, R40, UR16, -R121 ;  /* 0x0000001028157c23 */ /* 0x000fc20008000879 */
[--C-:B------:R-:W-:Y:S01]  /*4d50*/  FFMA R22, R41, UR16, -R121.reuse ;  /* 0x0000001029167c23 */ /* 0x100fe20008000879 */
[----:B------:R-:W-:-:S01]  /*4d60*/  FFMA R33, R56, UR16, -R121 ;  /* 0x0000001038217c23 */ /* 0x000fc20008000879 */
[--C-:B------:R-:W-:Y:S01]  /*4d70*/  FFMA R37, R57, UR16, -R121.reuse ;  /* 0x0000001039257c23 */ /* 0x100fe20008000879 */
[----:B------:R-:W-:-:S01]  /*4d80*/  FFMA R41, R61, UR16, -R121 ;  /* 0x000000103d297c23 */ /* 0x000fc20008000879 */
[----:B------:R-:W-:Y:S01]  /*4d90*/  @!P3 FMUL R28, R28, 0.5 ;  /* 0x3f0000001c1cb820 */ /* 0x000fe20000400000 */
[----:B------:R-:W-:-:S01]  /*4da0*/  FFMA R68, R68, UR16, -R121 ;  /* 0x0000001044447c23 */ /* 0x000fc20008000879 */
[----:B------:R-:W-:Y:S01]  /*4db0*/  @!P5 FMUL R24, R24, 0.5 ;  /* 0x3f0000001818d820 */ /* 0x000fe20000400000 */
[----:B------:R-:W-:-:S01]  /*4dc0*/  FFMA R76, R76, UR16, -R121 ;  /* 0x000000104c4c7c23 */ /* 0x000fc20008000879 */
[----:B------:R-:W1:Y:S01]  /*4dd0*/  MUFU.EX2 R11, R28 ;  /* 0x0000001c000b7308 */ /* 0x000e620000000800 */
[----:B------:R-:W-:Y:S01]  /*4de0*/  @!P6 FMUL R25, R25, 0.5 ;  /* 0x3f0000001919e820 */ /* 0x000fe20000400000 */
[----:B------:R-:W-:Y:S01]  /*4df0*/  @!P4 FMUL R29, R29, 0.5 ;  /* 0x3f0000001d1dc820 */ /* 0x000fe20000400000 */
[----:B------:R-:W-:-:S01]  /*4e00*/  FFMA R72, R72, UR16, -R121 ;  /* 0x0000001048487c23 */ /* 0x000fc20008000879 */
[--C-:B------:R-:W-:Y:S01]  /*4e10*/  FFMA R57, R77, UR16, -R121.reuse ;  /* 0x000000104d397c23 */ /* 0x100fe20008000879 */
[----:B------:R-:W-:-:S01]  /*4e20*/  FFMA R84, R84, UR16, -R121 ;  /* 0x0000001054547c23 */ /* 0x000fc20008000879 */
[--C-:B------:R-:W-:Y:S01]  /*4e30*/  FFMA R56, R80, UR16, -R121.reuse ;  /* 0x0000001050387c23 */ /* 0x100fe20008000879 */
[----:B------:R-:W-:-:S01]  /*4e40*/  FFMA R81, R81, UR16, -R121 ;  /* 0x0000001051517c23 */ /* 0x000fc20008000879 */
[----:B------:R2:W3:Y:S01]  /*4e50*/  MUFU.EX2 R10, R24 ;  /* 0x00000018000a7308 */ /* 0x0004e20000000800 */
[----:B------:R-:W-:-:S01]  /*4e60*/  FFMA R85, R85, UR16, -R121 ;  /* 0x0000001055557c23 */ /* 0x000fc20008000879 */
[----:B------:R-:W-:-:S06]  /*4e70*/  FMUL R120, R120, UR16 ;  /* 0x0000001078787c20 */ /* 0x000fcc0008400000 */
[----:B------:R4:W5:Y:S01]  /*4e80*/  MUFU.EX2 R16, R25 ;  /* 0x0000001900107308 */ /* 0x0009620000000800 */
[----:B-1----:R-:W-:Y:S01]  /*4e90*/  @!P3 FMUL R11, R11, R11 ;  /* 0x0000000b0b0bb220 */ /* 0x002fe20000400000 */
[----:B------:R-:W-:Y:S02]  /*4ea0*/  FSETP.GEU.AND P3, PT, R19, -126, PT ;  /* 0xc2fc00001300780b */ /* 0x000fe40003f6e000 */
[----:B--2---:R-:W-:-:S04]  /*4eb0*/  FMNMX R24, R30, R7, !PT ;  /* 0x000000071e187209 */ /* 0x004fc80007800000 */
[----:B------:R1:W2:Y:S01]  /*4ec0*/  MUFU.EX2 R14, R29 ;  /* 0x0000001d000e7308 */ /* 0x0002a20000000800 */
[----:B---3--:R-:W-:Y:S01]  /*4ed0*/  @!P5 FMUL R10, R10, R10 ;  /* 0x0000000a0a0ad220 */ /* 0x008fe20000400000 */
[----:B------:R-:W-:Y:S01]  /*4ee0*/  FSETP.GEU.AND P5, PT, R17, -126, PT ;  /* 0xc2fc00001100780b */ /* 0x000fe20003fae000 */
[----:B----4-:R-:W-:-:S01]  /*4ef0*/  FFMA R25, R48, UR16, -R121 ;  /* 0x0000001030197c23 */ /* 0x010fc20008000879 */
[----:B------:R-:W-:-:S03]  /*4f00*/  FMNMX R7, R31, R24, !PT ;  /* 0x000000181f077209 */ /* 0x000fc60007800000 */
[----:B------:R-:W-:Y:S01]  /*4f10*/  @!P3 FMUL R19, R19, 0.5 ;  /* 0x3f0000001313b820 */ /* 0x000fe20000400000 */
[----:B------:R-:W-:Y:S01]  /*4f20*/  FMNMX R24, R34, R7, !PT ;  /* 0x0000000722187209 */ /* 0x000fe20007800000 */
[----:B-----5:R-:W-:Y:S01]  /*4f30*/  @!P6 FMUL R16, R16, R16 ;  /* 0x000000101010e220 */ /* 0x020fe20000400000 */
[----:B------:R-:W-:Y:S01]  /*4f40*/  FSETP.GEU.AND P6, PT, R18, -126, PT ;  /* 0xc2fc00001200780b */ /* 0x000fe20003fce000 */
[--C-:B-1----:R-:W-:Y:S01]  /*4f50*/  FFMA R29, R52, UR16, -R121.reuse ;  /* 0x00000010341d7c23 */ /* 0x102fe20008000879 */
[----:B------:R-:W-:Y:S01]  /*4f60*/  FMNMX R7, R35, R24, !PT ;  /* 0x0000001823077209 */ /* 0x000fe20007800000 */
[----:B------:R-:W1:Y:S01]  /*4f70*/  MUFU.EX2 R19, R19 ;  /* 0x0000001300137308 */ /* 0x000e620000000800 */
[----:B------:R-:W-:-:S01]  /*4f80*/  FFMA R24, R45, UR16, -R121 ;  /* 0x000000102d187c23 */ /* 0x000fc20008000879 */
[----:B------:R-:W-:Y:S01]  /*4f90*/  @!P5 FMUL R17, R17, 0.5 ;  /* 0x3f0000001111d820 */ /* 0x000fe20000400000 */
[----:B------:R-:W-:Y:S01]  /*4fa0*/  FMNMX R28, R38, R7, !PT ;  /* 0x00000007261c7209 */ /* 0x000fe20007800000 */
[----:B--2---:R-:W-:Y:S01]  /*4fb0*/  @!P4 FMUL R14, R14, R14 ;  /* 0x0000000e0e0ec220 */ /* 0x004fe20000400000 */
[----:B------:R-:W-:Y:S01]  /*4fc0*/  FSETP.GEU.AND P4, PT, R20, -126, PT ;  /* 0xc2fc00001400780b */ /* 0x000fe20003f8e000 */
[----:B------:R-:W-:Y:S01]  /*4fd0*/  FFMA R45, R65, UR16, -R121 ;  /* 0x00000010412d7c23 */ /* 0x000fe20008000879 */
[----:B------:R-:W-:Y:S01]  /*4fe0*/  FMNMX R7, R39, R28, !PT ;  /* 0x0000001c27077209 */ /* 0x000fe20007800000 */
[----:B------:R-:W2:Y:S02]  /*4ff0*/  MUFU.EX2 R17, R17 ;  /* 0x0000001100117308 */ /* 0x000ea40000000800 */
[----:B------:R-:W-:Y:S01]  /*5000*/  @!P6 FMUL R18, R18, 0.5 ;  /* 0x3f0000001212e820 */ /* 0x000fe20000400000 */
[----:B------:R-:W-:-:S04]  /*5010*/  FMNMX R28, R42, R7, !PT ;  /* 0x000000072a1c7209 */ /* 0x000fc80007800000 */
[----:B------:R-:W-:Y:S01]  /*5020*/  FMNMX R7, R43, R28, !PT ;  /* 0x0000001c2b077209 */ /* 0x000fe20007800000 */
[----:B------:R-:W3:Y:S01]  /*5030*/  MUFU.EX2 R18, R18 ;  /* 0x0000001200127308 */ /* 0x000ee20000000800 */
[----:B-1----:R-:W-:Y:S01]  /*5040*/  @!P3 FMUL R19, R19, R19 ;  /* 0x000000131313b220 */ /* 0x002fe20000400000 */
[----:B------:R-:W-:Y:S01]  /*5050*/  @!P4 FMUL R20, R20, 0.5 ;  /* 0x3f0000001414c820 */ /* 0x000fe20000400000 */
[----:B------:R-:W-:Y:S01]  /*5060*/  FSETP.GEU.AND P3, PT, R23, -126, PT ;  /* 0xc2fc00001700780b */ /* 0x000fe20003f6e000 */
[--C-:B------:R-:W-:Y:S01]  /*5070*/  FFMA R28, R49, UR16, -R121.reuse ;  /* 0x00000010311c7c23 */ /* 0x100fe20008000879 */
[----:B------:R-:W-:Y:S01]  /*5080*/  FMNMX R32, R46, R7, !PT ;  /* 0x000000072e207209 */ /* 0x000fe20007800000 */
[----:B------:R-:W-:Y:S02]  /*5090*/  FFMA R49, R69, UR16, -R121 ;  /* 0x0000001045317c23 */ /* 0x000fe40008000879 */
[----:B------:R-:W1:Y:S01]  /*50a0*/  MUFU.EX2 R20, R20 ;  /* 0x0000001400147308 */ /* 0x000e620000000800 */
[----:B--2---:R-:W-:Y:S01]  /*50b0*/  @!P5 FMUL R17, R17, R17 ;  /* 0x000000111111d220 */ /* 0x004fe20000400000 */
[----:B------:R-:W-:-:S02]  /*50c0*/  FSETP.GEU.AND P5, PT, R21, -126, PT ;  /* 0xc2fc00001500780b */ /* 0x000fc40003fae000 */
[----:B------:R-:W-:-:S04]  /*50d0*/  FMNMX R7, R47, R32, !PT ;  /* 0x000000202f077209 */ /* 0x000fc80007800000 */
[----:B------:R-:W-:Y:S01]  /*50e0*/  @!P3 FMUL R23, R23, 0.5 ;  /* 0x3f0000001717b820 */ /* 0x000fe20000400000 */
[----:B---3--:R-:W-:Y:S01]  /*50f0*/  @!P6 FMUL R18, R18, R18 ;  /* 0x000000121212e220 */ /* 0x008fe20000400000 */
[----:B------:R-:W-:Y:S02]  /*5100*/  FSETP.GEU.AND P6, PT, R22, -126, PT ;  /* 0xc2fc00001600780b */ /* 0x000fe40003fce000 */
[----:B------:R-:W-:Y:S02]  /*5110*/  FMNMX R32, R50, R7, !PT ;  /* 0x0000000732207209 */ /* 0x000fe40007800000 */
[----:B------:R-:W2:Y:S01]  /*5120*/  MUFU.EX2 R23, R23 ;  /* 0x0000001700177308 */ /* 0x000ea20000000800 */
[----:B------:R-:W-:Y:S01]  /*5130*/  @!P5 FMUL R21, R21, 0.5 ;  /* 0x3f0000001515d820 */ /* 0x000fe20000400000 */
[----:B------:R-:W-:Y:S01]  /*5140*/  FMNMX R7, R51, R32, !PT ;  /* 0x0000002033077209 */ /* 0x000fe20007800000 */
[----:B-1----:R-:W-:Y:S01]  /*5150*/  @!P4 FMUL R20, R20, R20 ;  /* 0x000000141414c220 */ /* 0x002fe20000400000 */
[----:B------:R-:W-:Y:S01]  /*5160*/  FSETP.GEU.AND P4, PT, R24, -126, PT ;  /* 0xc2fc00001800780b */ /* 0x000fe20003f8e000 */
[----:B------:R-:W-:-:S01]  /*5170*/  FFMA R32, R53, UR16, -R121 ;  /* 0x0000001035207c23 */ /* 0x000fc20008000879 */
[----:B------:R-:W-:Y:S01]  /*5180*/  FMNMX R36, R54, R7, !PT ;  /* 0x0000000736247209 */ /* 0x000fe20007800000 */
[----:B------:R-:W-:-:S01]  /*5190*/  FFMA R53, R73, UR16, -R121 ;  /* 0x0000001049357c23 */ /* 0x000fc20008000879 */
[----:B------:R-:W1:Y:S01]  /*51a0*/  MUFU.EX2 R21, R21 ;  /* 0x0000001500157308 */ /* 0x000e620000000800 */
[----:B------:R-:W-:Y:S01]  /*51b0*/  @!P6 FMUL R22, R22, 0.5 ;  /* 0x3f0000001616e820 */ /* 0x000fe20000400000 */
[----:B------:R-:W-:-:S04]  /*51c0*/  FMNMX R7, R55, R36, !PT ;  /* 0x0000002437077209 */ /* 0x000fc80007800000 */
[----:B------:R-:W-:Y:S02]  /*51d0*/  FMNMX R36, R58, R7, !PT ;  /* 0x000000073a247209 */ /* 0x000fe40007800000 */
[----:B------:R-:W3:Y:S01]  /*51e0*/  MUFU.EX2 R22, R22 ;  /* 0x0000001600167308 */ /* 0x000ee20000000800 */
[----:B------:R-:W-:Y:S01]  /*51f0*/  @!P4 FMUL R24, R24, 0.5 ;  /* 0x3f0000001818c820 */ /* 0x000fe20000400000 */
[----:B--2---:R-:W-:Y:S01]  /*5200*/  @!P3 FMUL R23, R23, R23 ;  /* 0x000000171717b220 */ /* 0x004fe20000400000 */
[----:B------:R-:W-:Y:S02]  /*5210*/  FSETP.GEU.AND P3, PT, R29, -126, PT ;  /* 0xc2fc00001d00780b */ /* 0x000fe40003f6e000 */
[----:B------:R-:W-:-:S03]  /*5220*/  FMNMX R7, R59, R36, !PT ;  /* 0x000000243b077209 */ /* 0x000fc60007800000 */
[----:B------:R-:W2:Y:S01]  /*5230*/  MUFU.EX2 R24, R24 ;  /* 0x0000001800187308 */ /* 0x000ea20000000800 */
[----:B-1----:R-:W-:Y:S01]  /*5240*/  @!P5 FMUL R21, R21, R21 ;  /* 0x000000151515d220 */ /* 0x002fe20000400000 */
[----:B------:R-:W-:Y:S02]  /*5250*/  FSETP.GEU.AND P5, PT, R25, -126, PT ;  /* 0xc2fc00001900780b */ /* 0x000fe40003fae000 */
[----:B------:R-:W-:-:S04]  /*5260*/  FMNMX R36, R62, R7, !PT ;  /* 0x000000073e247209 */ /* 0x000fc80007800000 */
[----:B------:R-:W-:Y:S01]  /*5270*/  @!P3 FMUL R29, R29, 0.5 ;  /* 0x3f0000001d1db820 */ /* 0x000fe20000400000 */
[----:B---3--:R-:W-:Y:S01]  /*5280*/  @!P6 FMUL R22, R22, R22 ;  /* 0x000000161616e220 */ /* 0x008fe20000400000 */
[----:B------:R-:W-:Y:S02]  /*5290*/  FSETP.GEU.AND P6, PT, R28, -126, PT ;  /* 0xc2fc00001c00780b */ /* 0x000fe40003fce000 */
[----:B------:R-:W-:Y:S01]  /*52a0*/  FMNMX R7, R63, R36, !PT ;  /* 0x000000243f077209 */ /* 0x000fe20007800000 */
[----:B------:R-:W-:Y:S01]  /*52b0*/  FFMA R36, R60, UR16, -R121 ;  /* 0x000000103c247c23 */ /* 0x000fe20008000879 */
[----:B------:R-:W1:Y:S01]  /*52c0*/  MUFU.EX2 R29, R29 ;  /* 0x0000001d001d7308 */ /* 0x000e620000000800 */
[----:B------:R-:W-:Y:S01]  /*52d0*/  @!P5 FMUL R25, R25, 0.5 ;  /* 0x3f0000001919d820 */ /* 0x000fe20000400000 */
[----:B------:R-:W-:Y:S01]  /*52e0*/  FMNMX R40, R66, R7, !PT ;  /* 0x0000000742287209 */ /* 0x000fe20007800000 */
[----:B--2---:R-:W-:Y:S01]  /*52f0*/  @!P4 FMUL R24, R24, R24 ;  /* 0x000000181818c220 */ /* 0x004fe20000400000 */
[----:B------:R-:W-:-:S02]  /*5300*/  FSETP.GEU.AND P4, PT, R32, -126, PT ;  /* 0xc2fc00002000780b */ /* 0x000fc40003f8e000 */
[----:B------:R-:W-:Y:S02]  /*5310*/  FMNMX R7, R67, R40, !PT ;  /* 0x0000002843077209 */ /* 0x000fe40007800000 */
[----:B------:R-:W2:Y:S01]  /*5320*/  MUFU.EX2 R25, R25 ;  /* 0x0000001900197308 */ /* 0x000ea20000000800 */
[----:B------:R-:W-:Y:S01]  /*5330*/  @!P6 FMUL R28, R28, 0.5 ;  /* 0x3f0000001c1ce820 */ /* 0x000fe20000400000 */
[----:B------:R-:W-:-:S04]  /*5340*/  FMNMX R40, R70, R7, !PT ;  /* 0x0000000746287209 */ /* 0x000fc80007800000 */
[----:B------:R-:W-:Y:S02]  /*5350*/  FMNMX R7, R71, R40, !PT ;  /* 0x0000002847077209 */ /* 0x000fe40007800000 */
[----:B------:R-:W3:Y:S01]  /*5360*/  MUFU.EX2 R28, R28 ;  /* 0x0000001c001c7308 */ /* 0x000ee20000000800 */
[----:B------:R-:W-:Y:S01]  /*5370*/  @!P4 FMUL R32, R32, 0.5 ;  /* 0x3f0000002020c820 */ /* 0x000fe20000400000 */
[----:B-1----:R-:W-:Y:S01]  /*5380*/  @!P3 FMUL R29, R29, R29 ;  /* 0x0000001d1d1db220 */ /* 0x002fe20000400000 */
[----:B------:R-:W-:Y:S02]  /*5390*/  FSETP.GEU.AND P3, PT, R36, -126, PT ;  /* 0xc2fc00002400780b */ /* 0x000fe40003f6e000 */
[----:B------:R-:W-:-:S03]  /*53a0*/  FMNMX R40, R74, R7, !PT ;  /* 0x000000074a287209 */ /* 0x000fc60007800000 */
[----:B------:R-:W1:Y:S01]  /*53b0*/  MUFU.EX2 R32, R32 ;  /* 0x0000002000207308 */ /* 0x000e620000000800 */
[----:B--2---:R-:W-:Y:S01]  /*53c0*/  @!P5 FMUL R25, R25, R25 ;  /* 0x000000191919d220 */ /* 0x004fe20000400000 */
[----:B------:R-:W-:Y:S02]  /*53d0*/  FSETP.GEU.AND P5, PT, R33, -126, PT ;  /* 0xc2fc00002100780b */ /* 0x000fe40003fae000 */
[----:B------:R-:W-:Y:S01]  /*53e0*/  FMNMX R7, R75, R40, !PT ;  /* 0x000000284b077209 */ /* 0x000fe20007800000 */
[----:B------:R-:W-:-:S03]  /*53f0*/  FFMA R40, R64, UR16, -R121 ;  /* 0x0000001040287c23 */ /* 0x000fc60008000879 */
        /* <DEDUP_REMOVED lines=8> */
[----:B------:R-:W-:-:S02]  /*5480*/  FSETP.GEU.AND P4, PT, R41, -126, PT ;  /* 0xc2fc00002900780b */ /* 0x000fc40003f8e000 */
[----:B------:R-:W-:Y:S02]  /*5490*/  FMNMX R44, R82, R7, !PT ;  /* 0x00000007522c7209 */ /* 0x000fe40007800000 */
        /* <DEDUP_REMOVED lines=11> */
[----:B------:R-:W-:Y:S01]  /*5550*/  FSETP.GEU.AND P5, PT, R40, -126, PT ;  /* 0xc2fc00002800780b */ /* 0x000fe20003fae000 */
[----:B------:R-:W1:Y:S02]  /*5560*/  SHFL.BFLY PT, R48, R7, 0x1, 0x1f ;  /* 0x0c201f0007307f89 */ /* 0x000e6400000e0000 */
[----:B------:R-:W-:-:S01]  /*5570*/  FADD R15, R10, R33 ;  /* 0x000000210a0f7221 */ /* 0x000fc20000000000 */
[----:B------:R-:W-:Y:S02]  /*5580*/  F2FP.SATFINITE.E4M3.F32.PACK_AB_MERGE_C R10, RZ, R10, RZ ;  /* 0x0000000aff0a723e */ /* 0x000fe400048070ff */
[----:B------:R-:W-:Y:S01]  /*5590*/  @!P3 FMUL R68, R68, 0.5 ;  /* 0x3f0000004444b820 */ /* 0x000fe20000400000 */
[----:B---3--:R-:W-:Y:S01]  /*55a0*/  @!P6 FMUL R37, R37, R37 ;  /* 0x000000252525e220 */ /* 0x008fe20000400000 */
[----:B------:R-:W-:-:S02]  /*55b0*/  FSETP.GEU.AND P6, PT, R45, -126, PT ;  /* 0xc2fc00002d00780b */ /* 0x000fc40003fce000 */
[----:B------:R-:W3:Y:S01]  /*55c0*/  MUFU.EX2 R44, R68 ;  /* 0x00000044002c7308 */ /* 0x000ee20000000800 */
[----:B------:R-:W-:Y:S02]  /*55d0*/  LOP3.LUT R10, R10, 0xff, RZ, 0xc0, !PT ;  /* 0x000000ff0a0a7812 */ /* 0x000fe400078ec0ff */
[----:B------:R-:W-:Y:S01]  /*55e0*/  @!P5 FMUL R40, R40, 0.5 ;  /* 0x3f0000002828d820 */ /* 0x000fe20000400000 */
[----:B------:R-:W-:Y:S01]  /*55f0*/  F2FP.SATFINITE.E4M3.F32.PACK_AB_MERGE_C R33, RZ, R33, RZ ;  /* 0x00000021ff21723e */ /* 0x000fe200048070ff */
[----:B--2---:R-:W-:Y:S01]  /*5600*/  @!P4 FMUL R41, R41, R41 ;  /* 0x000000292929c220 */ /* 0x004fe20000400000 */
[----:B------:R-:W-:Y:S02]  /*5610*/  FSETP.GEU.AND P4, PT, R49, -126, PT ;  /* 0xc2fc00003100780b */ /* 0x000fe40003f8e000 */
[----:B------:R-:W-:Y:S01]  /*5620*/  LOP3.LUT R33, R33, 0xff, RZ, 0xc0, !PT ;  /* 0x000000ff21217812 */ /* 0x000fe200078ec0ff */
[----:B------:R-:W2:Y:S02]  /*5630*/  MUFU.EX2 R40, R40 ;  /* 0x0000002800287308 */ /* 0x000ea40000000800 */
[----:B------:R-:W-:Y:S01]  /*5640*/  @!P6 FMUL R45, R45, 0.5 ;  /* 0x3f0000002d2de820 */ /* 0x000fe20000400000 */
[----:B-1----:R-:W-:-:S05]  /*5650*/  FMNMX R7, R7, R48, !PT ;  /* 0x0000003007077209 */ /* 0x002fca0007800000 */
[----:B------:R-:W1:Y:S01]  /*5660*/  MUFU.EX2 R45, R45 ;  /* 0x0000002d002d7308 */ /* 0x000e620000000800 */
[----:B---3--:R-:W-:Y:S01]  /*5670*/  @!P3 FMUL R44, R44, R44 ;  /* 0x0000002c2c2cb220 */ /* 0x008fe20000400000 */
[----:B------:R-:W-:Y:S01]  /*5680*/  @!P4 FMUL R49, R49, 0.5 ;  /* 0x3f0000003131c820 */ /* 0x000fe20000400000 */
[----:B------:R-:W-:Y:S01]  /*5690*/  FSETP.GEU.AND P3, PT, R76, -126, PT ;  /* 0xc2fc00004c00780b */ /* 0x000fe20003f6e000 */
[----:B------:R-:W3:Y:S04]  /*56a0*/  SHFL.BFLY PT, R60, R7, 0x2, 0x1f ;  /* 0x0c401f00073c7f89 */ /* 0x000ee800000e0000 */
[----:B------:R-:W4:Y:S01]  /*56b0*/  MUFU.EX2 R49, R49 ;  /* 0x0000003100317308 */ /* 0x000f220000000800 */
[----:B--2---:R-:W-:Y:S01]  /*56c0*/  @!P5 FMUL R40, R40, R40 ;  /* 0x000000282828d220 */ /* 0x004fe20000400000 */
[----:B------:R-:W-:-:S06]  /*56d0*/  FSETP.GEU.AND P5, PT, R72, -126, PT ;  /* 0xc2fc00004800780b */ /* 0x000fcc0003fae000 */
[----:B------:R-:W-:Y:S01]  /*56e0*/  @!P3 FMUL R76, R76, 0.5 ;  /* 0x3f0000004c4cb820 */ /* 0x000fe20000400000 */
[----:B-1----:R-:W-:Y:S01]  /*56f0*/  @!P6 FMUL R45, R45, R45 ;  /* 0x0000002d2d2de220 */ /* 0x002fe20000400000 */
[----:B------:R-:W-:Y:S02]  /*5700*/  FSETP.GEU.AND P6, PT, R53, -126, PT ;  /* 0xc2fc00003500780b */ /* 0x000fe40003fce000 */
[----:B------:R-:W1:Y:S03]  /*5710*/  MUFU.EX2 R52, R76 ;  /* 0x0000004c00347308 */ /* 0x000e660000000800 */
[----:B------:R-:W-:Y:S01]  /*5720*/  @!P5 FMUL R72, R72, 0.5 ;  /* 0x3f0000004848d820 */ /* 0x000fe20000400000 */
[----:B----4-:R-:W-:Y:S01]  /*5730*/  @!P4 FMUL R49, R49, R49 ;  /* 0x000000313131c220 */ /* 0x010fe20000400000 */
[----:B------:R-:W-:-:S03]  /*5740*/  FSETP.GEU.AND P4, PT, R57, -126, PT ;  /* 0xc2fc00003900780b */ /* 0x000fc60003f8e000 */
[----:B------:R2:W4:Y:S01]  /*5750*/  MUFU.EX2 R48, R72 ;  /* 0x0000004800307308 */ /* 0x0005220000000800 */
[----:B---3--:R-:W-:Y:S02]  /*5760*/  FMNMX R7, R7, R60, !PT ;  /* 0x0000003c07077209 */ /* 0x008fe40007800000 */
[----:B------:R-:W-:-:S06]  /*5770*/  @!P6 FMUL R53, R53, 0.5 ;  /* 0x3f0000003535e820 */ /* 0x000fcc0000400000 */
[----:B------:R-:W3:Y:S01]  /*5780*/  MUFU.EX2 R53, R53 ;  /* 0x0000003500357308 */ /* 0x000ee20000000800 */
[----:B-1----:R-:W-:Y:S01]  /*5790*/  @!P3 FMUL R52, R52, R52 ;  /* 0x000000343434b220 */ /* 0x002fe20000400000 */
[----:B------:R-:W-:Y:S01]  /*57a0*/  @!P4 FMUL R57, R57, 0.5 ;  /* 0x3f0000003939c820 */ /* 0x000fe20000400000 */
[----:B------:R-:W-:-:S04]  /*57b0*/  FSETP.NEU.AND P3, PT, R7, -INF , PT ;  /* 0xff8000000700780b */ /* 0x000fc80003f6d000 */
[----:B--2---:R-:W-:Y:S01]  /*57c0*/  FSEL R72, R7, RZ, P3 ;  /* 0x000000ff07487208 */ /* 0x004fe20001800000 */
[----:B------:R-:W1:Y:S01]  /*57d0*/  MUFU.EX2 R57, R57 ;  /* 0x0000003900397308 */ /* 0x000e620000000800 */
[----:B------:R-:W-:Y:S01]  /*57e0*/  FSETP.GEU.AND P3, PT, R84, -126, PT ;  /* 0xc2fc00005400780b */ /* 0x000fe20003f6e000 */
[----:B----4-:R-:W-:Y:S01]  /*57f0*/  @!P5 FMUL R48, R48, R48 ;  /* 0x000000303030d220 */ /* 0x010fe20000400000 */
[----:B------:R-:W-:Y:S01]  /*5800*/  FSETP.GEU.AND P5, PT, R56, -126, PT ;  /* 0xc2fc00003800780b */ /* 0x000fe20003fae000 */
[C---:B------:R-:W-:Y:S01]  /*5810*/  FMUL R76, R72.reuse, UR16 ;  /* 0x00000010484c7c20 */ /* 0x040fe20008400000 */
[----:B------:R-:W-:-:S01]  /*5820*/  FADD R13, -R72, R13 ;  /* 0x0000000d480d7221 */ /* 0x000fc20000000100 */
[----:B------:R-:W-:Y:S01]  /*5830*/  FADD R72, R17, R40 ;  /* 0x0000002811487221 */ /* 0x000fe20000000000 */
[----:B------:R-:W-:Y:S01]  /*5840*/  F2FP.SATFINITE.E4M3.F32.PACK_AB_MERGE_C R17, RZ, R17, RZ ;  /* 0x00000011ff11723e */ /* 0x000fe200048070ff */
[--C-:B------:R-:W-:Y:S01]  /*5850*/  FFMA R64, R26, UR16, -R76.reuse ;  /* 0x000000101a407c23 */ /* 0x100fe2000800084c */
[----:B---3--:R-:W-:Y:S01]  /*5860*/  @!P6 FMUL R53, R53, R53 ;  /* 0x000000353535e220 */ /* 0x008fe20000400000 */
[----:B------:R-:W-:Y:S01]  /*5870*/  FSETP.GEU.AND P6, PT, R81, -126, PT ;  /* 0xc2fc00005100780b */ /* 0x000fe20003fce000 */
[----:B------:R-:W-:-:S01]  /*5880*/  FFMA R69, R30, UR16, -R76 ;  /* 0x000000101e457c23 */ /* 0x000fc2000800084c */
[--C-:B------:R-:W-:Y:S01]  /*5890*/  FFMA R68, R27, UR16, -R76.reuse ;  /* 0x000000101b447c23 */ /* 0x100fe2000800084c */
[----:B------:R-:W-:-:S01]  /*58a0*/  FFMA R31, R31, UR16, -R76 ;  /* 0x000000101f1f7c23 */ /* 0x000fc2000800084c */
[----:B------:R-:W-:Y:S01]  /*58b0*/  @!P3 FMUL R84, R84, 0.5 ;  /* 0x3f0000005454b820 */ /* 0x000fe20000400000 */
[----:B------:R-:W-:-:S01]  /*58c0*/  FFMA R73, R34, UR16, -R76 ;  /* 0x0000001022497c23 */ /* 0x000fc2000800084c */
[----:B------:R-:W-:Y:S01]  /*58d0*/  @!P5 FMUL R56, R56, 0.5 ;  /* 0x3f0000003838d820 */ /* 0x000fe20000400000 */
[----:B-1----:R-:W-:Y:S01]  /*58e0*/  @!P4 FMUL R57, R57, R57 ;  /* 0x000000393939c220 */ /* 0x002fe20000400000 */
[----:B------:R-:W-:Y:S01]  /*58f0*/  FSETP.GEU.AND P4, PT, R85, -126, PT ;  /* 0xc2fc00005500780b */ /* 0x000fe20003f8e000 */
[----:B------:R-:W1:Y:S01]  /*5900*/  MUFU.EX2 R26, R84 ;  /* 0x00000054001a7308 */ /* 0x000e620000000800 */
[----:B------:R-:W-:-:S01]  /*5910*/  FFMA R77, R35, UR16, -R76 ;  /* 0x00000010234d7c23 */ /* 0x000fc2000800084c */
[--C-:B------:R-:W-:Y:S01]  /*5920*/  FFMA R39, R39, UR16, -R76.reuse ;  /* 0x0000001027277c23 */ /* 0x100fe2000800084c */
[----:B------:R-:W-:-:S01]  /*5930*/  FFMA R42, R42, UR16, -R76 ;  /* 0x000000102a2a7c23 */ /* 0x000fc2000800084c */
[----:B------:R-:W-:Y:S01]  /*5940*/  @!P6 FMUL R81, R81, 0.5 ;  /* 0x3f0000005151e820 */ /* 0x000fe20000400000 */
[----:B------:R-:W-:-:S01]  /*5950*/  FFMA R43, R43, UR16, -R76 ;  /* 0x000000102b2b7c23 */ /* 0x000fc2000800084c */
[--C-:B------:R-:W-:Y:S01]  /*5960*/  FFMA R47, R47, UR16, -R76.reuse ;  /* 0x000000102f2f7c23 */ /* 0x100fe2000800084c */
[----:B------:R-:W-:-:S01]  /*5970*/  FFMA R50, R50, UR16, -R76 ;  /* 0x0000001032327c23 */ /* 0x000fc2000800084c */
[----:B------:R-:W2:Y:S01]  /*5980*/  MUFU.EX2 R56, R56 ;  /* 0x0000003800387308 */ /* 0x000ea20000000800 */
[----:B------:R-:W-:-:S01]  /*5990*/  FFMA R51, R51, UR16, -R76 ;  /* 0x0000001033337c23 */ /* 0x000fc2000800084c */
[--C-:B------:R-:W-:Y:S01]  /*59a0*/  FFMA R62, R62, UR16, -R76.reuse ;  /* 0x000000103e3e7c23 */ /* 0x100fe2000800084c */
[----:B------:R-:W-:-:S01]  /*59b0*/  FFMA R58, R58, UR16, -R76 ;  /* 0x000000103a3a7c23 */ /* 0x000fc2000800084c */
[----:B------:R-:W-:Y:S01]  /*59c0*/  @!P4 FMUL R85, R85, 0.5 ;  /* 0x3f0000005555c820 */ /* 0x000fe20000400000 */
[----:B------:R-:W-:-:S01]  /*59d0*/  FFMA R70, R70, UR16, -R76 ;  /* 0x0000001046467c23 */ /* 0x000fc2000800084c */
[--C-:B------:R-:W-:Y:S01]  /*59e0*/  FFMA R66, R66, UR16, -R76.reuse ;  /* 0x0000001042427c23 */ /* 0x100fe2000800084c */
[----:B------:R-:W-:-:S01]  /*59f0*/  FFMA R80, R67, UR16, -R76 ;  /* 0x0000001043507c23 */ /* 0x000fc2000800084c */
[----:B------:R3:W4:Y:S01]  /*5a00*/  MUFU.EX2 R61, R81 ;  /* 0x00000051003d7308 */ /* 0x0007220000000800 */
[----:B-1----:R-:W-:Y:S01]  /*5a10*/  @!P3 FMUL R26, R26, R26 ;  /* 0x0000001a1a1ab220 */ /* 0x002fe20000400000 */
[----:B------:R-:W-:Y:S01]  /*5a20*/  FSETP.GEU.AND P3, PT, R69, -126, PT ;  /* 0xc2fc00004500780b */ /* 0x000fe20003f6e000 */
[----:B------:R-:W-:-:S01]  /*5a30*/  FFMA R74, R74, UR16, -R76 ;  /* 0x000000104a4a7c23 */ /* 0x000fc2000800084c */
[--C-:B------:R-:W-:Y:S01]  /*5a40*/  FFMA R82, R82, UR16, -R76.reuse ;  /* 0x0000001052527c23 */ /* 0x100fe2000800084c */
[----:B------:R-:W-:-:S01]  /*5a50*/  FFMA R86, R86, UR16, -R76 ;  /* 0x0000001056567c23 */ /* 0x000fc2000800084c */
[--C-:B------:R-:W-:Y:S01]  /*5a60*/  FFMA R84, R79, UR16, -R76.reuse ;  /* 0x000000104f547c23 */ /* 0x100fe2000800084c */
[----:B------:R-:W-:-:S01]  /*5a70*/  FFMA R87, R87, UR16, -R76 ;  /* 0x0000001057577c23 */ /* 0x000fc2000800084c */
[----:B------:R-:W1:Y:S01]  /*5a80*/  MUFU.EX2 R65, R85 ;  /* 0x0000005500417308 */ /* 0x000e620000000800 */
[----:B--2---:R-:W-:Y:S01]  /*5a90*/  @!P5 FMUL R56, R56, R56 ;  /* 0x000000383838d220 */ /* 0x004fe20000400000 */
[----:B------:R-:W-:Y:S01]  /*5aa0*/  FSETP.GEU.AND P5, PT, R64, -126, PT ;  /* 0xc2fc00004000780b */ /* 0x000fe20003fae000 */
[----:B---3--:R-:W-:-:S01]  /*5ab0*/  FFMA R81, R71, UR16, -R76 ;  /* 0x0000001047517c23 */ /* 0x008fc2000800084c */
[----:B------:R-:W-:Y:S01]  /*5ac0*/  FMUL R13, R13, UR16 ;  /* 0x000000100d0d7c20 */ /* 0x000fe20008400000 */
[----:B------:R-:W-:-:S02]  /*5ad0*/  LOP3.LUT R17, R17, 0xff, RZ, 0xc0, !PT ;  /* 0x000000ff11117812 */ /* 0x000fc400078ec0ff */
[----:B------:R-:W-:Y:S01]  /*5ae0*/  @!P3 FMUL R69, R69, 0.5 ;  /* 0x3f0000004545b820 */ /* 0x000fe20000400000 */
[----:B------:R-:W-:Y:S01]  /*5af0*/  F2FP.SATFINITE.E4M3.F32.PACK_AB_MERGE_C R40, RZ, R40, RZ ;  /* 0x00000028ff28723e */ /* 0x000fe200048070ff */
[----:B----4-:R-:W-:Y:S01]  /*5b00*/  @!P6 FMUL R61, R61, R61 ;  /* 0x0000003d3d3de220 */ /* 0x010fe20000400000 */
[----:B------:R-:W-:Y:S01]  /*5b10*/  FSETP.GEU.AND P6, PT, R68, -126, PT ;  /* 0xc2fc00004400780b */ /* 0x000fe20003fce000 */
[----:B------:R2:W3:Y:S01]  /*5b20*/  MUFU.EX2 R34, R69 ;  /* 0x0000004500227308 */ /* 0x0004e20000000800 */
[----:B------:R-:W-:Y:S01]  /*5b30*/  LOP3.LUT R40, R40, 0xff, RZ, 0xc0, !PT ;  /* 0x000000ff28287812 */ /* 0x000fe200078ec0ff */
[----:B------:R-:W-:Y:S01]  /*5b40*/  FADD R79, R28, R61 ;  /* 0x0000003d1c4f7221 */ /* 0x000fe20000000000 */
[----:B------:R-:W-:Y:S01]  /*5b50*/  F2FP.SATFINITE.E4M3.F32.PACK_AB_MERGE_C R28, RZ, R28, RZ ;  /* 0x0000001cff1c723e */ /* 0x000fe200048070ff */
[----:B------:R-:W-:Y:S01]  /*5b60*/  @!P5 FMUL R64, R64, 0.5 ;  /* 0x3f0000004040d820 */ /* 0x000fe20000400000 */
[----:B------:R-:W-:Y:S01]  /*5b70*/  F2FP.SATFINITE.E4M3.F32.PACK_AB_MERGE_C R61, RZ, R61, RZ ;  /* 0x0000003dff3d723e */ /* 0x000fe200048070ff */
[----:B-1----:R-:W-:Y:S01]  /*5b80*/  @!P4 FMUL R65, R65, R65 ;  /* 0x000000414141c220 */ /* 0x002fe20000400000 */
[----:B------:R-:W-:Y:S01]  /*5b90*/  FSETP.GEU.AND P4, PT, R31, -126, PT ;  /* 0xc2fc00001f00780b */ /* 0x000fe20003f8e000 */
[----:B------:R-:W1:Y:S01]  /*5ba0*/  MUFU.EX2 R60, R64 ;  /* 0x00000040003c7308 */ /* 0x000e620000000800 */
[----:B--2---:R-:W-:-:S01]  /*5bb0*/  FFMA R69, R46, UR16, -R76 ;  /* 0x000000102e457c23 */ /* 0x004fc2000800084c */
[----:B------:R-:W-:-:S02]  /*5bc0*/  LOP3.LUT R28, R28, 0xffff, RZ, 0xc0, !PT ;  /* 0x0000ffff1c1c7812 */ /* 0x000fc400078ec0ff */
[----:B------:R-:W-:Y:S01]  /*5bd0*/  @!P6 FMUL R68, R68, 0.5 ;  /* 0x3f0000004444e820 */ /* 0x000fe20000400000 */
[----:B------:R-:W-:-:S03]  /*5be0*/  LOP3.LUT R61, R61, 0xffff, RZ, 0xc0, !PT ;  /* 0x0000ffff3d3d7812 */ /* 0x000fc600078ec0ff */
[----:B------:R2:W4:Y:S01]  /*5bf0*/  MUFU.EX2 R27, R68 ;  /* 0x00000044001b7308 */ /* 0x0005220000000800 */
[----:B---3--:R-:W-:-:S03]  /*5c00*/  @!P3 FMUL R34, R34, R34 ;  /* 0x000000222222b220 */ /* 0x008fc60000400000 */
[----:B------:R-:W-:-:S04]  /*5c10*/  @!P4 FMUL R31, R31, 0.5 ;  /* 0x3f0000001f1fc820 */ /* 0x000fc80000400000 */
[----:B------:R-:W3:Y:S01]  /*5c20*/  MUFU.EX2 R30, R31 ;  /* 0x0000001f001e7308 */ /* 0x000ee20000000800 */
[----:B--2---:R-:W-:-:S01]  /*5c30*/  FFMA R68, R38, UR16, -R76 ;  /* 0x0000001026447c23 */ /* 0x004fc2000800084c */
[----:B-1----:R-:W-:Y:S01]  /*5c40*/  @!P5 FMUL R60, R60, R60 ;  /* 0x0000003c3c3cd220 */ /* 0x002fe20000400000 */
[----:B------:R-:W-:-:S03]  /*5c50*/  FSETP.GEU.AND P5, PT, R73, -126, PT ;  /* 0xc2fc00004900780b */ /* 0x000fc60003fae000 */
[----:B------:R-:W-:Y:S01]  /*5c60*/  FSETP.GEU.AND P3, PT, R68, -126, PT ;  /* 0xc2fc00004400780b */ /* 0x000fe20003f6e000 */
[----:B----4-:R-:W-:Y:S01]  /*5c70*/  @!P6 FMUL R27, R27, R27 ;  /* 0x0000001b1b1be220 */ /* 0x010fe20000400000 */
[----:B------:R-:W-:-:S08]  /*5c80*/  FSETP.GEU.AND P6, PT, R77, -126, PT ;  /* 0xc2fc00004d00780b */ /* 0x000fd00003fce000 */
[----:B------:R-:W-:Y:S01]  /*5c90*/  @!P5 FMUL R73, R73, 0.5 ;  /* 0x3f0000004949d820 */ /* 0x000fe20000400000 */
[----:B---3--:R-:W-:Y:S01]  /*5ca0*/  @!P4 FMUL R30, R30, R30 ;  /* 0x0000001e1e1ec220 */ /* 0x008fe20000400000 */
[----:B------:R-:W-:Y:S01]  /*5cb0*/  FSETP.GEU.AND P4, PT, R39, -126, PT ;  /* 0xc2fc00002700780b */ /* 0x000fe20003f8e000 */
[----:B------:R-:W-:Y:S01]  /*5cc0*/  @!P3 FMUL R68, R68, 0.5 ;  /* 0x3f0000004444b820 */ /* 0x000fe20000400000 */
[----:B------:R1:W2:Y:S01]  /*5cd0*/  MUFU.EX2 R38, R73 ;  /* 0x0000004900267308 */ /* 0x0002a20000000800 */
[----:B------:R-:W-:-:S07]  /*5ce0*/  @!P6 FMUL R77, R77, 0.5 ;  /* 0x3f0000004d4de820 */ /* 0x000fce0000400000 */
[----:B------:R-:W3:Y:S01]  /*5cf0*/  MUFU.EX2 R64, R68 ;  /* 0x0000004400407308 */ /* 0x000ee20000000800 */
[----:B-1----:R-:W-:-:S02]  /*5d00*/  FFMA R73, R54, UR16, -R76 ;  /* 0x0000001036497c23 */ /* 0x002fc4000800084c */
[----:B------:R-:W-:-:S05]  /*5d10*/  @!P4 FMUL R39, R39, 0.5 ;  /* 0x3f0000002727c820 */ /* 0x000fca0000400000 */
[----:B------:R1:W4:Y:S01]  /*5d20*/  MUFU.EX2 R31, R77 ;  /* 0x0000004d001f7308 */ /* 0x0003220000000800 */
[----:B--2---:R-:W-:Y:S01]  /*5d30*/  @!P5 FMUL R38, R38, R38 ;  /* 0x000000262626d220 */ /* 0x004fe20000400000 */
[----:B------:R-:W-:-:S06]  /*5d40*/  FSETP.GEU.AND P5, PT, R42, -126, PT ;  /* 0xc2fc00002a00780b */ /* 0x000fcc0003fae000 */
[----:B------:R-:W2:Y:S01]  /*5d50*/  MUFU.EX2 R35, R39 ;  /* 0x0000002700237308 */ /* 0x000ea20000000800 */
[----:B---3--:R-:W-:Y:S01]  /*5d60*/  @!P3 FMUL R64, R64, R64 ;  /* 0x000000404040b220 */ /* 0x008fe20000400000 */
[----:B------:R-:W-:Y:S01]  /*5d70*/  FSETP.GEU.AND P3, PT, R69, -126, PT ;  /* 0xc2fc00004500780b */ /* 0x000fe20003f6e000 */
[----:B-1----:R-:W-:-:S04]  /*5d80*/  FFMA R77, R59, UR16, -R76 ;  /* 0x000000103b4d7c23 */ /* 0x002fc8000800084c */
[----:B------:R-:W-:Y:S01]  /*5d90*/  @!P5 FMUL R42, R42, 0.5 ;  /* 0x3f0000002a2ad820 */ /* 0x000fe20000400000 */
[----:B----4-:R-:W-:Y:S01]  /*5da0*/  @!P6 FMUL R31, R31, R31 ;  /* 0x0000001f1f1fe220 */ /* 0x010fe20000400000 */
[----:B------:R-:W-:Y:S02]  /*5db0*/  FSETP.GEU.AND P6, PT, R43, -126, PT ;  /* 0xc2fc00002b00780b */ /* 0x000fe40003fce000 */
[----:B------:R-:W1:Y:S04]  /*5dc0*/  MUFU.EX2 R46, R42 ;  /* 0x0000002a002e7308 */ /* 0x000e680000000800 */
[----:B------:R-:W-:Y:S01]  /*5dd0*/  @!P3 FMUL R69, R69, 0.5 ;  /* 0x3f0000004545b820 */ /* 0x000fe20000400000 */
[----:B--2---:R-:W-:Y:S01]  /*5de0*/  @!P4 FMUL R35, R35, R35 ;  /* 0x000000232323c220 */ /* 0x004fe20000400000 */
[----:B------:R-:W-:-:S02]  /*5df0*/  FSETP.GEU.AND P4, PT, R47, -126, PT ;  /* 0xc2fc00002f00780b */ /* 0x000fc40003f8e000 */
[----:B------:R2:W3:Y:S03]  /*5e00*/  MUFU.EX2 R68, R69 ;  /* 0x0000004500447308 */ /* 0x0004e60000000800 */
[----:B------:R-:W-:-:S05]  /*5e10*/  @!P6 FMUL R43, R43, 0.5 ;  /* 0x3f0000002b2be820 */ /* 0x000fca0000400000 */
[----:B------:R-:W4:Y:S01]  /*5e20*/  MUFU.EX2 R39, R43 ;  /* 0x0000002b00277308 */ /* 0x000f220000000800 */
[----:B-1----:R-:W-:Y:S01]  /*5e30*/  @!P5 FMUL R46, R46, R46 ;  /* 0x0000002e2e2ed220 */ /* 0x002fe20000400000 */
[----:B------:R-:W-:Y:S01]  /*5e40*/  FSETP.GEU.AND P5, PT, R50, -126, PT ;  /* 0xc2fc00003200780b */ /* 0x000fe20003fae000 */
[----:B--2---:R-:W-:-:S01]  /*5e50*/  FFMA R69, R55, UR16, -R76 ;  /* 0x0000001037457c23 */ /* 0x004fc2000800084c */
[----:B------:R-:W-:-:S04]  /*5e60*/  @!P4 FMUL R47, R47, 0.5 ;  /* 0x3f0000002f2fc820 */ /* 0x000fc80000400000 */
[----:B------:R-:W1:Y:S01]  /*5e70*/  MUFU.EX2 R42, R47 ;  /* 0x0000002f002a7308 */ /* 0x000e620000000800 */
[----:B---3--:R-:W-:Y:S01]  /*5e80*/  @!P3 FMUL R68, R68, R68 ;  /* 0x000000444444b220 */ /* 0x008fe20000400000 */
[----:B------:R-:W-:-:S05]  /*5e90*/  FSETP.GEU.AND P3, PT, R73, -126, PT ;  /* 0xc2fc00004900780b */ /* 0x000fca0003f6e000 */
[----:B------:R-:W-:Y:S01]  /*5ea0*/  @!P5 FMUL R50, R50, 0.5 ;  /* 0x3f0000003232d820 */ /* 0x000fe20000400000 */
[----:B----4-:R-:W-:Y:S01]  /*5eb0*/  @!P6 FMUL R39, R39, R39 ;  /* 0x000000272727e220 */ /* 0x010fe20000400000 */
[----:B------:R-:W-:Y:S02]  /*5ec0*/  FSETP.GEU.AND P6, PT, R51, -126, PT ;  /* 0xc2fc00003300780b */ /* 0x000fe40003fce000 */
[----:B------:R-:W2:Y:S04]  /*5ed0*/  MUFU.EX2 R54, R50 ;  /* 0x0000003200367308 */ /* 0x000ea80000000800 */
[----:B------:R-:W-:Y:S01]  /*5ee0*/  @!P3 FMUL R73, R73, 0.5 ;  /* 0x3f0000004949b820 */ /* 0x000fe20000400000 */
[----:B-1----:R-:W-:Y:S01]  /*5ef0*/  @!P4 FMUL R42, R42, R42 ;  /* 0x0000002a2a2ac220 */ /* 0x002fe20000400000 */
[----:B------:R-:W-:-:S02]  /*5f00*/  FSETP.GEU.AND P4, PT, R69, -126, PT ;  /* 0xc2fc00004500780b */ /* 0x000fc40003f8e000 */
[----:B------:R1:W3:Y:S03]  /*5f10*/  MUFU.EX2 R55, R73 ;  /* 0x0000004900377308 */ /* 0x0002e60000000800 */
[----:B------:R-:W-:-:S05]  /*5f20*/  @!P6 FMUL R51, R51, 0.5 ;  /* 0x3f0000003333e820 */ /* 0x000fca0000400000 */
[----:B------:R-:W4:Y:S01]  /*5f30*/  MUFU.EX2 R43, R51 ;  /* 0x00000033002b7308 */ /* 0x000f220000000800 */
[----:B--2---:R-:W-:Y:S01]  /*5f40*/  @!P5 FMUL R54, R54, R54 ;  /* 0x000000363636d220 */ /* 0x004fe20000400000 */
[----:B------:R-:W-:Y:S01]  /*5f50*/  FSETP.GEU.AND P5, PT, R58, -126, PT ;  /* 0xc2fc00003a00780b */ /* 0x000fe20003fae000 */
[----:B-1----:R-:W-:-:S01]  /*5f60*/  FFMA R73, R63, UR16, -R76 ;  /* 0x000000103f497c23 */ /* 0x002fc2000800084c */
        /* <DEDUP_REMOVED lines=11> */
[----:B------:R-:W1:Y:S03]  /*6020*/  MUFU.EX2 R63, R62 ;  /* 0x0000003e003f7308 */ /* 0x000e660000000800 */
[----:B------:R-:W-:-:S05]  /*6030*/  @!P6 FMUL R77, R77, 0.5 ;  /* 0x3f0000004d4de820 */ /* 0x000fca0000400000 */
[----:B------:R3:W4:Y:S01]  /*6040*/  MUFU.EX2 R50, R77 ;  /* 0x0000004d00327308 */ /* 0x0007220000000800 */
[----:B--2---:R-:W-:Y:S01]  /*6050*/  @!P5 FMUL R59, R59, R59 ;  /* 0x0000003b3b3bd220 */ /* 0x004fe20000400000 */
[----:B------:R-:W-:Y:S01]  /*6060*/  FSETP.GEU.AND P5, PT, R66, -126, PT ;  /* 0xc2fc00004200780b */ /* 0x000fe20003fae000 */
[----:B------:R-:W-:-:S05]  /*6070*/  @!P4 FMUL R73, R73, 0.5 ;  /* 0x3f0000004949c820 */ /* 0x000fca0000400000 */
[----:B------:R-:W2:Y:S01]  /*6080*/  MUFU.EX2 R51, R73 ;  /* 0x0000004900337308 */ /* 0x000ea20000000800 */
[----:B-1----:R-:W-:Y:S01]  /*6090*/  @!P3 FMUL R63, R63, R63 ;  /* 0x0000003f3f3fb220 */ /* 0x002fe20000400000 */
[----:B------:R-:W-:Y:S01]  /*60a0*/  FSETP.GEU.AND P3, PT, R70, -126, PT ;  /* 0xc2fc00004600780b */ /* 0x000fe20003f6e000 */
[----:B---3--:R-:W-:-:S01]  /*60b0*/  FFMA R77, R75, UR16, -R76 ;  /* 0x000000104b4d7c23 */ /* 0x008fc2000800084c */
[----:B------:R-:W-:-:S03]  /*60c0*/  FFMA R75, R78, UR16, -R76 ;  /* 0x000000104e4b7c23 */ /* 0x000fc6000800084c */
[----:B------:R-:W-:Y:S01]  /*60d0*/  @!P5 FMUL R66, R66, 0.5 ;  /* 0x3f0000004242d820 */ /* 0x000fe20000400000 */
[----:B----4-:R-:W-:Y:S01]  /*60e0*/  @!P6 FMUL R50, R50, R50 ;  /* 0x000000323232e220 */ /* 0x010fe20000400000 */
[----:B------:R-:W-:Y:S02]  /*60f0*/  FSETP.GEU.AND P6, PT, R80, -126, PT ;  /* 0xc2fc00005000780b */ /* 0x000fe40003fce000 */
[----:B------:R1:W3:Y:S04]  /*6100*/  MUFU.EX2 R67, R66 ;  /* 0x0000004200437308 */ /* 0x0002e80000000800 */
[----:B------:R-:W-:Y:S01]  /*6110*/  @!P3 FMUL R70, R70, 0.5 ;  /* 0x3f0000004646b820 */ /* 0x000fe20000400000 */
[----:B--2---:R-:W-:Y:S01]  /*6120*/  @!P4 FMUL R51, R51, R51 ;  /* 0x000000333333c220 */ /* 0x004fe20000400000 */
[----:B------:R-:W-:-:S02]  /*6130*/  FSETP.GEU.AND P4, PT, R74, -126, PT ;  /* 0xc2fc00004a00780b */ /* 0x000fc40003f8e000 */
[----:B------:R2:W4:Y:S01]  /*6140*/  MUFU.EX2 R69, R70 ;  /* 0x0000004600457308 */ /* 0x0005220000000800 */
[----:B-1----:R-:W-:-:S01]  /*6150*/  FFMA R66, R83, UR16, -R76 ;  /* 0x0000001053427c23 */ /* 0x002fc2000800084c */
[----:B------:R-:W-:Y:S01]  /*6160*/  FADD R76, R19, R44 ;  /* 0x0000002c134c7221 */ /* 0x000fe20000000000 */
[----:B------:R-:W-:Y:S01]  /*6170*/  F2FP.SATFINITE.E4M3.F32.PACK_AB_MERGE_C R19, RZ, R19, RZ ;  /* 0x00000013ff13723e */ /* 0x000fe200048070ff */
[----:B------:R-:W-:Y:S01]  /*6180*/  @!P6 FMUL R80, R80, 0.5 ;  /* 0x3f0000005050e820 */ /* 0x000fe20000400000 */
[----:B------:R-:W-:Y:S02]  /*6190*/  F2FP.SATFINITE.E4M3.F32.PACK_AB_MERGE_C R44, RZ, R44, RZ ;  /* 0x0000002cff2c723e */ /* 0x000fe400048070ff */
[----:B------:R-:W-:Y:S01]  /*61a0*/  LOP3.LUT R19, R19, 0xff, RZ, 0xc0, !PT ;  /* 0x000000ff13137812 */ /* 0x000fe200078ec0ff */
[----:B------:R-:W1:Y:S01]  /*61b0*/  MUFU.EX2 R58, R80 ;  /* 0x00000050003a7308 */ /* 0x000e620000000800 */
[----:B---3--:R-:W-:Y:S01]  /*61c0*/  @!P5 FMUL R67, R67, R67 ;  /* 0x000000434343d220 */ /* 0x008fe20000400000 */
[----:B------:R-:W-:Y:S01]  /*61d0*/  FSETP.GEU.AND P5, PT, R77, -126, PT ;  /* 0xc2fc00004d00780b */ /* 0x000fe20003fae000 */
[----:B--2---:R-:W-:-:S01]  /*61e0*/  FADD R70, R21, R48 ;  /* 0x0000003015467221 */ /* 0x004fc20000000000 */
[----:B------:R-:W-:Y:S01]  /*61f0*/  @!P4 FMUL R74, R74, 0.5 ;  /* 0x3f0000004a4ac820 */ /* 0x000fe20000400000 */
[----:B------:R-:W-:-:S02]  /*6200*/  F2FP.SATFINITE.E4M3.F32.PACK_AB_MERGE_C R21, RZ, R21, RZ ;  /* 0x00000015ff15723e */ /* 0x000fc400048070ff */
[----:B------:R-:W-:Y:S01]  /*6210*/  FADD R78, R15, R70 ;  /* 0x000000460f4e7221 */ /* 0x000fe20000000000 */
[----:B------:R2:W3:Y:S01]  /*6220*/  MUFU.EX2 R73, R74 ;  /* 0x0000004a00497308 */ /* 0x0004e20000000800 */
[----:B----4-:R-:W-:Y:S01]  /*6230*/  @!P3 FMUL R69, R69, R69 ;  /* 0x000000454545b220 */ /* 0x010fe20000400000 */
[----:B------:R-:W-:Y:S01]  /*6240*/  FSETP.GEU.AND P3, PT, R82, -126, PT ;  /* 0xc2fc00005200780b */ /* 0x000fe20003f6e000 */
[----:B------:R-:W-:-:S01]  /*6250*/  FADD R15, R16, R37 ;  /* 0x00000025100f7221 */ /* 0x000fc20000000000 */
[----:B------:R-:W-:Y:S02]  /*6260*/  F2FP.SATFINITE.E4M3.F32.PACK_AB_MERGE_C R16, RZ, R16, RZ ;  /* 0x00000010ff10723e */ /* 0x000fe400048070ff */
[----:B------:R-:W-:Y:S01]  /*6270*/  F2FP.SATFINITE.E4M3.F32.PACK_AB_MERGE_C R37, RZ, R37, RZ ;  /* 0x00000025ff25723e */ /* 0x000fe200048070ff */
[----:B------:R-:W-:Y:S01]  /*6280*/  @!P5 FMUL R77, R77, 0.5 ;  /* 0x3f0000004d4dd820 */ /* 0x000fe20000400000 */
[----:B------:R-:W-:Y:S01]  /*6290*/  LOP3.LUT R21, R21, 0xff, RZ, 0xc0, !PT ;  /* 0x000000ff15157812 */ /* 0x000fe200078ec0ff */
[----:B-1----:R-:W-:Y:S01]  /*62a0*/  @!P6 FMUL R58, R58, R58 ;  /* 0x0000003a3a3ae220 */ /* 0x002fe20000400000 */
[----:B------:R-:W-:Y:S01]  /*62b0*/  FSETP.GEU.AND P6, PT, R75, -126, PT ;  /* 0xc2fc00004b00780b */ /* 0x000fe20003fce000 */
[----:B------:R1:W4:Y:S01]  /*62c0*/  MUFU.EX2 R62, R77 ;  /* 0x0000004d003e7308 */ /* 0x0003220000000800 */
[----:B--2---:R-:W-:-:S01]  /*62d0*/  FADD R74, R22, R53 ;  /* 0x00000035164a7221 */ /* 0x004fc20000000000 */
[----:B------:R-:W-:-:S02]  /*62e0*/  F2FP.SATFINITE.E4M3.F32.PACK_AB_MERGE_C R22, RZ, R22, RZ ;  /* 0x00000016ff16723e */ /* 0x000fc400048070ff */
[----:B------:R-:W-:Y:S01]  /*62f0*/  @!P3 FMUL R82, R82, 0.5 ;  /* 0x3f0000005252b820 */ /* 0x000fe20000400000 */
[----:B------:R-:W-:Y:S01]  /*6300*/  FADD R80, R15, R74 ;  /* 0x0000004a0f507221 */ /* 0x000fe20000000000 */
[----:B---3--:R-:W-:Y:S01]  /*6310*/  @!P4 FMUL R73, R73, R73 ;  /* 0x000000494949c220 */ /* 0x008fe20000400000 */
[----:B------:R-:W-:Y:S01]  /*6320*/  FSETP.GEU.AND P4, PT, R66, -126, PT ;  /* 0xc2fc00004200780b */ /* 0x000fe20003f8e000 */
[----:B------:R2:W3:Y:S01]  /*6330*/  MUFU.EX2 R71, R82 ;  /* 0x0000005200477308 */ /* 0x0004e20000000800 */
[----:B------:R-:W-:-:S01]  /*6340*/  FADD R74, R18, R45 ;  /* 0x0000002d124a7221 */ /* 0x000fc20000000000 */
[----:B-1----:R-:W-:Y:S01]  /*6350*/  FADD R77, R25, R56 ;  /* 0x00000038194d7221 */ /* 0x002fe20000000000 */
[----:B------:R-:W-:-:S01]  /*6360*/  FADD R121, R46, R73 ;  /* 0x000000492e797221 */ /* 0x000fc20000000000 */
[----:B------:R-:W-:Y:S01]  /*6370*/  @!P6 FMUL R75, R75, 0.5 ;  /* 0x3f0000004b4be820 */ /* 0x000fe20000400000 */
[----:B------:R-:W-:-:S01]  /*6380*/  FADD R85, R74, R79 ;  /* 0x0000004f4a557221 */ /* 0x000fc20000000000 */
[----:B------:R-:W-:Y:S01]  /*6390*/  FADD R83, R72, R77 ;  /* 0x0000004d48537221 */ /* 0x000fe20000000000 */
[----:B------:R-:W-:-:S01]  /*63a0*/  FADD R72, R11, R36 ;  /* 0x000000240b487221 */ /* 0x000fc20000000000 */
[----:B------:R-:W-:Y:S01]  /*63b0*/  FADD R77, R23, R52 ;  /* 0x00000034174d7221 */ /* 0x000fe20000000000 */
[----:B----4-:R-:W-:Y:S01]  /*63c0*/  @!P5 FMUL R62, R62, R62 ;  /* 0x0000003e3e3ed220 */ /* 0x010fe20000400000 */
[----:B------:R-:W1:Y:S01]  /*63d0*/  MUFU.EX2 R75, R75 ;  /* 0x0000004b004b7308 */ /* 0x000e620000000800 */
[----:B------:R-:W-:Y:S01]  /*63e0*/  FSETP.GEU.AND P5, PT, R81, -126, PT ;  /* 0xc2fc00005100780b */ /* 0x000fe20003fae000 */
[----:B------:R-:W-:Y:S01]  /*63f0*/  @!P4 FMUL R66, R66, 0.5 ;  /* 0x3f0000004242c820 */ /* 0x000fe20000400000 */
[----:B--2---:R-:W-:-:S01]  /*6400*/  FADD R82, R72, R77 ;  /* 0x0000004d48527221 */ /* 0x004fc20000000000 */
[----:B------:R-:W-:Y:S01]  /*6410*/  FADD R72, R14, R41 ;  /* 0x000000290e487221 */ /* 0x000fe20000000000 */
[----:B------:R-:W-:Y:S01]  /*6420*/  F2FP.SATFINITE.E4M3.F32.PACK_AB_MERGE_C R11, RZ, R11, RZ ;  /* 0x0000000bff0b723e */ /* 0x000fe200048070ff */
[----:B------:R-:W-:Y:S01]  /*6430*/  FADD R77, R24, R57 ;  /* 0x00000039184d7221 */ /* 0x000fe20000000000 */
[----:B---3--:R-:W-:Y:S01]  /*6440*/  @!P3 FMUL R71, R71, R71 ;  /* 0x000000474747b220 */ /* 0x008fe20000400000 */
[----:B------:R-:W2:Y:S01]  /*6450*/  MUFU.EX2 R66, R66 ;  /* 0x0000004200427308 */ /* 0x000ea20000000800 */
[----:B------:R-:W-:Y:S01]  /*6460*/  FSETP.GEU.AND P3, PT, R86, -126, PT ;  /* 0xc2fc00005600780b */ /* 0x000fe20003f6e000 */
[----:B------:R-:W-:Y:S01]  /*6470*/  FADD R78, R78, R83 ;  /* 0x000000534e4e7221 */ /* 0x000fe20000000000 */
[----:B------:R-:W-:Y:S01]  /*6480*/  F2FP.SATFINITE.E4M3.F32.PACK_AB_MERGE_C R14, RZ, R14, RZ ;  /* 0x0000000eff0e723e */ /* 0x000fe200048070ff */
[----:B------:R-:W-:Y:S01]  /*6490*/  FADD R77, R72, R77 ;  /* 0x0000004d484d7221 */ /* 0x000fe20000000000 */
[----:B------:R-:W-:Y:S01]  /*64a0*/  LOP3.LUT R11, R11, 0xff, RZ, 0xc0, !PT ;  /* 0x000000ff0b0b7812 */ /* 0x000fe200078ec0ff */
[----:B------:R-:W-:Y:S01]  /*64b0*/  @!P5 FMUL R81, R81, 0.5 ;  /* 0x3f0000005151d820 */ /* 0x000fe20000400000 */
[----:B------:R-:W-:Y:S01]  /*64c0*/  LOP3.LUT R14, R14, 0xffff, RZ, 0xc0, !PT ;  /* 0x0000ffff0e0e7812 */ /* 0x000fe200078ec0ff */
[----:B------:R-:W-:Y:S01]  /*64d0*/  FADD R79, R32, R65 ;  /* 0x00000041204f7221 */ /* 0x000fe20000000000 */
[----:B-1----:R-:W-:Y:S01]  /*64e0*/  @!P6 FMUL R75, R75, R75 ;  /* 0x0000004b4b4be220 */ /* 0x002fe20000400000 */
[----:B------:R-:W-:Y:S01]  /*64f0*/  FSETP.GEU.AND P6, PT, R84, -126, PT ;  /* 0xc2fc00005400780b */ /* 0x000fe20003fce000 */
[----:B------:R1:W3:Y:S01]  /*6500*/  MUFU.EX2 R70, R81 ;  /* 0x0000005100467308 */ /* 0x0002e20000000800 */
[----:B------:R-:W-:Y:S01]  /*6510*/  LOP3.LUT R83, R16, 0xffff, RZ, 0xc0, !PT ;  /* 0x0000ffff10537812 */ /* 0x000fe200078ec0ff */
[----:B------:R-:W-:Y:S01]  /*6520*/  FADD R123, R68, R75 ;  /* 0x0000004b447b7221 */ /* 0x000fe20000000000 */
[----:B------:R-:W-:Y:S01]  /*6530*/  @!P3 FMUL R86, R86, 0.5 ;  /* 0x3f0000005656b820 */ /* 0x000fe20000400000 */
[----:B------:R-:W-:Y:S01]  /*6540*/  PRMT R14, R14, 0x7604, R11 ;  /* 0x000076040e0e7816 */ /* 0x000fe2000000000b */
[----:B------:R-:W-:-:S01]  /*6550*/  FADD R122, R39, R62 ;  /* 0x0000003e277a7221 */ /* 0x000fc20000000000 */
[----:B--2---:R-:W-:Y:S01]  /*6560*/  @!P4 FMUL R66, R66, R66 ;  /* 0x000000424242c220 */ /* 0x004fe20000400000 */
[----:B------:R-:W-:Y:S01]  /*6570*/  FSETP.GEU.AND P4, PT, R87, -126, PT ;  /* 0xc2fc00005700780b */ /* 0x000fe20003f8e000 */
[----:B------:R-:W2:Y:S01]  /*6580*/  MUFU.EX2 R74, R86 ;  /* 0x00000056004a7308 */ /* 0x000ea20000000800 */
[----:B-1----:R-:W-:-:S01]  /*6590*/  FADD R81, R29, R26 ;  /* 0x0000001a1d517221 */ /* 0x002fc20000000000 */
[----:B------:R-:W-:Y:S01]  /*65a0*/  PRMT R10, R83, 0x7604, R10 ;  /* 0x00007604530a7816 */ /* 0x000fe2000000000a */
[----:B------:R-:W-:-:S01]  /*65b0*/  FADD R124, R43, R66 ;  /* 0x000000422b7c7221 */ /* 0x000fc20000000000 */
[----:B------:R-:W-:Y:S01]  /*65c0*/  @!P6 FMUL R84, R84, 0.5 ;  /* 0x3f0000005454e820 */ /* 0x000fe20000400000 */
[----:B------:R-:W-:-:S01]  /*65d0*/  FADD R81, R76, R81 ;  /* 0x000000514c517221 */ /* 0x000fc20000000000 */
[----:B------:R-:W-:Y:S01]  /*65e0*/  F2FP.SATFINITE.E4M3.F32.PACK_AB_MERGE_C R29, RZ, R29, RZ ;  /* 0x0000001dff1d723e */ /* 0x000fe200048070ff */
[----:B------:R-:W-:-:S01]  /*65f0*/  FADD R76, R20, R49 ;  /* 0x00000031144c7221 */ /* 0x000fc20000000000 */
[----:B------:R1:W-:Y:S01]  /*6600*/  MUFU.EX2 R15, R84 ;  /* 0x00000054000f7308 */ /* 0x0003e20000000800 */
[----:B---3--:R-:W-:Y:S01]  /*6610*/  @!P5 FMUL R70, R70, R70 ;  /* 0x000000464646d220 */ /* 0x008fe20000400000 */
[----:B------:R-:W-:Y:S01]  /*6620*/  F2FP.SATFINITE.E4M3.F32.PACK_AB_MERGE_C R32, RZ, R32, RZ ;  /* 0x00000020ff20723e */ /* 0x000fe200048070ff */
[----:B------:R-:W-:-:S01]  /*6630*/  FADD R125, R54, R71 ;  /* 0x00000047367d7221 */ /* 0x000fc20000000000 */
[----:B------:R-:W-:Y:S01]  /*6640*/  @!P4 FMUL R87, R87, 0.5 ;  /* 0x3f0000005757c820 */ /* 0x000fe20000400000 */
[----:B------:R-:W-:Y:S01]  /*6650*/  F2FP.SATFINITE.E4M3.F32.PACK_AB_MERGE_C R20, RZ, R20, RZ ;  /* 0x00000014ff14723e */ /* 0x000fe200048070ff */
[----:B------:R-:W-:Y:S01]  /*6660*/  FADD R76, R76, R79 ;  /* 0x0000004f4c4c7221 */ /* 0x000fe20000000000 */
[----:B------:R-:W-:Y:S01]  /*6670*/  LOP3.LUT R29, R29, 0xff, RZ, 0xc0, !PT ;  /* 0x000000ff1d1d7812 */ /* 0x000fe200078ec0ff */
[----:B------:R3:W4:Y:S01]  /*6680*/  MUFU.EX2 R72, R87 ;  /* 0x0000005700487308 */ /* 0x0007220000000800 */
[----:B-1----:R-:W-:-:S01]  /*6690*/  FADD R84, R60, R59 ;  /* 0x0000003b3c547221 */ /* 0x002fc20000000000 */
[----:B------:R-:W-:Y:S01]  /*66a0*/  F2FP.SATFINITE.E4M3.F32.PACK_AB_MERGE_C R60, RZ, R60, RZ ;  /* 0x0000003cff3c723e */ /* 0x000fe200048070ff */
[----:B--2---:R-:W-:Y:S01]  /*66b0*/  @!P3 FMUL R74, R74, R74 ;  /* 0x0000004a4a4ab220 */ /* 0x004fe20000400000 */
[----:B------:R-:W-:Y:S01]  /*66c0*/  LOP3.LUT R32, R32, 0xffff, RZ, 0xc0, !PT ;  /* 0x0000ffff20207812 */ /* 0x000fe200078ec0ff */
[----:B------:R-:W-:-:S01]  /*66d0*/  FADD R126, R84, R121 ;  /* 0x00000079547e7221 */ /* 0x000fc20000000000 */
[----:B------:R-:W-:Y:S01]  /*66e0*/  FADD R84, R34, R63 ;  /* 0x0000003f22547221 */ /* 0x000fe20000000000 */
[----:B------:R-:W-:Y:S01]  /*66f0*/  IMAD.U32 R11, R60, 0x10000, RZ ;  /* 0x000100003c0b7824 */ /* 0x000fe200078e00ff */
[----:B------:R-:W-:Y:S01]  /*6700*/  F2FP.SATFINITE.E4M3.F32.PACK_AB_MERGE_C R34, RZ, R34, RZ ;  /* 0x00000022ff22723e */ /* 0x000fe200048070ff */
[----:B------:R-:W-:-:S01]  /*6710*/  FADD R121, R31, R58 ;  /* 0x0000003a1f797221 */ /* 0x000fc20000000000 */
[----:B------:R-:W-:Y:S01]  /*6720*/  FADD R123, R84, R123 ;  /* 0x0000007b547b7221 */ /* 0x000fe20000000000 */
[----:B------:R-:W-:-:S01]  /*6730*/  FADD R84, R64, R69 ;  /* 0x0000004540547221 */ /* 0x000fc20000000000 */
[----:B---3--:R-:W-:Y:S01]  /*6740*/  FADD R87, R55, R74 ;  /* 0x0000004a37577221 */ /* 0x008fe20000000000 */
[----:B------:R-:W-:Y:S01]  /*6750*/  LOP3.LUT R10, R10, 0xff0000, R11, 0xf8, !PT ;  /* 0x00ff00000a0a7812 */ /* 0x000fe200078ef80b */
[----:B------:R-:W-:Y:S01]  /*6760*/  FADD R121, R121, R124 ;  /* 0x0000007c79797221 */ /* 0x000fe20000000000 */
[----:B------:R-:W-:-:S02]  /*6770*/  IMAD.U32 R11, R34, 0x10000, RZ ;  /* 0x00010000220b7824 */ /* 0x000fc400078e00ff */
[----:B------:R-:W-:Y:S01]  /*6780*/  FADD R124, R84, R87 ;  /* 0x00000057547c7221 */ /* 0x000fe20000000000 */
[----:B------:R-:W-:Y:S01]  /*6790*/  F2FP.SATFINITE.E4M3.F32.PACK_AB_MERGE_C R55, RZ, R55, RZ ;  /* 0x00000037ff37723e */ /* 0x000fe200048070ff */
[----:B------:R-:W-:Y:S01]  /*67a0*/  FADD R84, R35, R70 ;  /* 0x0000004623547221 */ /* 0x000fe20000000000 */
[----:B------:R-:W-:Y:S01]  /*67b0*/  F2FP.SATFINITE.E4M3.F32.PACK_AB_MERGE_C R64, RZ, R64, RZ ;  /* 0x00000040ff40723e */ /* 0x000fe200048070ff */
[----:B------:R-:W-:Y:S01]  /*67c0*/  FADD R79, R27, R50 ;  /* 0x000000321b4f7221 */ /* 0x000fe20000000000 */
[----:B------:R-:W-:Y:S01]  /*67d0*/  F2FP.SATFINITE.E4M3.F32.PACK_AB_MERGE_C R35, RZ, R35, RZ ;  /* 0x00000023ff23723e */ /* 0x000fe200048070ff */
[----:B----4-:R-:W-:Y:S01]  /*67e0*/  @!P4 FMUL R72, R72, R72 ;  /* 0x000000484848c220 */ /* 0x010fe20000400000 */
[----:B------:R-:W-:Y:S01]  /*67f0*/  LOP3.LUT R20, R20, 0xffff, RZ, 0xc0, !PT ;  /* 0x0000ffff14147812 */ /* 0x000fe200078ec0ff */
[----:B------:R-:W-:Y:S01]  /*6800*/  IMAD.U32 R64, R64, 0x10000, RZ ;  /* 0x0001000040407824 */ /* 0x000fe200078e00ff */
[----:B------:R-:W-:Y:S01]  /*6810*/  LOP3.LUT R11, R14, 0xff0000, R11, 0xf8, !PT ;  /* 0x00ff00000e0b7812 */ /* 0x000fe200078ef80b */
[----:B------:R-:W-:Y:S01]  /*6820*/  IMAD.U32 R14, R55, 0x10000, RZ ;  /* 0x00010000370e7824 */ /* 0x000fe200078e00ff */
[----:B------:R-:W-:Y:S01]  /*6830*/  F2FP.SATFINITE.E4M3.F32.PACK_AB_MERGE_C R59, RZ, R59, RZ ;  /* 0x0000003bff3b723e */ /* 0x000fe200048070ff */
[----:B------:R-:W-:Y:S01]  /*6840*/  FADD R86, R38, R67 ;  /* 0x0000004326567221 */ /* 0x000fe20000000000 */
[----:B------:R-:W-:Y:S01]  /*6850*/  F2FP.SATFINITE.E4M3.F32.PACK_AB_MERGE_C R25, RZ, R25, RZ ;  /* 0x00000019ff19723e */ /* 0x000fe200048070ff */
[----:B------:R-:W-:Y:S01]  /*6860*/  @!P6 FMUL R15, R15, R15 ;  /* 0x0000000f0f0fe220 */ /* 0x000fe20000400000 */
[----:B------:R-:W-:Y:S01]  /*6870*/  PRMT R29, R32, 0x7604, R29 ;  /* 0x00007604201d7816 */ /* 0x000fe2000000001d */
[----:B------:R-:W-:Y:S01]  /*6880*/  IMAD.U32 R59, R59, 0x10000, RZ ;  /* 0x000100003b3b7824 */ /* 0x000fe200078e00ff */
[----:B------:R-:W-:Y:S01]  /*6890*/  LOP3.LUT R35, R35, 0xffff, RZ, 0xc0, !PT ;  /* 0x0000ffff23237812 */ /* 0x000fe200078ec0ff */
[----:B------:R-:W-:Y:S01]  /*68a0*/  FADD R122, R79, R122 ;  /* 0x0000007a4f7a7221 */ /* 0x000fe20000000000 */
[----:B------:R-:W-:Y:S01]  /*68b0*/  F2FP.SATFINITE.E4M3.F32.PACK_AB_MERGE_C R18, RZ, R18, RZ ;  /* 0x00000012ff12723e */ /* 0x000fe200048070ff */
[----:B------:R-:W-:Y:S01]  /*68c0*/  FADD R87, R47, R72 ;  /* 0x000000482f577221 */ /* 0x000fe20000000000 */
[----:B------:R-:W-:Y:S01]  /*68d0*/  LOP3.LUT R16, R37, 0xffff, RZ, 0xc0, !PT ;  /* 0x0000ffff25107812 */ /* 0x000fe200078ec0ff */
[----:B------:R-:W-:Y:S01]  /*68e0*/  FADD R79, R30, R51 ;  /* 0x000000331e4f7221 */ /* 0x000fe20000000000 */
[----:B------:R-:W-:Y:S01]  /*68f0*/  F2FP.SATFINITE.E4M3.F32.PACK_AB_MERGE_C R46, RZ, R46, RZ ;  /* 0x0000002eff2e723e */ /* 0x000fe200048070ff */
[----:B------:R-:W-:Y:S01]  /*6900*/  FADD R125, R86, R125 ;  /* 0x0000007d567d7221 */ /* 0x000fe20000000000 */
[----:B------:R-:W-:Y:S01]  /*6910*/  F2FP.SATFINITE.E4M3.F32.PACK_AB_MERGE_C R39, RZ, R39, RZ ;  /* 0x00000027ff27723e */ /* 0x000fe200048070ff */
[----:B------:R-:W-:Y:S01]  /*6920*/  FADD R86, R42, R15 ;  /* 0x0000000f2a567221 */ /* 0x000fe20000000000 */
[----:B------:R-:W-:Y:S01]  /*6930*/  PRMT R19, R20, 0x7604, R19 ;  /* 0x0000760414137816 */ /* 0x000fe20000000013 */
[----:B------:R-:W-:Y:S01]  /*6940*/  IMAD.U32 R46, R46, 0x10000, RZ ;  /* 0x000100002e2e7824 */ /* 0x000fe200078e00ff */
[----:B------:R-:W-:Y:S01]  /*6950*/  F2FP.SATFINITE.E4M3.F32.PACK_AB_MERGE_C R54, RZ, R54, RZ ;  /* 0x00000036ff36723e */ /* 0x000fe200048070ff */
[----:B------:R-:W-:Y:S01]  /*6960*/  FADD R80, R80, R85 ;  /* 0x0000005550507221 */ /* 0x000fe20000000000 */
[----:B------:R-:W-:Y:S01]  /*6970*/  F2FP.SATFINITE.E4M3.F32.PACK_AB_MERGE_C R43, RZ, R43, RZ ;  /* 0x0000002bff2b723e */ /* 0x000fe200048070ff */
[----:B------:R-:W-:Y:S01]  /*6980*/  FADD R81, R82, R81 ;  /* 0x0000005152517221 */ /* 0x000fe20000000000 */
[----:B------:R-:W-:Y:S01]  /*6990*/  LOP3.LUT R22, R22, 0xffff, RZ, 0xc0, !PT ;  /* 0x0000ffff16167812 */ /* 0x000fe200078ec0ff */
[----:B------:R-:W-:Y:S01]  /*69a0*/  IMAD.U32 R54, R54, 0x10000, RZ ;  /* 0x0001000036367824 */ /* 0x000fe200078e00ff */
[----:B------:R-:W-:Y:S01]  /*69b0*/  LOP3.LUT R25, R25, 0xff, RZ, 0xc0, !PT ;  /* 0x000000ff19197812 */ /* 0x000fe200078ec0ff */
[----:B------:R-:W-:Y:S01]  /*69c0*/  FADD R77, R77, R76 ;  /* 0x0000004c4d4d7221 */ /* 0x000fe20000000000 */
[----:B------:R-:W-:Y:S01]  /*69d0*/  LOP3.LUT R29, R29, 0xff0000, R14, 0xf8, !PT ;  /* 0x00ff00001d1d7812 */ /* 0x000fe200078ef80e */
[----:B------:R-:W-:Y:S01]  /*69e0*/  IMAD.SHL.U32 R14, R35, 0x1000000, RZ ;  /* 0x01000000230e7824 */ /* 0x000fe200078e00ff */
[----:B------:R-:W-:Y:S01]  /*69f0*/  LOP3.LUT R18, R18, 0xffff, RZ, 0xc0, !PT ;  /* 0x0000ffff12127812 */ /* 0x000fe200078ec0ff */
[----:B------:R-:W-:Y:S01]  /*6a00*/  FADD R78, R78, R81 ;  /* 0x000000514e4e7221 */ /* 0x000fe20000000000 */
[----:B------:R-:W-:Y:S01]  /*6a10*/  PRMT R16, R16, 0x7604, R33 ;  /* 0x0000760410107816 */ /* 0x000fe20000000021 */
[----:B------:R-:W-:Y:S01]  /*6a20*/  FADD R77, R80, R77 ;  /* 0x0000004d504d7221 */ /* 0x000fe20000000000 */
[----:B------:R-:W-:Y:S01]  /*6a30*/  F2FP.SATFINITE.E4M3.F32.PACK_AB_MERGE_C R49, RZ, R49, RZ ;  /* 0x00000031ff31723e */ /* 0x000fe200048070ff */
[----:B------:R-:W-:Y:S01]  /*6a40*/  FADD R79, R79, R86 ;  /* 0x000000564f4f7221 */ /* 0x000fe20000000000 */
[----:B------:R-:W-:Y:S01]  /*6a50*/  LOP3.LUT R39, R39, 0xffff, RZ, 0xc0, !PT ;  /* 0x0000ffff27277812 */ /* 0x000fe200078ec0ff */
[----:B------:R-:W-:Y:S01]  /*6a60*/  FADD R78, R78, R77 ;  /* 0x0000004d4e4e7221 */ /* 0x000fe20000000000 */
[----:B------:R-:W-:Y:S01]  /*6a70*/  F2FP.SATFINITE.E4M3.F32.PACK_AB_MERGE_C R38, RZ, R38, RZ ;  /* 0x00000026ff26723e */ /* 0x000fe200048070ff */
[----:B------:R-:W-:Y:S01]  /*6a80*/  FADD R84, R84, R87 ;  /* 0x0000005754547221 */ /* 0x000fe20000000000 */
[----:B------:R-:W-:Y:S01]  /*6a90*/  LOP3.LUT R19, R19, 0xff0000, R64, 0xf8, !PT ;  /* 0x00ff000013137812 */ /* 0x000fe200078ef840 */
[----:B------:R-:W-:Y:S01]  /*6aa0*/  FADD R125, R126, R125 ;  /* 0x0000007d7e7d7221 */ /* 0x000fe20000000000 */
[----:B------:R-:W-:Y:S01]  /*6ab0*/  LOP3.LUT R43, R43, 0xffff, RZ, 0xc0, !PT ;  /* 0x0000ffff2b2b7812 */ /* 0x000fe200078ec0ff */
[----:B------:R-:W-:Y:S01]  /*6ac0*/  IMAD.U32 R38, R38, 0x10000, RZ ;  /* 0x0001000026267824 */ /* 0x000fe200078e00ff */
[----:B------:R-:W-:Y:S01]  /*6ad0*/  FSETP.GEU.AND P4, PT, R13, -126, PT ;  /* 0xc2fc00000d00780b */ /* 0x000fe20003f8e000 */
[----:B------:R-:W-:Y:S01]  /*6ae0*/  FADD R121, R122, R121 ;  /* 0x000000797a797221 */ /* 0x000fe20000000000 */
[----:B------:R-:W-:Y:S01]  /*6af0*/  PRMT R21, R22, 0x7604, R21 ;  /* 0x0000760416157816 */ /* 0x000fe20000000015 */
[----:B------:R-:W-:Y:S01]  /*6b00*/  FADD R124, R123, R124 ;  /* 0x0000007c7b7c7221 */ /* 0x000fe20000000000 */
[----:B------:R-:W-:Y:S01]  /*6b10*/  F2FP.SATFINITE.E4M3.F32.PACK_AB_MERGE_C R69, RZ, R69, RZ ;  /* 0x00000045ff45723e */ /* 0x000fe200048070ff */
[----:B------:R-:W-:Y:S01]  /*6b20*/  FADD R84, R79, R84 ;  /* 0x000000544f547221 */ /* 0x000fe20000000000 */
[----:B------:R-:W-:Y:S01]  /*6b30*/  FSETP.GEU.AND P3, PT, R120, -126, PT ;  /* 0xc2fc00007800780b */ /* 0x000fe20003f6e000 */
[----:B------:R-:W-:Y:S01]  /*6b40*/  FADD R124, R125, R124 ;  /* 0x0000007c7d7c7221 */ /* 0x000fe20000000000 */
[----:B------:R-:W-:Y:S01]  /*6b50*/  F2FP.SATFINITE.E4M3.F32.PACK_AB_MERGE_C R70, RZ, R70, RZ ;  /* 0x00000046ff46723e */ /* 0x000fe200048070ff */
[----:B------:R-:W-:Y:S01]  /*6b60*/  IMAD.U32 R69, R69, 0x10000, RZ ;  /* 0x0001000045457824 */ /* 0x000fe200078e00ff */
[----:B------:R-:W-:Y:S01]  /*6b70*/  PRMT R25, R28, 0x7604, R25 ;  /* 0x000076041c197816 */ /* 0x000fe20000000019 */
[----:B------:R-:W-:Y:S01]  /*6b80*/  FADD R121, R121, R84 ;  /* 0x0000005479797221 */ /* 0x000fe20000000000 */
[----:B------:R-:W-:Y:S01]  /*6b90*/  F2FP.SATFINITE.E4M3.F32.PACK_AB_MERGE_C R47, RZ, R47, RZ ;  /* 0x0000002fff2f723e */ /* 0x000fe200048070ff */
[----:B------:R-:W-:Y:S01]  /*6ba0*/  @!P4 FMUL R13, R13, 0.5 ;  /* 0x3f0000000d0dc820 */ /* 0x000fe20000400000 */
[----:B------:R-:W-:Y:S01]  /*6bb0*/  PRMT R17, R18, 0x7604, R17 ;  /* 0x0000760412117816 */ /* 0x000fe20000000011 */
[----:B------:R-:W-:Y:S01]  /*6bc0*/  IMAD.SHL.U32 R18, R39, 0x1000000, RZ ;  /* 0x0100000027127824 */ /* 0x000fe200078e00ff */
[----:B------:R-:W-:Y:S01]  /*6bd0*/  LOP3.LUT R44, R44, 0xff, RZ, 0xc0, !PT ;  /* 0x000000ff2c2c7812 */ /* 0x000fe200078ec0ff */
[----:B------:R-:W-:Y:S01]  /*6be0*/  FADD R121, R124, R121 ;  /* 0x000000797c797221 */ /* 0x000fe20000000000 */
[----:B------:R-:W-:Y:S01]  /*6bf0*/  LOP3.LUT R49, R49, 0xffff, RZ, 0xc0, !PT ;  /* 0x0000ffff31317812 */ /* 0x000fe200078ec0ff */
[----:B------:R-:W-:Y:S01]  /*6c00*/  @!P3 FMUL R120, R120, 0.5 ;  /* 0x3f0000007878b820 */ /* 0x000fe20000400000 */
[----:B------:R-:W-:-:S02]  /*6c10*/  F2FP.SATFINITE.E4M3.F32.PACK_AB_MERGE_C R52, RZ, R52, RZ ;  /* 0x00000034ff34723e */ /* 0x000fc400048070ff */
[----:B------:R-:W-:Y:S02]  /*6c20*/  F2FP.SATFINITE.E4M3.F32.PACK_AB_MERGE_C R57, RZ, R57, RZ ;  /* 0x00000039ff39723e */ /* 0x000fe400048070ff */
[----:B------:R-:W-:Y:S02]  /*6c30*/  LOP3.LUT R59, R16, 0xff0000, R59, 0xf8, !PT ;  /* 0x00ff0000103b7812 */ /* 0x000fe400078ef83b */
[----:B------:R-:W-:Y:S02]  /*6c40*/  F2FP.SATFINITE.E4M3.F32.PACK_AB_MERGE_C R30, RZ, R30, RZ ;  /* 0x0000001eff1e723e */ /* 0x000fe400048070ff */
[----:B------:R-:W-:Y:S02]  /*6c50*/  F2FP.SATFINITE.E4M3.F32.PACK_AB_MERGE_C R26, RZ, R26, RZ ;  /* 0x0000001aff1a723e */ /* 0x000fe400048070ff */
[----:B------:R-:W-:Y:S02]  /*6c60*/  F2FP.SATFINITE.E4M3.F32.PACK_AB_MERGE_C R65, RZ, R65, RZ ;  /* 0x00000041ff41723e */ /* 0x000fe400048070ff */
[----:B------:R-:W-:-:S02]  /*6c70*/  F2FP.SATFINITE.E4M3.F32.PACK_AB_MERGE_C R27, RZ, R27, RZ ;  /* 0x0000001bff1b723e */ /* 0x000fc400048070ff */
[----:B------:R-:W-:Y:S01]  /*6c80*/  LOP3.LUT R16, R19, R14, RZ, 0xfc, !PT ;  /* 0x0000000e13107212 */ /* 0x000fe200078efcff */
[----:B------:R-:W-:Y:S01]  /*6c90*/  IMAD.SHL.U32 R14, R43, 0x1000000, RZ ;  /* 0x010000002b0e7824 */ /* 0x000fe200078e00ff */
[----:B------:R-:W-:Y:S02]  /*6ca0*/  F2FP.SATFINITE.E4M3.F32.PACK_AB_MERGE_C R45, RZ, R45, RZ ;  /* 0x0000002dff2d723e */ /* 0x000fe400048070ff */
[----:B------:R-:W-:Y:S02]  /*6cb0*/  LOP3.LUT R21, R21, 0xff0000, R46, 0xf8, !PT ;  /* 0x00ff000015157812 */ /* 0x000fe400078ef82e */
[----:B------:R-:W-:Y:S02]  /*6cc0*/  F2FP.SATFINITE.E4M3.F32.PACK_AB_MERGE_C R75, RZ, R75, RZ ;  /* 0x0000004bff4b723e */ /* 0x000fe400048070ff */
[----:B------:R-:W-:Y:S02]  /*6cd0*/  F2FP.SATFINITE.E4M3.F32.PACK_AB_MERGE_C R31, RZ, R31, RZ ;  /* 0x0000001fff1f723e */ /* 0x000fe400048070ff */
[----:B------:R-:W-:Y:S01]  /*6ce0*/  LOP3.LUT R70, R70, 0xffff, RZ, 0xc0, !PT ;  /* 0x0000ffff46467812 */ /* 0x000fe200078ec0ff */
[----:B------:R-:W-:Y:S01]  /*6cf0*/  IMAD.U32 R75, R75, 0x10000, RZ ;  /* 0x000100004b4b7824 */ /* 0x000fe200078e00ff */
[----:B------:R-:W-:-:S02]  /*6d00*/  F2FP.SATFINITE.E4M3.F32.PACK_AB_MERGE_C R15, RZ, R15, RZ ;  /* 0x0000000fff0f723e */ /* 0x000fc400048070ff */
[----:B------:R-:W-:Y:S02]  /*6d10*/  LOP3.LUT R25, R25, 0xff0000, R54, 0xf8, !PT ;  /* 0x00ff000019197812 */ /* 0x000fe400078ef836 */
[----:B------:R-:W-:Y:S02]  /*6d20*/  F2FP.SATFINITE.E4M3.F32.PACK_AB_MERGE_C R74, RZ, R74, RZ ;  /* 0x0000004aff4a723e */ /* 0x000fe400048070ff */
[----:B------:R-:W-:Y:S02]  /*6d30*/  LOP3.LUT R47, R47, 0xffff, RZ, 0xc0, !PT ;  /* 0x0000ffff2f2f7812 */ /* 0x000fe400078ec0ff */
[----:B------:R-:W-:Y:S02]  /*6d40*/  F2FP.SATFINITE.E4M3.F32.PACK_AB_MERGE_C R48, RZ, R48, RZ ;  /* 0x00000030ff30723e */ /* 0x000fe400048070ff */
[----:B------:R-:W-:Y:S02]  /*6d50*/  F2FP.SATFINITE.E4M3.F32.PACK_AB_MERGE_C R53, RZ, R53, RZ ;  /* 0x00000035ff35723e */ /* 0x000fe400048070ff */
[----:B------:R-:W-:-:S02]  /*6d60*/  PRMT R44, R49, 0x7604, R44 ;  /* 0x00007604312c7816 */ /* 0x000fc4000000002c */
[----:B------:R-:W-:Y:S02]  /*6d70*/  LOP3.LUT R52, R52, 0xff, RZ, 0xc0, !PT ;  /* 0x000000ff34347812 */ /* 0x000fe400078ec0ff */
[----:B------:R-:W-:Y:S02]  /*6d80*/  LOP3.LUT R57, R57, 0xffff, RZ, 0xc0, !PT ;  /* 0x0000ffff39397812 */ /* 0x000fe400078ec0ff */
[----:B------:R-:W-:Y:S02]  /*6d90*/  F2FP.SATFINITE.E4M3.F32.PACK_AB_MERGE_C R67, RZ, R67, RZ ;  /* 0x00000043ff43723e */ /* 0x000fe400048070ff */
[----:B------:R-:W-:Y:S02]  /*6da0*/  LOP3.LUT R30, R30, 0xffff, RZ, 0xc0, !PT ;  /* 0x0000ffff1e1e7812 */ /* 0x000fe400078ec0ff */
[----:B------:R-:W-:Y:S01]  /*6db0*/  F2FP.SATFINITE.E4M3.F32.PACK_AB_MERGE_C R58, RZ, R58, RZ ;  /* 0x0000003aff3a723e */ /* 0x000fe200048070ff */
[----:B------:R-:W-:Y:S01]  /*6dc0*/  IMAD.U32 R67, R67, 0x10000, RZ ;  /* 0x0001000043437824 */ /* 0x000fe200078e00ff */
[----:B------:R-:W-:Y:S01]  /*6dd0*/  F2FP.SATFINITE.E4M3.F32.PACK_AB_MERGE_C R72, RZ, R72, RZ ;  /* 0x00000048ff48723e */ /* 0x000fe200048070ff */
[----:B------:R-:W-:Y:S01]  /*6de0*/  IMAD.SHL.U32 R30, R30, 0x1000000, RZ ;  /* 0x010000001e1e7824 */ /* 0x000fe200078e00ff */
[----:B------:R-:W-:-:S02]  /*6df0*/  LOP3.LUT R26, R26, 0xff, RZ, 0xc0, !PT ;  /* 0x000000ff1a1a7812 */ /* 0x000fc400078ec0ff */
[----:B------:R-:W-:Y:S02]  /*6e00*/  LOP3.LUT R65, R65, 0xffff, RZ, 0xc0, !PT ;  /* 0x0000ffff41417812 */ /* 0x000fe400078ec0ff */
[----:B------:R-:W-:Y:S02]  /*6e10*/  LOP3.LUT R27, R27, 0xffff, RZ, 0xc0, !PT ;  /* 0x0000ffff1b1b7812 */ /* 0x000fe400078ec0ff */
[----:B------:R-:W-:Y:S02]  /*6e20*/  LOP3.LUT R45, R45, 0xffff, RZ, 0xc0, !PT ;  /* 0x0000ffff2d2d7812 */ /* 0x000fe400078ec0ff */
[----:B------:R-:W-:Y:S01]  /*6e30*/  F2FP.SATFINITE.E4M3.F32.PACK_AB_MERGE_C R56, RZ, R56, RZ ;  /* 0x00000038ff38723e */ /* 0x000fe200048070ff */
[----:B------:R-:W-:Y:S01]  /*6e40*/  IMAD.SHL.U32 R27, R27, 0x1000000, RZ ;  /* 0x010000001b1b7824 */ /* 0x000fe200078e00ff */
[----:B------:R-:W-:Y:S02]  /*6e50*/  F2FP.SATFINITE.E4M3.F32.PACK_AB_MERGE_C R73, RZ, R73, RZ ;  /* 0x00000049ff49723e */ /* 0x000fe400048070ff */
[----:B------:R-:W-:-:S02]  /*6e60*/  LOP3.LUT R31, R31, 0xffff, RZ, 0xc0, !PT ;  /* 0x0000ffff1f1f7812 */ /* 0x000fc400078ec0ff */
[----:B------:R-:W-:Y:S01]  /*6e70*/  LOP3.LUT R18, R21, R18, RZ, 0xfc, !PT ;  /* 0x0000001215127212 */ /* 0x000fe200078efcff */
[----:B------:R-:W-:Y:S01]  /*6e80*/  IMAD.SHL.U32 R21, R70, 0x1000000, RZ ;  /* 0x0100000046157824 */ /* 0x000fe200078e00ff */
[----:B------:R-:W-:Y:S01]  /*6e90*/  F2FP.SATFINITE.E4M3.F32.PACK_AB_MERGE_C R62, RZ, R62, RZ ;  /* 0x0000003eff3e723e */ /* 0x000fe200048070ff */
[----:B------:R-:W-:Y:S01]  /*6ea0*/  IMAD.U32 R73, R73, 0x10000, RZ ;  /* 0x0001000049497824 */ /* 0x000fe200078e00ff */
[----:B------:R-:W-:Y:S01]  /*6eb0*/  LOP3.LUT R15, R15, 0xffff, RZ, 0xc0, !PT ;  /* 0x0000ffff0f0f7812 */ /* 0x000fe200078ec0ff */
[----:B------:R-:W-:Y:S01]  /*6ec0*/  IMAD.SHL.U32 R31, R31, 0x1000000, RZ ;  /* 0x010000001f1f7824 */ /* 0x000fe200078e00ff */
[----:B------:R-:W-:Y:S01]  /*6ed0*/  LOP3.LUT R38, R17, 0xff0000, R38, 0xf8, !PT ;  /* 0x00ff000011267812 */ /* 0x000fe200078ef826 */
[----:B------:R-:W-:Y:S01]  /*6ee0*/  IMAD.U32 R17, R74, 0x10000, RZ ;  /* 0x000100004a117824 */ /* 0x000fe200078e00ff */
[----:B------:R-:W-:Y:S01]  /*6ef0*/  LOP3.LUT R25, R25, R14, RZ, 0xfc, !PT ;  /* 0x0000000e19197212 */ /* 0x000fe200078efcff */
[----:B------:R-:W-:Y:S01]  /*6f00*/  IMAD.SHL.U32 R14, R47, 0x1000000, RZ ;  /* 0x010000002f0e7824 */ /* 0x000fe200078e00ff */
[----:B------:R-:W-:Y:S01]  /*6f10*/  LOP3.LUT R48, R48, 0xff, RZ, 0xc0, !PT ;  /* 0x000000ff30307812 */ /* 0x000fe200078ec0ff */
[----:B------:R-:W-:Y:S01]  /*6f20*/  IMAD.SHL.U32 R15, R15, 0x1000000, RZ ;  /* 0x010000000f0f7824 */ /* 0x000fe200078e00ff */
[----:B------:R-:W-:-:S02]  /*6f30*/  LOP3.LUT R53, R53, 0xffff, RZ, 0xc0, !PT ;  /* 0x0000ffff35357812 */ /* 0x000fc400078ec0ff */
[----:B------:R-:W-:Y:S02]  /*6f40*/  PRMT R52, R57, 0x7604, R52 ;  /* 0x0000760439347816 */ /* 0x000fe40000000034 */
[----:B------:R-:W-:Y:S02]  /*6f50*/  LOP3.LUT R44, R44, 0xff0000, R69, 0xf8, !PT ;  /* 0x00ff00002c2c7812 */ /* 0x000fe400078ef845 */
[----:B------:R-:W-:Y:S02]  /*6f60*/  F2FP.SATFINITE.E4M3.F32.PACK_AB_MERGE_C R71, RZ, R71, RZ ;  /* 0x00000047ff47723e */ /* 0x000fe400048070ff */
[----:B------:R-:W-:Y:S02]  /*6f70*/  LOP3.LUT R58, R58, 0xffff, RZ, 0xc0, !PT ;  /* 0x0000ffff3a3a7812 */ /* 0x000fe400078ec0ff */
[----:B------:R-:W-:Y:S01]  /*6f80*/  F2FP.SATFINITE.E4M3.F32.PACK_AB_MERGE_C R66, RZ, R66, RZ ;  /* 0x00000042ff42723e */ /* 0x000fe200048070ff */
[----:B------:R-:W-:Y:S01]  /*6f90*/  IMAD.U32 R71, R71, 0x10000, RZ ;  /* 0x0001000047477824 */ /* 0x000fe200078e00ff */
[----:B------:R-:W-:Y:S01]  /*6fa0*/  LOP3.LUT R72, R72, 0xffff, RZ, 0xc0, !PT ;  /* 0x0000ffff48487812 */ /* 0x000fe200078ec0ff */
[----:B------:R-:W-:Y:S01]  /*6fb0*/  IMAD.SHL.U32 R19, R58, 0x1000000, RZ ;  /* 0x010000003a137824 */ /* 0x000fe200078e00ff */
[----:B------:R-:W-:-:S02]  /*6fc0*/  PRMT R26, R65, 0x7604, R26 ;  /* 0x00007604411a7816 */ /* 0x000fc4000000001a */
[----:B------:R-:W-:Y:S02]  /*6fd0*/  PRMT R40, R45, 0x7604, R40 ;  /* 0x000076042d287816 */ /* 0x000fe40000000028 */
[----:B------:R-:W-:Y:S02]  /*6fe0*/  LOP3.LUT R56, R56, 0xff, RZ, 0xc0, !PT ;  /* 0x000000ff38387812 */ /* 0x000fe400078ec0ff */
[----:B------:R-:W-:Y:S02]  /*6ff0*/  LOP3.LUT R62, R62, 0xffff, RZ, 0xc0, !PT ;  /* 0x0000ffff3e3e7812 */ /* 0x000fe400078ec0ff */
[----:B------:R-:W-:Y:S02]  /*7000*/  F2FP.SATFINITE.E4M3.F32.PACK_AB_MERGE_C R23, RZ, R23, RZ ;  /* 0x00000017ff17723e */ /* 0x000fe400048070ff */
[----:B------:R-:W-:Y:S02]  /*7010*/  F2FP.SATFINITE.E4M3.F32.PACK_AB_MERGE_C R24, RZ, R24, RZ ;  /* 0x00000018ff18723e */ /* 0x000fe400048070ff */
[----:B------:R-:W-:-:S02]  /*7020*/  PRMT R48, R53, 0x7604, R48 ;  /* 0x0000760435307816 */ /* 0x000fc40000000030 */
[----:B------:R-:W-:Y:S02]  /*7030*/  LOP3.LUT R52, R52, 0xff0000, R75, 0xf8, !PT ;  /* 0x00ff000034347812 */ /* 0x000fe400078ef84b */
[----:B------:R-:W-:Y:S01]  /*7040*/  LOP3.LUT R44, R44, R21, RZ, 0xfc, !PT ;  /* 0x000000152c2c7212 */ /* 0x000fe200078efcff */
[----:B------:R-:W-:Y:S01]  /*7050*/  IMAD.SHL.U32 R21, R72, 0x1000000, RZ ;  /* 0x0100000048157824 */ /* 0x000fe200078e00ff */
[----:B------:R-:W-:Y:S02]  /*7060*/  LOP3.LUT R66, R66, 0xffff, RZ, 0xc0, !PT ;  /* 0x0000ffff42427812 */ /* 0x000fe400078ec0ff */
[----:B------:R-:W-:Y:S02]  /*7070*/  F2FP.SATFINITE.E4M3.F32.PACK_AB_MERGE_C R68, RZ, R68, RZ ;  /* 0x00000044ff44723e */ /* 0x000fe400048070ff */
[----:B------:R-:W-:Y:S02]  /*7080*/  LOP3.LUT R26, R26, 0xff0000, R17, 0xf8, !PT ;  /* 0x00ff00001a1a7812 */ /* 0x000fe400078ef811 */
[----:B------:R-:W-:Y:S01]  /*7090*/  F2FP.SATFINITE.E4M3.F32.PACK_AB_MERGE_C R42, RZ, R42, RZ ;  /* 0x0000002aff2a723e */ /* 0x000fe200048070ff */
[----:B------:R-:W-:Y:S01]  /*70a0*/  IMAD.U32 R68, R68, 0x10000, RZ ;  /* 0x0001000044447824 */ /* 0x000fe200078e00ff */
[----:B------:R-:W-:Y:S01]  /*70b0*/  LOP3.LUT R20, R29, R14, RZ, 0xfc, !PT ;  /* 0x0000000e1d147212 */ /* 0x000fe200078efcff */
[----:B------:R-:W-:Y:S01]  /*70c0*/  IMAD.MOV.U32 R29, RZ, RZ, 0x2130 ;  /* 0x00002130ff1d7424 */ /* 0x000fe200078e00ff */
[----:B------:R-:W-:Y:S01]  /*70d0*/  PRMT R56, R61, 0x7604, R56 ;  /* 0x000076043d387816 */ /* 0x000fe20000000038 */
[----:B------:R1:W2:Y:S01]  /*70e0*/  MUFU.EX2 R14, R13 ;  /* 0x0000000d000e7308 */ /* 0x0002a20000000800 */
[----:B------:R-:W-:-:S02]  /*70f0*/  LOP3.LUT R40, R40, 0xff0000, R67, 0xf8, !PT ;  /* 0x00ff000028287812 */ /* 0x000fc400078ef843 */
[----:B------:R-:W-:Y:S02]  /*7100*/  LOP3.LUT R17, R11, R30, RZ, 0xfc, !PT ;  /* 0x0000001e0b117212 */ /* 0x000fe400078efcff */
[----:B------:R-:W-:Y:S02]  /*7110*/  LOP3.LUT R23, R23, 0xff, RZ, 0xc0, !PT ;  /* 0x000000ff17177812 */ /* 0x000fe400078ec0ff */
[----:B------:R-:W-:Y:S01]  /*7120*/  LOP3.LUT R24, R24, 0xffff, RZ, 0xc0, !PT ;  /* 0x0000ffff18187812 */ /* 0x000fe200078ec0ff */
[----:B------:R-:W3:Y:S01]  /*7130*/  MUFU.EX2 R11, R120 ;  /* 0x00000078000b7308 */ /* 0x000ee20000000800 */
[----:B------:R-:W-:Y:S01]  /*7140*/  F2FP.SATFINITE.E4M3.F32.PACK_AB_MERGE_C R36, RZ, R36, RZ ;  /* 0x00000024ff24723e */ /* 0x000fe200048070ff */
[----:B-1----:R-:W-:Y:S01]  /*7150*/  IMAD.SHL.U32 R13, R62, 0x1000000, RZ ;  /* 0x010000003e0d7824 */ /* 0x002fe200078e00ff */
[----:B------:R-:W-:Y:S02]  /*7160*/  F2FP.SATFINITE.E4M3.F32.PACK_AB_MERGE_C R41, RZ, R41, RZ ;  /* 0x00000029ff29723e */ /* 0x000fe400048070ff */
[----:B------:R-:W-:-:S02]  /*7170*/  LOP3.LUT R10, R10, R27, RZ, 0xfc, !PT ;  /* 0x0000001b0a0a7212 */ /* 0x000fc400078efcff */
[----:B------:R-:W-:Y:S02]  /*7180*/  LOP3.LUT R48, R48, 0xff0000, R73, 0xf8, !PT ;  /* 0x00ff000030307812 */ /* 0x000fe400078ef849 */
[----:B------:R-:W-:Y:S01]  /*7190*/  LOP3.LUT R31, R38, R31, RZ, 0xfc, !PT ;  /* 0x0000001f261f7212 */ /* 0x000fe200078efcff */
[----:B--2---:R-:W-:Y:S01]  /*71a0*/  @!P4 FMUL R14, R14, R14 ;  /* 0x0000000e0e0ec220 */ /* 0x004fe20000400000 */
[----:B------:R-:W-:Y:S01]  /*71b0*/  LOP3.LUT R52, R52, R15, RZ, 0xfc, !PT ;  /* 0x0000000f34347212 */ /* 0x000fe200078efcff */
[----:B------:R-:W-:Y:S01]  /*71c0*/  IMAD.SHL.U32 R15, R66, 0x1000000, RZ ;  /* 0x01000000420f7824 */ /* 0x000fe200078e00ff */
[----:B------:R-:W-:Y:S01]  /*71d0*/  F2FP.SATFINITE.E4M3.F32.PACK_AB_MERGE_C R63, RZ, R63, RZ ;  /* 0x0000003fff3f723e */ /* 0x000fe200048070ff */
[----:B------:R-:W-:-:S01]  /*71e0*/  FFMA R3, R14, R3, R121 ;  /* 0x000000030e037223 */ /* 0x000fc20000000079 */
[----:B------:R-:W-:Y:S01]  /*71f0*/  LOP3.LUT R42, R42, 0xffff, RZ, 0xc0, !PT ;  /* 0x0000ffff2a2a7812 */ /* 0x000fe200078ec0ff */
[----:B------:R-:W-:Y:S01]  /*7200*/  FMUL R90, R90, R14 ;  /* 0x0000000e5a5a7220 */ /* 0x000fe20000400000 */
[----:B------:R-:W-:Y:S01]  /*7210*/  F2FP.SATFINITE.E4M3.F32.PACK_AB_MERGE_C R50, RZ, R50, RZ ;  /* 0x00000032ff32723e */ /* 0x000fe200048070ff */
[----:B------:R-:W-:Y:S01]  /*7220*/  IMAD.U32 R63, R63, 0x10000, RZ ;  /* 0x000100003f3f7824 */ /* 0x000fe200078e00ff */
[----:B------:R-:W-:Y:S01]  /*7230*/  F2FP.SATFINITE.E4M3.F32.PACK_AB_MERGE_C R51, RZ, R51, RZ ;  /* 0x00000033ff33723e */ /* 0x000fe200048070ff */
[----:B------:R-:W-:Y:S01]  /*7240*/  IMAD.SHL.U32 R42, R42, 0x1000000, RZ ;  /* 0x010000002a2a7824 */ /* 0x000fe200078e00ff */
[----:B------:R-:W-:Y:S01]  /*7250*/  LOP3.LUT R56, R56, 0xff0000, R71, 0xf8, !PT ;  /* 0x00ff000038387812 */ /* 0x000fe200078ef847 */
[----:B---3--:R-:W-:Y:S01]  /*7260*/  @!P3 FMUL R11, R11, R11 ;  /* 0x0000000b0b0bb220 */ /* 0x008fe20000400000 */
[----:B------:R-:W-:Y:S01]  /*7270*/  LOP3.LUT R19, R40, R19, RZ, 0xfc, !PT ;  /* 0x0000001328137212 */ /* 0x000fe200078efcff */
[----:B------:R-:W-:Y:S01]  /*7280*/  FMUL R91, R91, R14 ;  /* 0x0000000e5b5b7220 */ /* 0x000fe20000400000 */
[----:B------:R-:W-:Y:S01]  /*7290*/  LOP3.LUT R26, R26, R21, RZ, 0xfc, !PT ;  /* 0x000000151a1a7212 */ /* 0x000fe200078efcff */
[----:B------:R-:W-:-:S01]  /*72a0*/  FFMA R4, R11, R4, R78 ;  /* 0x000000040b047223 */ /* 0x000fc2000000004e */
[----:B------:R-:W-:Y:S01]  /*72b0*/  PRMT R23, R24, 0x7604, R23 ;  /* 0x0000760418177816 */ /* 0x000fe20000000017 */
[-C--:B------:R-:W-:Y:S01]  /*72c0*/  FMUL R88, R88, R11.reuse ;  /* 0x0000000b58587220 */ /* 0x080fe20000400000 */
[----:B------:R-:W-:Y:S01]  /*72d0*/  LOP3.LUT R36, R36, 0xff, RZ, 0xc0, !PT ;  /* 0x000000ff24247812 */ /* 0x000fe200078ec0ff */
[-C--:B------:R-:W-:Y:S01]  /*72e0*/  FMUL R89, R89, R11.reuse ;  /* 0x0000000b59597220 */ /* 0x080fe20000400000 */
[----:B------:R-:W-:Y:S01]  /*72f0*/  LOP3.LUT R41, R41, 0xffff, RZ, 0xc0, !PT ;  /* 0x0000ffff29297812 */ /* 0x000fe200078ec0ff */
[-C--:B------:R-:W-:Y:S01]  /*7300*/  FMUL R92, R92, R11.reuse ;  /* 0x0000000b5c5c7220 */ /* 0x080fe20000400000 */
[----:B------:R-:W-:Y:S01]  /*7310*/  SEL R21, R17, R10, P1 ;  /* 0x0000000a11157207 */ /* 0x000fe20000800000 */
[----:B------:R-:W-:Y:S01]  /*7320*/  FMUL R93, R93, R11 ;  /* 0x0000000b5d5d7220 */ /* 0x000fe20000400000 */
[----:B------:R-:W-:Y:S01]  /*7330*/  SEL R22, R10, R17, P1 ;  /* 0x000000110a167207 */ /* 0x000fe20000800000 */
[----:B------:R-:W-:Y:S01]  /*7340*/  FMUL R96, R96, R11 ;  /* 0x0000000b60607220 */ /* 0x000fe20000400000 */
[----:B------:R-:W-:Y:S01]  /*7350*/  LOP3.LUT R13, R48, R13, RZ, 0xfc, !PT ;  /* 0x0000000d300d7212 */ /* 0x000fe200078efcff */
[----:B------:R-:W-:Y:S01]  /*7360*/  FMUL R97, R97, R11 ;  /* 0x0000000b61617220 */ /* 0x000fe20000400000 */
[----:B------:R-:W-:Y:S01]  /*7370*/  SEL R17, R16, R31, P1 ;  /* 0x0000001f10117207 */ /* 0x000fe20000800000 */
[-C--:B------:R-:W-:Y:S01]  /*7380*/  FMUL R100, R100, R11.reuse ;  /* 0x0000000b64647220 */ /* 0x080fe20000400000 */
[----:B------:R-:W-:Y:S01]  /*7390*/  LOP3.LUT R50, R50, 0xffff, RZ, 0xc0, !PT ;  /* 0x0000ffff32327812 */ /* 0x000fe200078ec0ff */
[-C--:B------:R-:W-:Y:S01]  /*73a0*/  FMUL R101, R101, R11.reuse ;  /* 0x0000000b65657220 */ /* 0x080fe20000400000 */
[----:B------:R-:W-:Y:S01]  /*73b0*/  LOP3.LUT R51, R51, 0xffff, RZ, 0xc0, !PT ;  /* 0x0000ffff33337812 */ /* 0x000fe200078ec0ff */
[----:B------:R-:W-:Y:S01]  /*73c0*/  FMUL R104, R104, R11 ;  /* 0x0000000b68687220 */ /* 0x000fe20000400000 */
[----:B------:R-:W-:Y:S01]  /*73d0*/  SEL R16, R31, R16, P1 ;  /* 0x000000101f107207 */ /* 0x000fe20000800000 */
[----:B------:R-:W-:Y:S01]  /*73e0*/  IMAD.SHL.U32 R50, R50, 0x1000000, RZ ;  /* 0x0100000032327824 */ /* 0x000fe200078e00ff */
[----:B------:R-:W-:Y:S01]  /*73f0*/  LOP3.LUT R15, R56, R15, RZ, 0xfc, !PT ;  /* 0x0000000f380f7212 */ /* 0x000fe200078efcff */
[----:B------:R-:W-:Y:S01]  /*7400*/  IMAD.SHL.U32 R51, R51, 0x1000000, RZ ;  /* 0x0100000033337824 */ /* 0x000fe200078e00ff */
[----:B------:R-:W-:Y:S01]  /*7410*/  SEL R31, R44, R19, P1 ;  /* 0x000000132c1f7207 */ /* 0x000fe20000800000 */
[-C--:B------:R-:W-:Y:S01]  /*7420*/  FMUL R105, R105, R11.reuse ;  /* 0x0000000b69697220 */ /* 0x080fe20000400000 */
[----:B------:R-:W-:Y:S01]  /*7430*/  PRMT R36, R41, 0x7604, R36 ;  /* 0x0000760429247816 */ /* 0x000fe20000000024 */
[-C--:B------:R-:W-:Y:S01]  /*7440*/  FMUL R108, R108, R11.reuse ;  /* 0x0000000b6c6c7220 */ /* 0x080fe20000400000 */
[----:B------:R-:W-:Y:S01]  /*7450*/  LOP3.LUT R23, R23, 0xff0000, R68, 0xf8, !PT ;  /* 0x00ff000017177812 */ /* 0x000fe200078ef844 */
[-C--:B------:R-:W-:Y:S01]  /*7460*/  FMUL R109, R109, R11.reuse ;  /* 0x0000000b6d6d7220 */ /* 0x080fe20000400000 */
[----:B------:R-:W-:Y:S01]  /*7470*/  SEL R44, R19, R44, P1 ;  /* 0x0000002c132c7207 */ /* 0x000fe20000800000 */
[----:B------:R-:W-:Y:S01]  /*7480*/  FMUL R112, R112, R11 ;  /* 0x0000000b70707220 */ /* 0x000fe20000400000 */
[----:B------:R-:W-:Y:S01]  /*7490*/  SEL R19, R52, R13, P1 ;  /* 0x0000000d34137207 */ /* 0x000fe20000800000 */
[-C--:B------:R-:W-:Y:S01]  /*74a0*/  FMUL R113, R113, R11.reuse ;  /* 0x0000000b71717220 */ /* 0x080fe20000400000 */
[----:B------:R-:W-:Y:S01]  /*74b0*/  SEL R52, R13, R52, P1 ;  /* 0x000000340d347207 */ /* 0x000fe20000800000 */
[----:B------:R-:W-:Y:S01]  /*74c0*/  FMUL R116, R116, R11 ;  /* 0x0000000b74747220 */ /* 0x000fe20000400000 */
[----:B------:R-:W-:Y:S01]  /*74d0*/  SEL R13, R26, R15, P1 ;  /* 0x0000000f1a0d7207 */ /* 0x000fe20000800000 */
[----:B------:R-:W-:Y:S01]  /*74e0*/  FMUL R117, R117, R11 ;  /* 0x0000000b75757220 */ /* 0x000fe20000400000 */
[----:B------:R-:W-:Y:S01]  /*74f0*/  LOP3.LUT R36, R36, 0xff0000, R63, 0xf8, !PT ;  /* 0x00ff000024247812 */ /* 0x000fe200078ef83f */
[----:B------:R-:W-:Y:S01]  /*7500*/  FMUL R94, R94, R14 ;  /* 0x0000000e5e5e7220 */ /* 0x000fe20000400000 */
[----:B------:R-:W-:Y:S01]  /*7510*/  LOP3.LUT R23, R23, R42, RZ, 0xfc, !PT ;  /* 0x0000002a17177212 */ /* 0x000fe200078efcff */
[----:B------:R-:W-:Y:S01]  /*7520*/  FMUL R95, R95, R14 ;  /* 0x0000000e5f5f7220 */ /* 0x000fe20000400000 */
[----:B------:R-:W-:Y:S01]  /*7530*/  SEL R26, R15, R26, P1 ;  /* 0x0000001a0f1a7207 */ /* 0x000fe20000800000 */
[----:B------:R-:W-:Y:S01]  /*7540*/  IMAD.MOV.U32 R15, RZ, RZ, 0x3021 ;  /* 0x00003021ff0f7424 */ /* 0x000fe200078e00ff */
[----:B------:R-:W-:Y:S01]  /*7550*/  LOP3.LUT R50, R59, R50, RZ, 0xfc, !PT ;  /* 0x000000323b327212 */ /* 0x000fe200078efcff */
[-C--:B------:R-:W-:Y:S01]  /*7560*/  FMUL R98, R98, R14.reuse ;  /* 0x0000000e62627220 */ /* 0x080fe20000400000 */
[----:B------:R-:W-:Y:S01]  /*7570*/  LOP3.LUT R51, R36, R51, RZ, 0xfc, !PT ;  /* 0x0000003324337212 */ /* 0x000fe200078efcff */
[----:B------:R-:W-:Y:S01]  /*7580*/  FMUL R99, R99, R14 ;  /* 0x0000000e63637220 */ /* 0x000fe20000400000 */
[----:B------:R-:W-:Y:S01]  /*7590*/  SEL R27, R23, R18, P1 ;  /* 0x00000012171b7207 */ /* 0x000fe20000800000 */
[-C--:B------:R-:W-:Y:S01]  /*75a0*/  FMUL R102, R102, R14.reuse ;  /* 0x0000000e66667220 */ /* 0x080fe20000400000 */
[----:B------:R-:W-:Y:S01]  /*75b0*/  SEL R18, R18, R23, P1 ;  /* 0x0000001712127207 */ /* 0x000fe20000800000 */
[-C--:B------:R-:W-:Y:S01]  /*75c0*/  FMUL R103, R103, R14.reuse ;  /* 0x0000000e67677220 */ /* 0x080fe20000400000 */
[----:B------:R-:W-:Y:S01]  /*75d0*/  SEL R23, R20, R25, P1 ;  /* 0x0000001914177207 */ /* 0x000fe20000800000 */
[----:B------:R-:W-:Y:S01]  /*75e0*/  FMUL R106, R106, R14 ;  /* 0x0000000e6a6a7220 */ /* 0x000fe20000400000 */
[----:B------:R-:W-:Y:S01]  /*75f0*/  SHF.R.U32.HI R15, RZ, R12, R15 ;  /* 0x0000000cff0f7219 */ /* 0x000fe2000001160f */
[----:B------:R-:W-:Y:S01]  /*7600*/  FMUL R107, R107, R14 ;  /* 0x0000000e6b6b7220 */ /* 0x000fe20000400000 */
[----:B------:R-:W-:Y:S01]  /*7610*/  SHF.R.U32.HI R29, RZ, R12, R29 ;  /* 0x0000000cff1d7219 */ /* 0x000fe2000001161d */
[----:B------:R-:W-:Y:S01]  /*7620*/  FMUL R110, R110, R14 ;  /* 0x0000000e6e6e7220 */ /* 0x000fe20000400000 */
[----:B------:R-:W-:Y:S01]  /*7630*/  SEL R20, R25, R20, P1 ;  /* 0x0000001419147207 */ /* 0x000fe20000800000 */
[----:B------:R-:W-:Y:S01]  /*7640*/  FMUL R111, R111, R14 ;  /* 0x0000000e6f6f7220 */ /* 0x000fe20000400000 */
[----:B------:R-:W-:Y:S01]  /*7650*/  SEL R25, R51, R50, P1 ;  /* 0x0000003233197207 */ /* 0x000fe20000800000 */
[-C--:B------:R-:W-:Y:S01]  /*7660*/  FMUL R114, R114, R14.reuse ;  /* 0x0000000e72727220 */ /* 0x080fe20000400000 */
[----:B------:R-:W-:Y:S01]  /*7670*/  SEL R50, R50, R51, P1 ;  /* 0x0000003332327207 */ /* 0x000fe20000800000 */
[-C--:B------:R-:W-:Y:S01]  /*7680*/  FMUL R115, R115, R14.reuse ;  /* 0x0000000e73737220 */ /* 0x080fe20000400000 */
[----:B------:R-:W-:Y:S01]  /*7690*/  LOP3.LUT R10, R15, 0xf, RZ, 0xc0, !PT ;  /* 0x0000000f0f0a7812 */ /* 0x000fe200078ec0ff */
[-C--:B------:R-:W-:Y:S01]  /*76a0*/  FMUL R118, R118, R14.reuse ;  /* 0x0000000e76767220 */ /* 0x080fe20000400000 */
[----:B------:R-:W-:Y:S01]  /*76b0*/  LOP3.LUT R11, R29, 0xf, RZ, 0xc0, !PT ;  /* 0x0000000f1d0b7812 */ /* 0x000fe200078ec0ff */
[----:B------:R-:W-:Y:S01]  /*76c0*/  FMUL R119, R119, R14 ;  /* 0x0000000e77777220 */ /* 0x000fe20000400000 */
[----:B------:R-:W-:Y:S01]  /*76d0*/  SHF.L.U32 R40, R9, 0x1f, RZ ;  /* 0x0000001f09287819 */ /* 0x000fe200000006ff */
[----:B------:R-:W-:Y:S03]  /*76e0*/  SHFL.IDX PT, R29, R27, R10, 0x1c1f ;  /* 0x001c1f0a1b1d7589 */ /* 0x000fe600000e0000 */
[----:B------:R1:W2:Y:S01]  /*76f0*/  SYNCS.PHASECHK.TRANS64.TRYWAIT P3, [UR6+0xc000], R40 ;  /* 0x00c00028ff0075a7 */ /* 0x0002a20008060146 */
[----:B------:R-:W3:Y:S04]  /*7700*/  SHFL.IDX PT, R18, R18, R11, 0x1c1f ;  /* 0x001c1f0b12127589 */ /* 0x000ee800000e0000 */
[----:B------:R-:W-:Y:S04]  /*7710*/  SHFL.IDX PT, R33, R25, R10, 0x1c1f ;  /* 0x001c1f0a19217589 */ /* 0x000fe800000e0000 */
[----:B------:R-:W4:Y:S04]  /*7720*/  SHFL.IDX PT, R50, R50, R11, 0x1c1f ;  /* 0x001c1f0b32327589 */ /* 0x000f2800000e0000 */
[----:B------:R-:W-:Y:S04]  /*7730*/  SHFL.IDX PT, R35, R31, R10, 0x1c1f ;  /* 0x001c1f0a1f237589 */ /* 0x000fe800000e0000 */
[----:B------:R-:W5:Y:S04]  /*7740*/  SHFL.IDX PT, R44, R44, R11, 0x1c1f ;  /* 0x001c1f0b2c2c7589 */ /* 0x000f6800000e0000 */
[----:B------:R-:W-:Y:S04]  /*7750*/  SHFL.IDX PT, R21, R21, R10, 0x1c1f ;  /* 0x001c1f0a15157589 */ /* 0x000fe800000e0000 */
[----:B------:R-:W1:Y:S01]  /*7760*/  SHFL.IDX PT, R22, R22, R11, 0x1c1f ;  /* 0x001c1f0b16167589 */ /* 0x000e6200000e0000 */
[----:B---3--:R-:W-:-:S02]  /*7770*/  PRMT R28, R29, R0, R18 ;  /* 0x000000001d1c7216 */ /* 0x008fc40000000012 */
[----:B------:R-:W-:Y:S01]  /*7780*/  PRMT R29, R29, R2, R18 ;  /* 0x000000021d1d7216 */ /* 0x000fe20000000012 */
[----:B------:R-:W-:Y:S04]  /*7790*/  SHFL.IDX PT, R17, R17, R10, 0x1c1f ;  /* 0x001c1f0a11117589 */ /* 0x000fe800000e0000 */
[----:B------:R-:W3:Y:S01]  /*77a0*/  SHFL.IDX PT, R16, R16, R11, 0x1c1f ;  /* 0x001c1f0b10107589 */ /* 0x000ee200000e0000 */
[C-C-:B----4-:R-:W-:Y:S02]  /*77b0*/  PRMT R32, R33.reuse, R0, R50.reuse ;  /* 0x0000000021207216 */ /* 0x150fe40000000032 */
[----:B------:R-:W-:Y:S01]  /*77c0*/  PRMT R33, R33, R2, R50 ;  /* 0x0000000221217216 */ /* 0x000fe20000000032 */
[----:B------:R-:W-:Y:S04]  /*77d0*/  SHFL.IDX PT, R23, R23, R10, 0x1c1f ;  /* 0x001c1f0a17177589 */ /* 0x000fe800000e0000 */
[----:B------:R-:W4:Y:S01]  /*77e0*/  SHFL.IDX PT, R20, R20, R11, 0x1c1f ;  /* 0x001c1f0b14147589 */ /* 0x000f2200000e0000 */
[----:B-----5:R-:W-:-:S02]  /*77f0*/  PRMT R34, R35, R0, R44 ;  /* 0x0000000023227216 */ /* 0x020fc4000000002c */
[----:B------:R-:W-:Y:S01]  /*7800*/  PRMT R35, R35, R2, R44 ;  /* 0x0000000223237216 */ /* 0x000fe2000000002c */
[----:B------:R-:W-:Y:S04]  /*7810*/  SHFL.IDX PT, R19, R19, R10, 0x1c1f ;  /* 0x001c1f0a13137589 */ /* 0x000fe800000e0000 */
[----:B------:R-:W5:Y:S01]  /*7820*/  SHFL.IDX PT, R52, R52, R11, 0x1c1f ;  /* 0x001c1f0b34347589 */ /* 0x000f6200000e0000 */
[C-C-:B-1----:R-:W-:Y:S02]  /*7830*/  PRMT R24, R21.reuse, R0, R22.reuse ;  /* 0x0000000015187216 */ /* 0x142fe40000000016 */
[-C--:B------:R-:W-:Y:S01]  /*7840*/  PRMT R25, R21, R2.reuse, R22 ;  /* 0x0000000215197216 */ /* 0x080fe20000000016 */
[----:B------:R-:W-:Y:S04]  /*7850*/  SHFL.IDX PT, R13, R13, R10, 0x1c1f ;  /* 0x001c1f0a0d0d7589 */ /* 0x000fe800000e0000 */
[----:B------:R1:W2:Y:S01]  /*7860*/  SHFL.IDX PT, R15, R26, R11, 0x1c1f ;  /* 0x001c1f0b1a0f7589 */ /* 0x0002a200000e0000 */
[----:B---3--:R-:W-:-:S02]  /*7870*/  PRMT R27, R17, R2, R16 ;  /* 0x00000002111b7216 */ /* 0x008fc40000000010 */
[-C--:B----4-:R-:W-:Y:S02]  /*7880*/  PRMT R30, R23, R0.reuse, R20 ;  /* 0x00000000171e7216 */ /* 0x090fe40000000014 */
[----:B-1----:R-:W-:Y:S02]  /*7890*/  PRMT R26, R17, R0, R16 ;  /* 0x00000000111a7216 */ /* 0x002fe40000000010 */
[----:B------:R-:W-:Y:S02]  /*78a0*/  PRMT R31, R23, R2, R20 ;  /* 0x00000002171f7216 */ /* 0x000fe40000000014 */
[C-C-:B-----5:R-:W-:Y:S02]  /*78b0*/  PRMT R36, R19.reuse, R0, R52.reuse ;  /* 0x0000000013247216 */ /* 0x160fe40000000034 */
[----:B------:R-:W-:Y:S02]  /*78c0*/  PRMT R37, R19, R2, R52 ;  /* 0x0000000213257216 */ /* 0x000fe40000000034 */
[----:B--2---:R-:W-:-:S02]  /*78d0*/  PRMT R38, R13, R0, R15 ;  /* 0x000000000d267216 */ /* 0x004fc4000000000f */
[----:B------:R-:W-:Y:S01]  /*78e0*/  PRMT R39, R13, R2, R15 ;  /* 0x000000020d277216 */ /* 0x000fe2000000000f */
[----:B------:R-:W-:Y:S06]  /*78f0*/  @!P0 BRA `(.L_x_27) ;  /* 0x0000000000048947 */ /* 0x000fec0003800000 */
[----:B------:R-:W-:Y:S01]  /*7900*/  BPT.TRAP 0x1 ;  /* 0x000000040000795c */ /* 0x000fe20000300000 */
.L_x_27:
[----:B------:R-:W-:Y:S05]  /*7910*/  @P3 BRA `(.L_x_28) ;  /* 0x0000000000083947 */ /* 0x000fea0003800000 */
[----:B------:R-:W1:Y:S02]  /*7920*/  SYNCS.PHASECHK.TRANS64.TRYWAIT P3, [UR6+0xc000], R40 ;  /* 0x00c00028ff0075a7 */ /* 0x000e640008060146 */
[----:B-1----:R-:W-:Y:S05]  /*7930*/  @!P3 BRA `(.L_x_29) ;  /* 0x000000640074b947 */ /* 0x002fea0003800000 */
.L_x_28:
[----:B------:R-:W-:Y:S01]  /*7940*/  ULEA UR6, UR14, UR12, 0x9 ;  /* 0x0000000c0e067291 */ /* 0x000fe2000f8e483f */
[----:B------:R-:W-:Y:S01]  /*7950*/  WARPGROUP.ARRIVE ;  /* 0x00000000000079c5 */ /* 0x000fe20000000000 */
[----:B------:R-:W-:Y:S01]  /*7960*/  UMOV UR7, 0x40000040 ;  /* 0x4000004000077882 */ /* 0x000fe20000000000 */
[----:B------:R-:W-:Y:S01]  /*7970*/  UMOV UR11, 0x40000040 ;  /* 0x40000040000b7882 */ /* 0x000fe20000000000 */
[----:B------:R-:W-:-:S05]  /*7980*/  UIADD3 UR10, UR6, 0x2, URZ ;  /* 0x00000002060a7890 */ /* 0x000fca000fffe03f */
[----:B------:R-:W-:Y:S01]  /*7990*/  QGMMA.64x64x32.F32.E4M3.E4M3 R88, R24, gdesc[UR4], R88, gsb0 ;  /* 0x00e0000418587df3 */ /* 0x000fe20008000858 */
[----:B------:R-:W-:Y:S02]  /*79a0*/  UMOV UR7, 0x40000040 ;  /* 0x4000004000077882 */ /* 0x000fe40000000000 */
[----:B------:R-:W-:Y:S02]  /*79b0*/  WARPGROUP.DEPBAR.LE gsb0, 0x0 ;  /* 0x00008000000079c5 */ /* 0x000fe40000010000 */
[----:B------:R-:W-:-:S06]  /*79c0*/  WARPGROUP.ARRIVE ;  /* 0x00000000000079c5 */ /* 0x000fcc0000000000 */
[----:B------:R-:W-:Y:S01]  /*79d0*/  QGMMA.64x64x32.F32.E4M3.E4M3 R88, R28, gdesc[UR8], R88, gsb0 ;  /* 0x00e000081c587df3 */ /* 0x000fe20008000858 */
[----:B------:R-:W-:Y:S01]  /*79e0*/  UIADD3 UR10, UR6, 0x4, URZ ;  /* 0x00000004060a7890 */ /* 0x000fe2000fffe03f */
[----:B------:R-:W-:Y:S01]  /*79f0*/  UMOV UR11, 0x40000040 ;  /* 0x40000040000b7882 */ /* 0x000fe20000000000 */
[----:B------:R-:W-:Y:S01]  /*7a00*/  UIADD3 UR6, UR6, 0x6, URZ ;  /* 0x0000000606067890 */ /* 0x000fe2000fffe03f */
[----:B------:R-:W-:Y:S02]  /*7a10*/  WARPGROUP.DEPBAR.LE gsb0, 0x0 ;  /* 0x00008000000079c5 */ /* 0x000fe40000010000 */
[----:B------:R-:W-:-:S06]  /*7a20*/  WARPGROUP.ARRIVE ;  /* 0x00000000000079c5 */ /* 0x000fcc0000000000 */
[----:B------:R-:W-:Y:S03]  /*7a30*/  QGMMA.64x64x32.F32.E4M3.E4M3 R88, R32, gdesc[UR8], R88, gsb0 ;  /* 0x00e0000820587df3 */ /* 0x000fe60008000858 */
[----:B------:R-:W-:Y:S02]  /*7a40*/  WARPGROUP.DEPBAR.LE gsb0, 0x0 ;  /* 0x00008000000079c5 */ /* 0x000fe40000010000 */
[----:B------:R-:W-:-:S06]  /*7a50*/  WARPGROUP.ARRIVE ;  /* 0x00000000000079c5 */ /* 0x000fcc0000000000 */
[----:B------:R-:W-:Y:S03]  /*7a60*/  QGMMA.64x64x32.F32.E4M3.E4M3 R88, R36, gdesc[UR4], R88, gsb0 ;  /* 0x00e0000424587df3 */ /* 0x000fe60008000858 */
[----:B------:R-:W-:Y:S02]  /*7a70*/  WARPGROUP.DEPBAR.LE gsb0, 0x0 ;  /* 0x00008000000079c5 */ /* 0x000fe40000010000 */
[----:B------:R-:W-:Y:S05]  /*7a80*/  @!P0 BRA `(.L_x_30) ;  /* 0x0000000000048947 */ /* 0x000fea0003800000 */
[----:B------:R-:W-:Y:S01]  /*7a90*/  BPT.TRAP 0x1 ;  /* 0x000000040000795c */ /* 0x000fe20000300000 */
.L_x_30:
[----:B------:R-:W-:-:S04]  /*7aa0*/  ULEA UR6, UR13, UR37, 0x3 ;  /* 0x000000250d067291 */ /* 0x000fc8000f8e183f */
[----:B------:R-:W-:-:S04]  /*7ab0*/  UIADD3 UR6, UR6, 0xc028, URZ ;  /* 0x0000c02806067890 */ /* 0x000fc8000fffe03f */
[----:B------:R-:W-:-:S09]  /*7ac0*/  UPRMT UR6, URZ, 0x654, UR6 ;  /* 0x000006543f067896 */ /* 0x000fd20008000006 */
[----:B------:R-:W-:Y:S01]  /*7ad0*/  SYNCS.ARRIVE.TRANS64.RED.A1T0 RZ, [UR6], RZ ;  /* 0x000000ffffff79a7 */ /* 0x000fe20008100406 */
[----:B------:R-:W-:Y:S05]  /*7ae0*/  @P2 BRA `(.L_x_31) ;  /* 0x0000000000042947 */ /* 0x000fea0003800000 */
[----:B------:R-:W-:Y:S01]  /*7af0*/  BPT.TRAP 0x1 ;  /* 0x000000040000795c */ /* 0x000fe20000300000 */
.L_x_31:
[----:B------:R-:W-:-:S04]  /*7b00*/  UIADD3 UR13, UR13, 0x1, URZ ;  /* 0x000000010d0d7890 */ /* 0x000fc8000fffe03f */
[----:B------:R-:W-:-:S04]  /*7b10*/  UISETP.NE.AND UP0, UPT, UR13, 0x5, UPT ;  /* 0x000000050d00788c */ /* 0x000fc8000bf05270 */
[----:B------:R-:W-:Y:S01]  /*7b20*/  USEL UR13, UR13, URZ, UP0 ;  /* 0x0000003f0d0d7287 */ /* 0x000fe20008000000 */
[----:B------:R-:W-:Y:S11]  /*7b30*/  @!P0 BRA `(.L_x_32) ;  /* 0x0000000000048947 */ /* 0x000ff60003800000 */
[----:B------:R-:W-:Y:S01]  /*7b40*/  BPT.TRAP 0x1 ;  /* 0x000000040000795c */ /* 0x000fe20000300000 */
.L_x_32:
[----:B------:R-:W-:-:S04]  /*7b50*/  ULEA UR6, UR13, UR37, 0x3 ;  /* 0x000000250d067291 */ /* 0x000fc8000f8e183f */
[----:B------:R-:W-:-:S04]  /*7b60*/  UIADD3 UR6, UR6, 0xc028, URZ ;  /* 0x0000c02806067890 */ /* 0x000fc8000fffe03f */
[----:B------:R-:W-:-:S09]  /*7b70*/  UPRMT UR6, URZ, 0x654, UR6 ;  /* 0x000006543f067896 */ /* 0x000fd20008000006 */
[----:B------:R-:W-:Y:S01]  /*7b80*/  SYNCS.ARRIVE.TRANS64.RED.A1T0 RZ, [UR6], RZ ;  /* 0x000000ffffff79a7 */ /* 0x000fe20008100406 */
[----:B------:R-:W-:Y:S05]  /*7b90*/  @P2 BRA `(.L_x_33) ;  /* 0x0000000000042947 */ /* 0x000fea0003800000 */
[----:B------:R-:W-:Y:S01]  /*7ba0*/  BPT.TRAP 0x1 ;  /* 0x000000040000795c */ /* 0x000fe20000300000 */
.L_x_33:
[----:B------:R-:W-:Y:S01]  /*7bb0*/  UIADD3 UR14, UR14, 0x1, URZ ;  /* 0x000000010e0e7890 */ /* 0x000fe2000fffe03f */
[C---:B------:R-:W-:Y:S01]  /*7bc0*/  ISETP.GT.AND P3, PT, R8.reuse, 0x2, PT ;  /* 0x000000020800780c */ /* 0x040fe20003f64270 */
[----:B------:R-:W-:Y:S01]  /*7bd0*/  UIADD3 UR13, UR13, 0x1, URZ ;  /* 0x000000010d0d7890 */ /* 0x000fe2000fffe03f */
[----:B------:R-:W-:Y:S01]  /*7be0*/  VIADD R8, R8, 0xffffffff ;  /* 0xffffffff08087836 */ /* 0x000fe20000000000 */
[----:B------:R-:W-:Y:S01]  /*7bf0*/  UISETP.NE.AND UP2, UPT, UR14, 0x5, UPT ;  /* 0x000000050e00788c */ /* 0x000fe2000bf45270 */
[----:B------:R-:W-:Y:S01]  /*7c00*/  VIADD R5, R5, 0x80 ;  /* 0x0000008005057836 */ /* 0x000fe20000000000 */
[----:B------:R-:W-:Y:S01]  /*7c10*/  UISETP.NE.AND UP0, UPT, UR13, 0x5, UPT ;  /* 0x000000050d00788c */ /* 0x000fe2000bf05270 */
[----:B------:R-:W-:Y:S01]  /*7c20*/  IMAD.MOV.U32 R15, RZ, RZ, R6 ;  /* 0x000000ffff0f7224 */ /* 0x000fe200078e0006 */
[----:B------:R-:W-:Y:S01]  /*7c30*/  USEL UR6, URZ, 0x1, UP2 ;  /* 0x000000013f067887 */ /* 0x000fe20009000000 */
[----:B-1----:R-:W-:Y:S01]  /*7c40*/  IMAD.MOV.U32 R13, RZ, RZ, R7 ;  /* 0x000000ffff0d7224 */ /* 0x002fe200078e0007 */
[----:B------:R-:W-:-:S02]  /*7c50*/  USEL UR13, UR13, URZ, UP0 ;  /* 0x0000003f0d0d7287 */ /* 0x000fc40008000000 */
[----:B------:R-:W-:Y:S02]  /*7c60*/  USEL UR14, UR14, URZ, UP2 ;  /* 0x0000003f0e0e7287 */ /* 0x000fe40009000000 */
[----:B------:R-:W-:Y:S01]  /*7c70*/  LOP3.LUT R9, R9, UR6, RZ, 0x3c, !PT ;  /* 0x0000000609097c12 */ /* 0x000fe2000f8e3cff */
[----:B------:R-:W-:Y:S09]  /*7c80*/  @P3 BRA `(.L_x_34) ;  /* 0xffffffc800ec3947 */ /* 0x000ff2000383ffff */
.L_x_23:
[----:B------:R-:W-:-:S13]  /*7c90*/  ISETP.GE.AND P3, PT, R8, 0x1, PT ;  /* 0x000000010800780c */ /* 0x000fda0003f66270 */
[----:B------:R-:W-:Y:S05]  /*7ca0*/  @!P3 BRA `(.L_x_35) ;  /* 0x0000003c0030b947 */ /* 0x000fea0003800000 */
[----:B------:R-:W-:Y:S01]  /*7cb0*/  IMAD.MOV.U32 R12, RZ, RZ, R6 ;  /* 0x000000ffff0c7224 */ /* 0x000fe200078e0006 */
[----:B------:R-:W-:Y:S01]  /*7cc0*/  ULDC UR16, c[0x0][0x28c] ;  /* 0x0000a30000107ab9 */ /* 0x000fe20000000800 */
[----:B------:R-:W-:Y:S01]  /*7cd0*/  IMAD.MOV.U32 R13, RZ, RZ, R7 ;  /* 0x000000ffff0d7224 */ /* 0x000fe200078e0007 */
[----:B------:R-:W-:-:S06]  /*7ce0*/  ULDC UR17, c[0x0][0x604] ;  /* 0x0001810000117ab9 */ /* 0x000fcc0000000800 */
.L_x_46:
[----:B------:R-:W-:Y:S05]  /*7cf0*/  @!P0 BRA `(.L_x_36) ;  /* 0x0000000000048947 */ /* 0x000fea0003800000 */
[----:B------:R-:W-:Y:S01]  /*7d00*/  BPT.TRAP 0x1 ;  /* 0x000000040000795c */ /* 0x000fe20000300000 */
.L_x_36:
[----:B------:R-:W-:Y:S01]  /*7d10*/  ULEA UR6, UR14, UR37, 0x3 ;  /* 0x000000250e067291 */ /* 0x000fe2000f8e183f */
[----:B------:R-:W-:-:S08]  /*7d20*/  SHF.L.U32 R6, R9, 0x1f, RZ ;  /* 0x0000001f09067819 */ /* 0x000fd000000006ff */
[----:B------:R-:W1:Y:S02]  /*7d30*/  SYNCS.PHASECHK.TRANS64.TRYWAIT P3, [UR6+0xc000], R6 ;  /* 0x00c00006ff0075a7 */ /* 0x000e640008060146 */
[----:B-1----:R-:W-:Y:S05]  /*7d40*/  @!P3 BRA `(.L_x_37) ;  /* 0x000000600088b947 */ /* 0x002fea0003800000 */
.L_x_105:
        /* <DEDUP_REMOVED lines=17> */
.L_x_38:
[C---:B-1----:R-:W-:Y:S01]  /*7e60*/  VIADD R7, R5.reuse, 0x8 ;  /* 0x0000000805077836 */ /* 0x042fe20000000000 */
[C---:B------:R-:W-:Y:S01]  /*7e70*/  ISETP.GE.AND P6, PT, R5.reuse, UR16, PT ;  /* 0x0000001005007c0c */ /* 0x040fe2000bfc6270 */
[C---:B------:R-:W-:Y:S01]  /*7e80*/  VIADD R6, R5.reuse, 0x1 ;  /* 0x0000000105067836 */ /* 0x040fe20000000000 */
[----:B------:R-:W-:Y:S01]  /*7e90*/  P2R R17, PR, RZ, 0x4 ;  /* 0x00000004ff117803 */ /* 0x000fe20000000000 */
[----:B------:R-:W-:Y:S01]  /*7ea0*/  VIADD R14, R5, 0x9 ;  /* 0x00000009050e7836 */ /* 0x000fe20000000000 */
[----:B------:R-:W-:Y:S01]  /*7eb0*/  ISETP.GE.AND P5, PT, R7, UR16, PT ;  /* 0x0000001007007c0c */ /* 0x000fe2000bfa6270 */
[C---:B------:R-:W-:Y:S01]  /*7ec0*/  VIADD R7, R5.reuse, 0x11 ;  /* 0x0000001105077836 */ /* 0x040fe20000000000 */
[----:B------:R-:W-:Y:S01]  /*7ed0*/  ISETP.GE.AND P4, PT, R6, UR16, PT ;  /* 0x0000001006007c0c */ /* 0x000fe2000bf86270 */
[C---:B------:R-:W-:Y:S01]  /*7ee0*/  VIADD R6, R5.reuse, 0x10 ;  /* 0x0000001005067836 */ /* 0x040fe20000000000 */
[----:B------:R-:W-:Y:S01]  /*7ef0*/  ISETP.GE.AND P3, PT, R14, UR16, PT ;  /* 0x000000100e007c0c */ /* 0x000fe2000bf66270 */
[----:B------:R-:W-:Y:S01]  /*7f00*/  VIADD R14, R5, 0x29 ;  /* 0x00000029050e7836 */ /* 0x000fe20000000000 */
[----:B------:R-:W-:Y:S01]  /*7f10*/  FSEL R25, R25, -INF , !P4 ;  /* 0xff80000019197808 */ /* 0x000fe20006000000 */
[----:B------:R-:W-:Y:S01]  /*7f20*/  VIADD R16, R5, 0x61 ;  /* 0x0000006105107836 */ /* 0x000fe20000000000 */
[----:B------:R-:W-:Y:S01]  /*7f30*/  FSEL R27, R27, -INF , !P4 ;  /* 0xff8000001b1b7808 */ /* 0x000fe20006000000 */
[----:B------:R-:W-:Y:S01]  /*7f40*/  VIADD R20, R5, 0x68 ;  /* 0x0000006805147836 */ /* 0x000fe20000000000 */
[----:B------:R-:W-:Y:S01]  /*7f50*/  ISETP.GE.AND P4, PT, R7, UR16, PT ;  /* 0x0000001007007c0c */ /* 0x000fe2000bf86270 */
[C---:B------:R-:W-:Y:S01]  /*7f60*/  VIADD R7, R5.reuse, 0x19 ;  /* 0x0000001905077836 */ /* 0x040fe20000000000 */
[----:B------:R-:W-:Y:S01]  /*7f70*/  FSEL R15, R24, -INF , !P6 ;  /* 0xff800000180f7808 */ /* 0x000fe20007000000 */
[C---:B------:R-:W-:Y:S01]  /*7f80*/  VIADD R22, R5.reuse, 0x71 ;  /* 0x0000007105167836 */ /* 0x040fe20000000000 */
[----:B------:R-:W-:Y:S01]  /*7f90*/  FSEL R26, R26, -INF , !P6 ;  /* 0xff8000001a1a7808 */ /* 0x000fe20007000000 */
[C---:B------:R-:W-:Y:S01]  /*7fa0*/  VIADD R23, R5.reuse, 0x78 ;  /* 0x0000007805177836 */ /* 0x040fe20000000000 */
[----:B------:R-:W-:Y:S01]  /*7fb0*/  ISETP.GE.AND P6, PT, R6, UR16, PT ;  /* 0x0000001006007c0c */ /* 0x000fe2000bfc6270 */
[----:B------:R-:W-:Y:S01]  /*7fc0*/  VIADD R6, R5, 0x18 ;  /* 0x0000001805067836 */ /* 0x000fe20000000000 */
[----:B------:R-:W-:Y:S01]  /*7fd0*/  FSEL R29, R29, -INF , !P3 ;  /* 0xff8000001d1d7808 */ /* 0x000fe20005800000 */
[----:B------:R-:W-:Y:S01]  /*7fe0*/  VIADD R24, R5, 0x79 ;  /* 0x0000007905187836 */ /* 0x000fe20000000000 */
[----:B------:R-:W-:Y:S01]  /*7ff0*/  FSEL R31, R31, -INF , !P3 ;  /* 0xff8000001f1f7808 */ /* 0x000fe20005800000 */
[----:B------:R-:W-:Y:S01]  /*8000*/  ULEA UR6, UR14, UR37, 0x3 ;  /* 0x000000250e067291 */ /* 0x000fe2000f8e183f */
[----:B------:R-:W-:Y:S01]  /*8010*/  ISETP.GE.AND P3, PT, R7, UR16, PT ;  /* 0x0000001007007c0c */ /* 0x000fe2000bf66270 */
[----:B------:R-:W-:Y:S01]  /*8020*/  VIADD R7, R5, 0x21 ;  /* 0x0000002105077836 */ /* 0x000fe20000000000 */
[----:B------:R-:W-:-:S02]  /*8030*/  FSEL R28, R28, -INF , !P5 ;  /* 0xff8000001c1c7808 */ /* 0x000fc40006800000 */
[----:B------:R-:W-:Y:S02]  /*8040*/  FSEL R30, R30, -INF , !P5 ;  /* 0xff8000001e1e7808 */ /* 0x000fe40006800000 */
[----:B------:R-:W-:Y:S01]  /*8050*/  ISETP.GE.AND P5, PT, R6, UR16, PT ;  /* 0x0000001006007c0c */ /* 0x000fe2000bfa6270 */
[----:B------:R-:W-:Y:S01]  /*8060*/  VIADD R6, R5, 0x20 ;  /* 0x0000002005067836 */ /* 0x000fe20000000000 */
[----:B------:R-:W-:Y:S02]  /*8070*/  FSEL R33, R33, -INF , !P4 ;  /* 0xff80000021217808 */ /* 0x000fe40006000000 */
[----:B------:R-:W-:Y:S02]  /*8080*/  FSEL R35, R35, -INF , !P4 ;  /* 0xff80000023237808 */ /* 0x000fe40006000000 */
[----:B------:R-:W-:Y:S01]  /*8090*/  ISETP.GE.AND P4, PT, R7, UR16, PT ;  /* 0x0000001007007c0c */ /* 0x000fe2000bf86270 */
[----:B------:R-:W-:Y:S01]  /*80a0*/  VIADD R7, R5, 0x28 ;  /* 0x0000002805077836 */ /* 0x000fe20000000000 */
[----:B------:R-:W-:-:S02]  /*80b0*/  FSEL R32, R32, -INF , !P6 ;  /* 0xff80000020207808 */ /* 0x000fc40007000000 */
[----:B------:R-:W-:Y:S02]  /*80c0*/  FSEL R34, R34, -INF , !P6 ;  /* 0xff80000022227808 */ /* 0x000fe40007000000 */
[----:B------:R-:W-:Y:S02]  /*80d0*/  ISETP.GE.AND P6, PT, R6, UR16, PT ;  /* 0x0000001006007c0c */ /* 0x000fe4000bfc6270 */
[----:B------:R-:W-:Y:S02]  /*80e0*/  FMNMX R6, R26, R13, !PT ;  /* 0x0000000d1a067209 */ /* 0x000fe40007800000 */
[----:B------:R-:W-:Y:S02]  /*80f0*/  FSEL R36, R36, -INF , !P5 ;  /* 0xff80000024247808 */ /* 0x000fe40006800000 */
[----:B------:R-:W-:Y:S02]  /*8100*/  FSEL R38, R38, -INF , !P5 ;  /* 0xff80000026267808 */ /* 0x000fe40006800000 */
[----:B------:R-:W-:-:S02]  /*8110*/  ISETP.GE.AND P5, PT, R7, UR16, PT ;  /* 0x0000001007007c0c */ /* 0x000fc4000bfa6270 */
[----:B------:R-:W-:Y:S02]  /*8120*/  FMNMX R7, R27, R6, !PT ;  /* 0x000000061b077209 */ /* 0x000fe40007800000 */
[----:B------:R-:W-:Y:S02]  /*8130*/  FSEL R37, R37, -INF , !P3 ;  /* 0xff80000025257808 */ /* 0x000fe40005800000 */
[----:B------:R-:W-:Y:S02]  /*8140*/  FMNMX R6, R30, R7, !PT ;  /* 0x000000071e067209 */ /* 0x000fe40007800000 */
[----:B------:R-:W-:Y:S02]  /*8150*/  FSEL R39, R39, -INF , !P3 ;  /* 0xff80000027277808 */ /* 0x000fe40005800000 */
[----:B------:R-:W-:Y:S01]  /*8160*/  ISETP.GE.AND P3, PT, R14, UR16, PT ;  /* 0x000000100e007c0c */ /* 0x000fe2000bf66270 */
[----:B------:R-:W-:Y:S01]  /*8170*/  VIADD R14, R5, 0x30 ;  /* 0x00000030050e7836 */ /* 0x000fe20000000000 */
[----:B------:R-:W-:-:S02]  /*8180*/  FMNMX R7, R31, R6, !PT ;  /* 0x000000061f077209 */ /* 0x000fc40007800000 */
[----:B------:R-:W-:Y:S02]  /*8190*/  FSEL R40, R40, -INF , !P6 ;  /* 0xff80000028287808 */ /* 0x000fe40007000000 */
[----:B------:R-:W-:Y:S02]  /*81a0*/  FSEL R42, R42, -INF , !P6 ;  /* 0xff8000002a2a7808 */ /* 0x000fe40007000000 */
[----:B------:R-:W-:Y:S01]  /*81b0*/  ISETP.GE.AND P6, PT, R14, UR16, PT ;  /* 0x000000100e007c0c */ /* 0x000fe2000bfc6270 */
[----:B------:R-:W-:Y:S01]  /*81c0*/  VIADD R14, R5, 0x31 ;  /* 0x00000031050e7836 */ /* 0x000fe20000000000 */
[----:B------:R-:W-:Y:S02]  /*81d0*/  FMNMX R6, R34, R7, !PT ;  /* 0x0000000722067209 */ /* 0x000fe40007800000 */
[----:B------:R-:W-:Y:S02]  /*81e0*/  FSEL R41, R41, -INF , !P4 ;  /* 0xff80000029297808 */ /* 0x000fe40006000000 */
[----:B------:R-:W-:-:S02]  /*81f0*/  FMNMX R7, R35, R6, !PT ;  /* 0x0000000623077209 */ /* 0x000fc40007800000 */
[----:B------:R-:W-:Y:S02]  /*8200*/  FSEL R43, R43, -INF , !P4 ;  /* 0xff8000002b2b7808 */ /* 0x000fe40006000000 */
[----:B------:R-:W-:Y:S01]  /*8210*/  ISETP.GE.AND P4, PT, R14, UR16, PT ;  /* 0x000000100e007c0c */ /* 0x000fe2000bf86270 */
[C---:B------:R-:W-:Y:S01]  /*8220*/  VIADD R14, R5.reuse, 0x38 ;  /* 0x00000038050e7836 */ /* 0x040fe20000000000 */
[----:B------:R-:W-:Y:S02]  /*8230*/  FMNMX R6, R38, R7, !PT ;  /* 0x0000000726067209 */ /* 0x000fe40007800000 */
[----:B------:R-:W-:Y:S02]  /*8240*/  FSEL R44, R44, -INF , !P5 ;  /* 0xff8000002c2c7808 */ /* 0x000fe40006800000 */
[----:B------:R-:W-:Y:S02]  /*8250*/  FSEL R46, R46, -INF , !P5 ;  /* 0xff8000002e2e7808 */ /* 0x000fe40006800000 */
[----:B------:R-:W-:Y:S01]  /*8260*/  ISETP.GE.AND P5, PT, R14, UR16, PT ;  /* 0x000000100e007c0c */ /* 0x000fe2000bfa6270 */
[----:B------:R-:W-:Y:S01]  /*8270*/  VIADD R14, R5, 0x39 ;  /* 0x00000039050e7836 */ /* 0x000fe20000000000 */
[----:B------:R-:W-:-:S02]  /*8280*/  FMNMX R7, R39, R6, !PT ;  /* 0x0000000627077209 */ /* 0x000fc40007800000 */
[----:B------:R-:W-:Y:S02]  /*8290*/  FSEL R45, R45, -INF , !P3 ;  /* 0xff8000002d2d7808 */ /* 0x000fe40005800000 */
[----:B------:R-:W-:Y:S02]  /*82a0*/  FMNMX R6, R42, R7, !PT ;  /* 0x000000072a067209 */ /* 0x000fe40007800000 */
[----:B------:R-:W-:Y:S02]  /*82b0*/  FSEL R47, R47, -INF , !P3 ;  /* 0xff8000002f2f7808 */ /* 0x000fe40005800000 */
[----:B------:R-:W-:Y:S01]  /*82c0*/  ISETP.GE.AND P3, PT, R14, UR16, PT ;  /* 0x000000100e007c0c */ /* 0x000fe2000bf66270 */
[----:B------:R-:W-:Y:S01]  /*82d0*/  VIADD R14, R5, 0x40 ;  /* 0x00000040050e7836 */ /* 0x000fe20000000000 */
[----:B------:R-:W-:Y:S02]  /*82e0*/  FMNMX R7, R43, R6, !PT ;  /* 0x000000062b077209 */ /* 0x000fe40007800000 */
[----:B------:R-:W-:-:S02]  /*82f0*/  FSEL R48, R48, -INF , !P6 ;  /* 0xff80000030307808 */ /* 0x000fc40007000000 */
[----:B------:R-:W-:Y:S02]  /*8300*/  FSEL R50, R50, -INF , !P6 ;  /* 0xff80000032327808 */ /* 0x000fe40007000000 */
[----:B------:R-:W-:Y:S01]  /*8310*/  ISETP.GE.AND P6, PT, R14, UR16, PT ;  /* 0x000000100e007c0c */ /* 0x000fe2000bfc6270 */
[----:B------:R-:W-:Y:S01]  /*8320*/  VIADD R14, R5, 0x41 ;  /* 0x00000041050e7836 */ /* 0x000fe20000000000 */
[----:B------:R-:W-:Y:S02]  /*8330*/  FMNMX R6, R46, R7, !PT ;  /* 0x000000072e067209 */ /* 0x000fe40007800000 */
[----:B------:R-:W-:Y:S02]  /*8340*/  FSEL R49, R49, -INF , !P4 ;  /* 0xff80000031317808 */ /* 0x000fe40006000000 */
[----:B------:R-:W-:Y:S02]  /*8350*/  FMNMX R7, R47, R6, !PT ;  /* 0x000000062f077209 */ /* 0x000fe40007800000 */
[----:B------:R-:W-:-:S02]  /*8360*/  FSEL R51, R51, -INF , !P4 ;  /* 0xff80000033337808 */ /* 0x000fc40006000000 */
        /* <DEDUP_REMOVED lines=13> */
[----:B------:R-:W-:Y:S02]  /*8440*/  FSEL R58, R58, -INF , !P6 ;  /* 0xff8000003a3a7808 */ /* 0x000fe40007000000 */
[----:B------:R-:W-:-:S02]  /*8450*/  FMNMX R7, R55, R6, !PT ;  /* 0x0000000637077209 */ /* 0x000fc40007800000 */
[----:B------:R-:W-:Y:S02]  /*8460*/  FSEL R56, R56, -INF , !P6 ;  /* 0xff80000038387808 */ /* 0x000fe40007000000 */
[----:B------:R-:W-:Y:S01]  /*8470*/  ISETP.GE.AND P6, PT, R14, UR16, PT ;  /* 0x000000100e007c0c */ /* 0x000fe2000bfc6270 */
[----:B------:R-:W-:Y:S01]  /*8480*/  VIADD R14, R5, 0x51 ;  /* 0x00000051050e7836 */ /* 0x000fe20000000000 */
[----:B------:R-:W-:Y:S02]  /*8490*/  FSEL R59, R59, -INF , !P4 ;  /* 0xff8000003b3b7808 */ /* 0x000fe40006000000 */
[----:B------:R-:W-:Y:S02]  /*84a0*/  FMNMX R6, R58, R7, !PT ;  /* 0x000000073a067209 */ /* 0x000fe40007800000 */
        /* <DEDUP_REMOVED lines=8> */
[----:B------:R-:W-:Y:S01]  /*8530*/  ISETP.GE.AND P5, PT, R14, UR16, PT ;  /* 0x000000100e007c0c */ /* 0x000fe2000bfa6270 */
[----:B------:R-:W-:Y:S01]  /*8540*/  VIADD R14, R5, 0x59 ;  /* 0x00000059050e7836 */ /* 0x000fe20000000000 */
[----:B------:R-:W-:-:S02]  /*8550*/  FSEL R66, R66, -INF , !P6 ;  /* 0xff80000042427808 */ /* 0x000fc40007000000 */
[----:B------:R-:W-:Y:S02]  /*8560*/  FMNMX R7, R63, R6, !PT ;  /* 0x000000063f077209 */ /* 0x000fe40007800000 */
[----:B------:R-:W-:Y:S02]  /*8570*/  FSEL R67, R67, -INF , !P4 ;  /* 0xff80000043437808 */ /* 0x000fe40006000000 */
[----:B------:R-:W-:Y:S02]  /*8580*/  FMNMX R6, R66, R7, !PT ;  /* 0x0000000742067209 */ /* 0x000fe40007800000 */
[----:B------:R-:W-:Y:S02]  /*8590*/  FSEL R61, R61, -INF , !P3 ;  /* 0xff8000003d3d7808 */ /* 0x000fe40005800000 */
[----:B------:R-:W-:Y:S01]  /*85a0*/  ISETP.GE.AND P3, PT, R14, UR16, PT ;  /* 0x000000100e007c0c */ /* 0x000fe2000bf66270 */
[----:B------:R-:W-:Y:S01]  /*85b0*/  VIADD R14, R5, 0x60 ;  /* 0x00000060050e7836 */ /* 0x000fe20000000000 */
[----:B------:R-:W-:-:S02]  /*85c0*/  FSEL R70, R70, -INF , !P5 ;  /* 0xff80000046467808 */ /* 0x000fc40006800000 */
[----:B------:R-:W-:Y:S02]  /*85d0*/  FMNMX R7, R67, R6, !PT ;  /* 0x0000000643077209 */ /* 0x000fe40007800000 */
[----:B------:R-:W-:Y:S02]  /*85e0*/  ISETP.GE.AND P2, PT, R14, UR16, PT ;  /* 0x000000100e007c0c */ /* 0x000fe4000bf46270 */
[----:B------:R-:W-:Y:S02]  /*85f0*/  FSEL R71, R71, -INF , !P3 ;  /* 0xff80000047477808 */ /* 0x000fe40005800000 */
[----:B------:R-:W-:Y:S02]  /*8600*/  FMNMX R6, R70, R7, !PT ;  /* 0x0000000746067209 */ /* 0x000fe40007800000 */
[----:B------:R-:W-:Y:S02]  /*8610*/  P2R R19, PR, RZ, 0x2 ;  /* 0x00000002ff137803 */ /* 0x000fe40000000000 */
[----:B------:R-:W-:Y:S01]  /*8620*/  ISETP.GE.AND P1, PT, R16, UR16, PT ;  /* 0x0000001010007c0c */ /* 0x000fe2000bf26270 */
[----:B------:R-:W-:Y:S01]  /*8630*/  VIADD R16, R5, 0x69 ;  /* 0x0000006905107836 */ /* 0x000fe20000000000 */
[----:B------:R-:W-:-:S02]  /*8640*/  FSEL R74, R74, -INF , !P2 ;  /* 0xff8000004a4a7808 */ /* 0x000fc40005000000 */
[----:B------:R-:W-:Y:S02]  /*8650*/  FMNMX R7, R71, R6, !PT ;  /* 0x0000000647077209 */ /* 0x000fe40007800000 */
[----:B------:R-:W-:Y:S02]  /*8660*/  P2R R18, PR, RZ, 0x1 ;  /* 0x00000001ff127803 */ /* 0x000fe40000000000 */
[----:B------:R-:W-:Y:S02]  /*8670*/  ISETP.GE.AND P0, PT, R20, UR16, PT ;  /* 0x0000001014007c0c */ /* 0x000fe4000bf06270 */
[----:B------:R-:W-:Y:S02]  /*8680*/  FSEL R75, R75, -INF , !P1 ;  /* 0xff8000004b4b7808 */ /* 0x000fe40004800000 */
[----:B------:R-:W-:Y:S02]  /*8690*/  FMNMX R6, R74, R7, !PT ;  /* 0x000000074a067209 */ /* 0x000fe40007800000 */
[----:B------:R-:W-:Y:S01]  /*86a0*/  ISETP.GE.AND P2, PT, R16, UR16, PT ;  /* 0x0000001010007c0c */ /* 0x000fe2000bf46270 */
[----:B------:R-:W-:Y:S01]  /*86b0*/  VIADD R16, R5, 0x70 ;  /* 0x0000007005107836 */ /* 0x000fe20000000000 */
[----:B------:R-:W-:-:S02]  /*86c0*/  FSEL R78, R78, -INF , !P0 ;  /* 0xff8000004e4e7808 */ /* 0x000fc40004000000 */
[----:B------:R-:W-:Y:S02]  /*86d0*/  FMNMX R7, R75, R6, !PT ;  /* 0x000000064b077209 */ /* 0x000fe40007800000 */
[----:B------:R-:W-:Y:S02]  /*86e0*/  FSEL R69, R69, -INF , !P3 ;  /* 0xff80000045457808 */ /* 0x000fe40005800000 */
[----:B------:R-:W-:Y:S02]  /*86f0*/  FSEL R79, R79, -INF , !P2 ;  /* 0xff8000004f4f7808 */ /* 0x000fe40005000000 */
[----:B------:R-:W-:Y:S02]  /*8700*/  FMNMX R6, R78, R7, !PT ;  /* 0x000000074e067209 */ /* 0x000fe40007800000 */
[----:B------:R-:W-:Y:S02]  /*8710*/  ISETP.GE.AND P3, PT, R16, UR16, PT ;  /* 0x0000001010007c0c */ /* 0x000fe4000bf66270 */
[----:B------:R-:W-:-:S02]  /*8720*/  FSEL R65, R65, -INF , !P4 ;  /* 0xff80000041417808 */ /* 0x000fc40006000000 */
[----:B------:R-:W-:Y:S02]  /*8730*/  FSEL R82, R82, -INF , !P3 ;  /* 0xff80000052527808 */ /* 0x000fe40005800000 */
[----:B------:R-:W-:Y:S02]  /*8740*/  FMNMX R7, R79, R6, !PT ;  /* 0x000000064f077209 */ /* 0x000fe40007800000 */
[----:B------:R-:W-:Y:S02]  /*8750*/  ISETP.GE.AND P4, PT, R22, UR16, PT ;  /* 0x0000001016007c0c */ /* 0x000fe4000bf86270 */
[----:B------:R-:W-:Y:S02]  /*8760*/  FSEL R68, R68, -INF , !P5 ;  /* 0xff80000044447808 */ /* 0x000fe40006800000 */
[----:B------:R-:W-:Y:S02]  /*8770*/  FSEL R83, R83, -INF , !P4 ;  /* 0xff80000053537808 */ /* 0x000fe40006000000 */
[----:B------:R-:W-:-:S02]  /*8780*/  FMNMX R6, R82, R7, !PT ;  /* 0x0000000752067209 */ /* 0x000fc40007800000 */
[----:B------:R-:W-:Y:S02]  /*8790*/  ISETP.GE.AND P5, PT, R23, UR16, PT ;  /* 0x0000001017007c0c */ /* 0x000fe4000bfa6270 */
[----:B------:R-:W-:Y:S02]  /*87a0*/  FSEL R64, R64, -INF , !P6 ;  /* 0xff80000040407808 */ /* 0x000fe40007000000 */
[----:B------:R-:W-:Y:S02]  /*87b0*/  FSEL R86, R86, -INF , !P5 ;  /* 0xff80000056567808 */ /* 0x000fe40006800000 */
[----:B------:R-:W-:Y:S02]  /*87c0*/  FMNMX R7, R83, R6, !PT ;  /* 0x0000000653077209 */ /* 0x000fe40007800000 */
[----:B------:R-:W-:Y:S02]  /*87d0*/  ISETP.GE.AND P6, PT, R24, UR16, PT ;  /* 0x0000001018007c0c */ /* 0x000fe4000bfc6270 */
[----:B------:R-:W-:-:S02]  /*87e0*/  FMNMX R6, R86, R7, !PT ;  /* 0x0000000756067209 */ /* 0x000fc40007800000 */
[----:B------:R-:W-:Y:S02]  /*87f0*/  FSEL R87, R87, -INF , !P6 ;  /* 0xff80000057577808 */ /* 0x000fe40007000000 */
[----:B------:R-:W-:Y:S02]  /*8800*/  P2R R20, PR, RZ, 0x1 ;  /* 0x00000001ff147803 */ /* 0x000fe40000000000 */
[----:B------:R-:W-:Y:S02]  /*8810*/  FMNMX R6, R87, R6, !PT ;  /* 0x0000000657067209 */ /* 0x000fe40007800000 */
[----:B------:R-:W-:Y:S02]  /*8820*/  P2R R21, PR, RZ, 0x2 ;  /* 0x00000002ff157803 */ /* 0x000fe40000000000 */
[----:B------:R-:W-:Y:S01]  /*8830*/  ISETP.GE.AND P1, PT, R14, UR16, PT ;  /* 0x000000100e007c0c */ /* 0x000fe2000bf26270 */
[----:B------:R-:W1:Y:S01]  /*8840*/  SHFL.BFLY PT, R7, R6, 0x1, 0x1f ;  /* 0x0c201f0006077f89 */ /* 0x000e6200000e0000 */
[----:B------:R-:W-:-:S02]  /*8850*/  FSEL R81, R81, -INF , !P4 ;  /* 0xff80000051517808 */ /* 0x000fc40006000000 */
[----:B------:R-:W-:Y:S02]  /*8860*/  FSEL R80, R80, -INF , !P3 ;  /* 0xff80000050507808 */ /* 0x000fe40005800000 */
[----:B------:R-:W-:Y:S02]  /*8870*/  FSEL R85, R85, -INF , !P6 ;  /* 0xff80000055557808 */ /* 0x000fe40007000000 */
[----:B------:R-:W-:Y:S02]  /*8880*/  FSEL R77, R77, -INF , !P2 ;  /* 0xff8000004d4d7808 */ /* 0x000fe40005000000 */
[----:B------:R-:W-:Y:S02]  /*8890*/  ISETP.NE.AND P2, PT, R17, RZ, PT ;  /* 0x000000ff1100720c */ /* 0x000fe40003f45270 */
[----:B------:R-:W-:Y:S02]  /*88a0*/  FSEL R84, R84, -INF , !P5 ;  /* 0xff80000054547808 */ /* 0x000fe40006800000 */
[----:B------:R-:W-:-:S02]  /*88b0*/  FSEL R72, R72, -INF , !P1 ;  /* 0xff80000048487808 */ /* 0x000fc40004800000 */
[----:B------:R-:W-:-:S04]  /*88c0*/  ISETP.NE.AND P1, PT, R21, RZ, PT ;  /* 0x000000ff1500720c */ /* 0x000fc80003f25270 */
[----:B------:R-:W-:Y:S02]  /*88d0*/  FSEL R73, R73, -INF , !P1 ;  /* 0xff80000049497808 */ /* 0x000fe40004800000 */
[----:B------:R-:W-:Y:S02]  /*88e0*/  ISETP.NE.AND P1, PT, R19, RZ, PT ;  /* 0x000000ff1300720c */ /* 0x000fe40003f25270 */
[----:B-1----:R-:W-:Y:S02]  /*88f0*/  FMNMX R16, R6, R7, !PT ;  /* 0x0000000706107209 */ /* 0x002fe40007800000 */
[----:B------:R-:W-:-:S03]  /*8900*/  FMNMX R6, R15, R12, !PT ;  /* 0x0000000c0f067209 */ /* 0x000fc60007800000 */
[----:B------:R-:W1:Y:S01]  /*8910*/  SHFL.BFLY PT, R7, R16, 0x2, 0x1f ;  /* 0x0c401f0010077f89 */ /* 0x000e6200000e0000 */
[----:B------:R-:W-:-:S04]  /*8920*/  FMNMX R23, R25, R6, !PT ;  /* 0x0000000619177209 */ /* 0x000fc80007800000 */
[----:B------:R-:W-:Y:S02]  /*8930*/  FMNMX R6, R28, R23, !PT ;  /* 0x000000171c067209 */ /* 0x000fe40007800000 */
[----:B-1----:R-:W-:-:S04]  /*8940*/  FMNMX R7, R16, R7, !PT ;  /* 0x0000000710077209 */ /* 0x002fc80007800000 */
[----:B------:R-:W-:-:S04]  /*8950*/  FSETP.NEU.AND P0, PT, R7, -INF , PT ;  /* 0xff8000000700780b */ /* 0x000fc80003f0d000 */
[----:B------:R-:W-:Y:S02]  /*8960*/  FSEL R14, R7, RZ, P0 ;  /* 0x000000ff070e7208 */ /* 0x000fe40000000000 */
[----:B------:R-:W-:-:S03]  /*8970*/  ISETP.NE.AND P0, PT, R20, RZ, PT ;  /* 0x000000ff1400720c */ /* 0x000fc60003f05270 */
[----:B------:R-:W-:Y:S01]  /*8980*/  FMUL R120, R14, UR17 ;  /* 0x000000110e787c20 */ /* 0x000fe20008400000 */
[----:B------:R-:W-:Y:S01]  /*8990*/  FSEL R76, R76, -INF , !P0 ;  /* 0xff8000004c4c7808 */ /* 0x000fe20004000000 */
[----:B------:R-:W-:-:S01]  /*89a0*/  FADD R14, -R14, R13 ;  /* 0x0000000d0e0e7221 */ /* 0x000fc20000000100 */
[----:B------:R-:W-:Y:S01]  /*89b0*/  ISETP.NE.AND P0, PT, R18, RZ, PT ;  /* 0x000000ff1200720c */ /* 0x000fe20003f05270 */
[----:B------:R-:W-:-:S01]  /*89c0*/  FFMA R27, R27, UR17, -R120 ;  /* 0x000000111b1b7c23 */ /* 0x000fc20008000878 */
[--C-:B------:R-:W-:Y:S01]  /*89d0*/  FFMA R26, R26, UR17, -R120.reuse ;  /* 0x000000111a1a7c23 */ /* 0x100fe20008000878 */
[----:B------:R-:W-:-:S01]  /*89e0*/  FFMA R31, R31, UR17, -R120 ;  /* 0x000000111f1f7c23 */ /* 0x000fc20008000878 */
[--C-:B------:R-:W-:Y:S01]  /*89f0*/  FFMA R30, R30, UR17, -R120.reuse ;  /* 0x000000111e1e7c23 */ /* 0x100fe20008000878 */
[----:B------:R-:W-:-:S01]  /*8a00*/  FFMA R21, R35, UR17, -R120 ;  /* 0x0000001123157c23 */ /* 0x000fc20008000878 */
[----:B------:R-:W-:Y:S01]  /*8a10*/  FSETP.GEU.AND P4, PT, R27, -126, PT ;  /* 0xc2fc00001b00780b */ /* 0x000fe20003f8e000 */
[----:B------:R-:W-:-:S01]  /*8a20*/  FFMA R34, R34, UR17, -R120 ;  /* 0x0000001122227c23 */ /* 0x000fc20008000878 */
[----:B------:R-:W-:Y:S01]  /*8a30*/  FSETP.GEU.AND P3, PT, R26, -126, PT ;  /* 0xc2fc00001a00780b */ /* 0x000fe20003f6e000 */
[----:B------:R-:W-:-:S01]  /*8a40*/  FFMA R39, R39, UR17, -R120 ;  /* 0x0000001127277c23 */ /* 0x000fc20008000878 */
[----:B------:R-:W-:Y:S01]  /*8a50*/  FSETP.GEU.AND P6, PT, R31, -126, PT ;  /* 0xc2fc00001f00780b */ /* 0x000fe20003fce000 */
[----:B------:R-:W-:-:S01]  /*8a60*/  FFMA R22, R38, UR17, -R120 ;  /* 0x0000001126167c23 */ /* 0x000fc20008000878 */
[----:B------:R-:W-:Y:S01]  /*8a70*/  FSETP.GEU.AND P5, PT, R30, -126, PT ;  /* 0xc2fc00001e00780b */ /* 0x000fe20003fae000 */
[----:B------:R-:W-:-:S01]  /*8a80*/  FFMA R24, R42, UR17, -R120 ;  /* 0x000000112a187c23 */ /* 0x000fc20008000878 */
[--C-:B------:R-:W-:Y:S01]  /*8a90*/  FFMA R46, R46, UR17, -R120.reuse ;  /* 0x000000112e2e7c23 */ /* 0x100fe20008000878 */
[----:B------:R-:W-:-:S01]  /*8aa0*/  FFMA R50, R50, UR17, -R120 ;  /* 0x0000001132327c23 */ /* 0x000fc20008000878 */
[--C-:B------:R-:W-:Y:S01]  /*8ab0*/  FFMA R38, R55, UR17, -R120.reuse ;  /* 0x0000001137267c23 */ /* 0x100fe20008000878 */
[----:B------:R-:W-:-:S01]  /*8ac0*/  FFMA R54, R54, UR17, -R120 ;  /* 0x0000001136367c23 */ /* 0x000fc20008000878 */
[--C-:B------:R-:W-:Y:S01]  /*8ad0*/  FFMA R42, R59, UR17, -R120.reuse ;  /* 0x000000113b2a7c23 */ /* 0x100fe20008000878 */
[----:B------:R-:W-:Y:S01]  /*8ae0*/  @!P4 FMUL R27, R27, 0.5 ;  /* 0x3f0000001b1bc820 */ /* 0x000fe20000400000 */
[--C-:B------:R-:W-:Y:S01]  /*8af0*/  FFMA R58, R58, UR17, -R120.reuse ;  /* 0x000000113a3a7c23 */ /* 0x100fe20008000878 */
[----:B------:R-:W-:Y:S01]  /*8b00*/  @!P3 FMUL R26, R26, 0.5 ;  /* 0x3f0000001a1ab820 */ /* 0x000fe20000400000 */
[--C-:B------:R-:W-:Y:S01]  /*8b10*/  FFMA R62, R62, UR17, -R120.reuse ;  /* 0x000000113e3e7c23 */ /* 0x100fe20008000878 */
[----:B------:R1:W2:Y:S01]  /*8b20*/  MUFU.EX2 R17, R27 ;  /* 0x0000001b00117308 */ /* 0x0002a20000000800 */
[----:B------:R-:W-:Y:S01]  /*8b30*/  @!P6 FMUL R31, R31, 0.5 ;  /* 0x3f0000001f1fe820 */ /* 0x000fe20000400000 */
[----:B------:R-:W-:Y:S01]  /*8b40*/  @!P5 FMUL R30, R30, 0.5 ;  /* 0x3f0000001e1ed820 */ /* 0x000fe20000400000 */
[----:B------:R-:W-:-:S01]  /*8b50*/  FFMA R66, R66, UR17, -R120 ;  /* 0x0000001142427c23 */ /* 0x000fc20008000878 */
[--C-:B------:R-:W-:Y:S01]  /*8b60*/  FFMA R70, R70, UR17, -R120.reuse ;  /* 0x0000001146467c23 */ /* 0x100fe20008000878 */
[----:B------:R-:W-:-:S01]  /*8b70*/  FFMA R59, R74, UR17, -R120 ;  /* 0x000000114a3b7c23 */ /* 0x000fc20008000878 */
[--C-:B------:R-:W-:Y:S01]  /*8b80*/  FFMA R75, R75, UR17, -R120.reuse ;  /* 0x000000114b4b7c23 */ /* 0x100fe20008000878 */
[----:B------:R-:W-:-:S01]  /*8b90*/  FFMA R82, R82, UR17, -R120 ;  /* 0x0000001152527c23 */ /* 0x000fc20008000878 */
[----:B------:R3:W4:Y:S01]  /*8ba0*/  MUFU.EX2 R16, R26 ;  /* 0x0000001a00107308 */ /* 0x0007220000000800 */
[----:B-1----:R-:W-:Y:S01]  /*8bb0*/  FMNMX R27, R29, R6, !PT ;  /* 0x000000061d1b7209 */ /* 0x002fe20007800000 */
[--C-:B------:R-:W-:Y:S01]  /*8bc0*/  FFMA R83, R83, UR17, -R120.reuse ;  /* 0x0000001153537c23 */ /* 0x100fe20008000878 */
[----:B------:R-:W-:-:S01]  /*8bd0*/  FFMA R86, R86, UR17, -R120 ;  /* 0x0000001156567c23 */ /* 0x000fc20008000878 */
[----:B------:R-:W-:Y:S01]  /*8be0*/  FFMA R87, R87, UR17, -R120 ;  /* 0x0000001157577c23 */ /* 0x000fe20008000878 */
[----:B------:R-:W-:Y:S01]  /*8bf0*/  FMNMX R6, R32, R27, !PT ;  /* 0x0000001b20067209 */ /* 0x000fe20007800000 */
[----:B------:R-:W-:-:S02]  /*8c00*/  FMUL R14, R14, UR17 ;  /* 0x000000110e0e7c20 */ /* 0x000fc40008400000 */
[----:B------:R-:W1:Y:S01]  /*8c10*/  MUFU.EX2 R19, R31 ;  /* 0x0000001f00137308 */ /* 0x000e620000000800 */
[----:B--2---:R-:W-:Y:S01]  /*8c20*/  @!P4 FMUL R17, R17, R17 ;  /* 0x000000111111c220 */ /* 0x004fe20000400000 */
[----:B------:R-:W-:Y:S01]  /*8c30*/  FSETP.GEU.AND P4, PT, R21, -126, PT ;  /* 0xc2fc00001500780b */ /* 0x000fe20003f8e000 */
[----:B---3--:R-:W-:-:S01]  /*8c40*/  FFMA R26, R43, UR17, -R120 ;  /* 0x000000112b1a7c23 */ /* 0x008fc20008000878 */
[----:B------:R-:W-:-:S04]  /*8c50*/  FMNMX R27, R33, R6, !PT ;  /* 0x00000006211b7209 */ /* 0x000fc80007800000 */
[----:B------:R2:W3:Y:S01]  /*8c60*/  MUFU.EX2 R18, R30 ;  /* 0x0000001e00127308 */ /* 0x0004e20000000800 */
[----:B----4-:R-:W-:Y:S01]  /*8c70*/  @!P3 FMUL R16, R16, R16 ;  /* 0x000000101010b220 */ /* 0x010fe20000400000 */
[----:B------:R-:W-:Y:S02]  /*8c80*/  FSETP.GEU.AND P3, PT, R34, -126, PT ;  /* 0xc2fc00002200780b */ /* 0x000fe40003f6e000 */
[----:B------:R-:W-:-:S03]  /*8c90*/  FMNMX R6, R36, R27, !PT ;  /* 0x0000001b24067209 */ /* 0x000fc60007800000 */
[----:B------:R-:W-:Y:S01]  /*8ca0*/  @!P4 FMUL R21, R21, 0.5 ;  /* 0x3f0000001515c820 */ /* 0x000fe20000400000 */
[----:B------:R-:W-:Y:S01]  /*8cb0*/  FMNMX R27, R37, R6, !PT ;  /* 0x00000006251b7209 */ /* 0x000fe20007800000 */
[----:B-1----:R-:W-:Y:S01]  /*8cc0*/  @!P6 FMUL R19, R19, R19 ;  /* 0x000000131313e220 */ /* 0x002fe20000400000 */
[----:B------:R-:W-:Y:S01]  /*8cd0*/  FSETP.GEU.AND P6, PT, R39, -126, PT ;  /* 0xc2fc00002700780b */ /* 0x000fe20003fce000 */
[----:B--2---:R-:W-:Y:S01]  /*8ce0*/  FFMA R30, R47, UR17, -R120 ;  /* 0x000000112f1e7c23 */ /* 0x004fe20008000878 */
[----:B------:R-:W-:Y:S01]  /*8cf0*/  FMNMX R6, R40, R27, !PT ;  /* 0x0000001b28067209 */ /* 0x000fe20007800000 */
[----:B------:R-:W1:Y:S02]  /*8d00*/  MUFU.EX2 R21, R21 ;  /* 0x0000001500157308 */ /* 0x000e640000000800 */
[----:B------:R-:W-:Y:S01]  /*8d10*/  @!P3 FMUL R34, R34, 0.5 ;  /* 0x3f0000002222b820 */ /* 0x000fe20000400000 */
[----:B------:R-:W-:Y:S01]  /*8d20*/  FMNMX R31, R41, R6, !PT ;  /* 0x00000006291f7209 */ /* 0x000fe20007800000 */
[----:B---3--:R-:W-:Y:S01]  /*8d30*/  @!P5 FMUL R18, R18, R18 ;  /* 0x000000121212d220 */ /* 0x008fe20000400000 */
[----:B------:R-:W-:-:S02]  /*8d40*/  FSETP.GEU.AND P5, PT, R22, -126, PT ;  /* 0xc2fc00001600780b */ /* 0x000fc40003fae000 */
[----:B------:R-:W-:Y:S01]  /*8d50*/  FMNMX R6, R44, R31, !PT ;  /* 0x0000001f2c067209 */ /* 0x000fe20007800000 */
[----:B------:R2:W3:Y:S02]  /*8d60*/  MUFU.EX2 R20, R34 ;  /* 0x0000002200147308 */ /* 0x0004e40000000800 */
[----:B------:R-:W-:Y:S01]  /*8d70*/  @!P6 FMUL R39, R39, 0.5 ;  /* 0x3f0000002727e820 */ /* 0x000fe20000400000 */
[----:B------:R-:W-:-:S04]  /*8d80*/  FMNMX R31, R45, R6, !PT ;  /* 0x000000062d1f7209 */ /* 0x000fc80007800000 */
[----:B------:R-:W-:Y:S01]  /*8d90*/  FMNMX R6, R48, R31, !PT ;  /* 0x0000001f30067209 */ /* 0x000fe20007800000 */
[----:B------:R-:W4:Y:S01]  /*8da0*/  MUFU.EX2 R23, R39 ;  /* 0x0000002700177308 */ /* 0x000f220000000800 */
[----:B-1----:R-:W-:Y:S01]  /*8db0*/  @!P4 FMUL R21, R21, R21 ;  /* 0x000000151515c220 */ /* 0x002fe20000400000 */
[----:B------:R-:W-:Y:S01]  /*8dc0*/  @!P5 FMUL R22, R22, 0.5 ;  /* 0x3f0000001616d820 */ /* 0x000fe20000400000 */
[----:B------:R-:W-:Y:S01]  /*8dd0*/  FSETP.GEU.AND P4, PT, R26, -126, PT ;  /* 0xc2fc00001a00780b */ /* 0x000fe20003f8e000 */
[----:B--2---:R-:W-:Y:S01]  /*8de0*/  FFMA R34, R51, UR17, -R120 ;  /* 0x0000001133227c23 */ /* 0x004fe20008000878 */
[----:B------:R-:W-:-:S03]  /*8df0*/  FMNMX R35, R49, R6, !PT ;  /* 0x0000000631237209 */ /* 0x000fc60007800000 */
[----:B------:R-:W1:Y:S01]  /*8e00*/  MUFU.EX2 R22, R22 ;  /* 0x0000001600167308 */ /* 0x000e620000000800 */
[----:B---3--:R-:W-:Y:S01]  /*8e10*/  @!P3 FMUL R20, R20, R20 ;  /* 0x000000141414b220 */ /* 0x008fe20000400000 */
[----:B------:R-:W-:Y:S02]  /*8e20*/  FSETP.GEU.AND P3, PT, R24, -126, PT ;  /* 0xc2fc00001800780b */ /* 0x000fe40003f6e000 */
[----:B------:R-:W-:-:S04]  /*8e30*/  FMNMX R6, R52, R35, !PT ;  /* 0x0000002334067209 */ /* 0x000fc80007800000 */
[----:B------:R-:W-:Y:S01]  /*8e40*/  @!P4 FMUL R26, R26, 0.5 ;  /* 0x3f0000001a1ac820 */ /* 0x000fe20000400000 */
[----:B----4-:R-:W-:Y:S01]  /*8e50*/  @!P6 FMUL R23, R23, R23 ;  /* 0x000000171717e220 */ /* 0x010fe20000400000 */
        /* <DEDUP_REMOVED lines=17> */
[----:B------:R2:W4:Y:S01]  /*8f70*/  MUFU.EX2 R27, R46 ;  /* 0x0000002e001b7308 */ /* 0x0005220000000800 */
[----:B-1----:R-:W-:Y:S01]  /*8f80*/  @!P3 FMUL R24, R24, R24 ;  /* 0x000000181818b220 */ /* 0x002fe20000400000 */
[----:B------:R-:W-:Y:S02]  /*8f90*/  FSETP.GEU.AND P3, PT, R50, -126, PT ;  /* 0xc2fc00003200780b */ /* 0x000fe40003f6e000 */
[----:B------:R-:W-:-:S04]  /*8fa0*/  FMNMX R43, R65, R6, !PT ;  /* 0x00000006412b7209 */ /* 0x000fc80007800000 */
[----:B------:R-:W-:Y:S01]  /*8fb0*/  @!P4 FMUL R34, R34, 0.5 ;  /* 0x3f0000002222c820 */ /* 0x000fe20000400000 */
[----:B---3--:R-:W-:Y:S01]  /*8fc0*/  @!P6 FMUL R30, R30, R30 ;  /* 0x0000001e1e1ee220 */ /* 0x008fe20000400000 */
[----:B------:R-:W-:Y:S01]  /*8fd0*/  FSETP.GEU.AND P6, PT, R38, -126, PT ;  /* 0xc2fc00002600780b */ /* 0x000fe20003fce000 */
[----:B--2---:R-:W-:-:S01]  /*8fe0*/  FFMA R46, R63, UR17, -R120 ;  /* 0x000000113f2e7c23 */ /* 0x004fc20008000878 */
[----:B------:R-:W-:Y:S01]  /*8ff0*/  FMNMX R6, R68, R43, !PT ;  /* 0x0000002b44067209 */ /* 0x000fe20007800000 */
[----:B------:R-:W-:-:S01]  /*9000*/  FFMA R63, R79, UR17, -R120 ;  /* 0x000000114f3f7c23 */ /* 0x000fc20008000878 */
[----:B------:R-:W1:Y:S01]  /*9010*/  MUFU.EX2 R34, R34 ;  /* 0x0000002200227308 */ /* 0x000e620000000800 */
[----:B------:R-:W-:Y:S01]  /*9020*/  @!P3 FMUL R50, R50, 0.5 ;  /* 0x3f0000003232b820 */ /* 0x000fe20000400000 */
[----:B------:R-:W-:Y:S01]  /*9030*/  FMNMX R43, R69, R6, !PT ;  /* 0x00000006452b7209 */ /* 0x000fe20007800000 */
[----:B----4-:R-:W-:Y:S01]  /*9040*/  @!P5 FMUL R27, R27, R27 ;  /* 0x0000001b1b1bd220 */ /* 0x010fe20000400000 */
[----:B------:R-:W-:-:S02]  /*9050*/  FSETP.GEU.AND P5, PT, R54, -126, PT ;  /* 0xc2fc00003600780b */ /* 0x000fc40003fae000 */
[----:B------:R-:W-:Y:S02]  /*9060*/  FMNMX R6, R72, R43, !PT ;  /* 0x0000002b48067209 */ /* 0x000fe40007800000 */
[----:B------:R2:W3:Y:S01]  /*9070*/  MUFU.EX2 R31, R50 ;  /* 0x00000032001f7308 */ /* 0x0004e20000000800 */
[----:B------:R-:W-:Y:S01]  /*9080*/  @!P6 FMUL R38, R38, 0.5 ;  /* 0x3f0000002626e820 */ /* 0x000fe20000400000 */
[----:B------:R-:W-:-:S04]  /*9090*/  FMNMX R47, R73, R6, !PT ;  /* 0x00000006492f7209 */ /* 0x000fc80007800000 */
[----:B------:R-:W-:Y:S02]  /*90a0*/  FMNMX R6, R76, R47, !PT ;  /* 0x0000002f4c067209 */ /* 0x000fe40007800000 */
[----:B------:R-:W4:Y:S01]  /*90b0*/  MUFU.EX2 R38, R38 ;  /* 0x0000002600267308 */ /* 0x000f220000000800 */
[----:B------:R-:W-:Y:S01]  /*90c0*/  @!P5 FMUL R54, R54, 0.5 ;  /* 0x3f0000003636d820 */ /* 0x000fe20000400000 */
[----:B-1----:R-:W-:Y:S01]  /*90d0*/  @!P4 FMUL R34, R34, R34 ;  /* 0x000000222222c220 */ /* 0x002fe20000400000 */
[----:B------:R-:W-:Y:S01]  /*90e0*/  FSETP.GEU.AND P4, PT, R42, -126, PT ;  /* 0xc2fc00002a00780b */ /* 0x000fe20003f8e000 */
[----:B--2---:R-:W-:Y:S01]  /*90f0*/  FFMA R50, R67, UR17, -R120 ;  /* 0x0000001143327c23 */ /* 0x004fe20008000878 */
[----:B------:R-:W-:-:S03]  /*9100*/  FMNMX R47, R77, R6, !PT ;  /* 0x000000064d2f7209 */ /* 0x000fc60007800000 */
[----:B------:R1:W2:Y:S01]  /*9110*/  MUFU.EX2 R35, R54 ;  /* 0x0000003600237308 */ /* 0x0002a20000000800 */
[----:B---3--:R-:W-:Y:S01]  /*9120*/  @!P3 FMUL R31, R31, R31 ;  /* 0x0000001f1f1fb220 */ /* 0x008fe20000400000 */
[----:B------:R-:W-:Y:S02]  /*9130*/  FSETP.GEU.AND P3, PT, R58, -126, PT ;  /* 0xc2fc00003a00780b */ /* 0x000fe40003f6e000 */
[----:B------:R-:W-:-:S04]  /*9140*/  FMNMX R6, R80, R47, !PT ;  /* 0x0000002f50067209 */ /* 0x000fc80007800000 */
[----:B------:R-:W-:Y:S01]  /*9150*/  @!P4 FMUL R42, R42, 0.5 ;  /* 0x3f0000002a2ac820 */ /* 0x000fe20000400000 */
[----:B----4-:R-:W-:Y:S01]  /*9160*/  @!P6 FMUL R38, R38, R38 ;  /* 0x000000262626e220 */ /* 0x010fe20000400000 */
[----:B------:R-:W-:Y:S01]  /*9170*/  FSETP.GEU.AND P6, PT, R46, -126, PT ;  /* 0xc2fc00002e00780b */ /* 0x000fe20003fce000 */
[----:B-1----:R-:W-:-:S01]  /*9180*/  FFMA R54, R71, UR17, -R120 ;  /* 0x0000001147367c23 */ /* 0x002fc20008000878 */
[----:B------:R-:W-:Y:S02]  /*9190*/  FMNMX R51, R81, R6, !PT ;  /* 0x0000000651337209 */ /* 0x000fe40007800000 */
[----:B------:R-:W1:Y:S01]  /*91a0*/  MUFU.EX2 R42, R42 ;  /* 0x0000002a002a7308 */ /* 0x000e620000000800 */
[----:B------:R-:W-:Y:S01]  /*91b0*/  @!P3 FMUL R58, R58, 0.5 ;  /* 0x3f0000003a3ab820 */ /* 0x000fe20000400000 */
[----:B------:R-:W-:Y:S01]  /*91c0*/  FMNMX R6, R84, R51, !PT ;  /* 0x0000003354067209 */ /* 0x000fe20007800000 */
[----:B--2---:R-:W-:Y:S01]  /*91d0*/  @!P5 FMUL R35, R35, R35 ;  /* 0x000000232323d220 */ /* 0x004fe20000400000 */
[----:B------:R-:W-:-:S02]  /*91e0*/  FSETP.GEU.AND P5, PT, R62, -126, PT ;  /* 0xc2fc00003e00780b */ /* 0x000fc40003fae000 */
[----:B------:R-:W-:Y:S02]  /*91f0*/  FMNMX R6, R85, R6, !PT ;  /* 0x0000000655067209 */ /* 0x000fe40007800000 */
[----:B------:R2:W3:Y:S01]  /*9200*/  MUFU.EX2 R39, R58 ;  /* 0x0000003a00277308 */ /* 0x0004e20000000800 */
[----:B------:R-:W-:Y:S02]  /*9210*/  @!P6 FMUL R46, R46, 0.5 ;  /* 0x3f0000002e2ee820 */ /* 0x000fe40000400000 */
[----:B------:R-:W4:Y:S05]  /*9220*/  SHFL.BFLY PT, R55, R6, 0x1, 0x1f ;  /* 0x0c201f0006377f89 */ /* 0x000f2a00000e0000 */
[----:B------:R-:W5:Y:S01]  /*9230*/  MUFU.EX2 R46, R46 ;  /* 0x0000002e002e7308 */ /* 0x000f620000000800 */
[----:B------:R-:W-:Y:S01]  /*9240*/  @!P5 FMUL R62, R62, 0.5 ;  /* 0x3f0000003e3ed820 */ /* 0x000fe20000400000 */
[----:B-1----:R-:W-:Y:S01]  /*9250*/  @!P4 FMUL R42, R42, R42 ;  /* 0x0000002a2a2ac220 */ /* 0x002fe20000400000 */
[----:B------:R-:W-:Y:S01]  /*9260*/  FSETP.GEU.AND P4, PT, R50, -126, PT ;  /* 0xc2fc00003200780b */ /* 0x000fe20003f8e000 */
[----:B--2---:R-:W-:-:S04]  /*9270*/  FFMA R58, R78, UR17, -R120 ;  /* 0x000000114e3a7c23 */ /* 0x004fc80008000878 */
[----:B------:R-:W1:Y:S01]  /*9280*/  MUFU.EX2 R43, R62 ;  /* 0x0000003e002b7308 */ /* 0x000e620000000800 */
[----:B---3--:R-:W-:Y:S01]  /*9290*/  @!P3 FMUL R39, R39, R39 ;  /* 0x000000272727b220 */ /* 0x008fe20000400000 */
[----:B------:R-:W-:-:S03]  /*92a0*/  FSETP.GEU.AND P3, PT, R66, -126, PT ;  /* 0xc2fc00004200780b */ /* 0x000fc60003f6e000 */
[----:B------:R-:W-:Y:S01]  /*92b0*/  FADD R13, R16, R39 ;  /* 0x00000027100d7221 */ /* 0x000fe20000000000 */
[----:B------:R-:W-:Y:S02]  /*92c0*/  F2FP.SATFINITE.E4M3.F32.PACK_AB_MERGE_C R16, RZ, R16, RZ ;  /* 0x00000010ff10723e */ /* 0x000fe400048070ff */
[----:B------:R-:W-:Y:S01]  /*92d0*/  @!P4 FMUL R50, R50, 0.5 ;  /* 0x3f0000003232c820 */ /* 0x000fe20000400000 */
[----:B-----5:R-:W-:Y:S01]  /*92e0*/  @!P6 FMUL R46, R46, R46 ;  /* 0x0000002e2e2ee220 */ /* 0x020fe20000400000 */
[----:B------:R-:W-:Y:S01]  /*92f0*/  FSETP.GEU.AND P6, PT, R54, -126, PT ;  /* 0xc2fc00003600780b */ /* 0x000fe20003fce000 */
[----:B------:R-:W-:Y:S01]  /*9300*/  IMAD.U32 R16, R16, 0x10000, RZ ;  /* 0x0001000010107824 */ /* 0x000fe200078e00ff */
[----:B----4-:R-:W-:Y:S02]  /*9310*/  FMNMX R6, R6, R55, !PT ;  /* 0x0000003706067209 */ /* 0x010fe40007800000 */
[----:B------:R-:W2:Y:S01]  /*9320*/  MUFU.EX2 R50, R50 ;  /* 0x0000003200327308 */ /* 0x000ea20000000800 */
[----:B------:R-:W-:Y:S01]  /*9330*/  @!P3 FMUL R66, R66, 0.5 ;  /* 0x3f0000004242b820 */ /* 0x000fe20000400000 */
[----:B------:R-:W-:Y:S01]  /*9340*/  F2FP.SATFINITE.E4M3.F32.PACK_AB_MERGE_C R39, RZ, R39, RZ ;  /* 0x00000027ff27723e */ /* 0x000fe200048070ff */
[----:B-1----:R-:W-:Y:S01]  /*9350*/  @!P5 FMUL R43, R43, R43 ;  /* 0x0000002b2b2bd220 */ /* 0x002fe20000400000 */
[----:B------:R-:W-:Y:S01]  /*9360*/  FSETP.GEU.AND P5, PT, R70, -126, PT ;  /* 0xc2fc00004600780b */ /* 0x000fe20003fae000 */
[----:B------:R-:W1:Y:S02]  /*9370*/  SHFL.BFLY PT, R67, R6, 0x2, 0x1f ;  /* 0x0c401f0006437f89 */ /* 0x000e6400000e0000 */
[----:B------:R-:W-:Y:S01]  /*9380*/  IMAD.U32 R39, R39, 0x10000, RZ ;  /* 0x0001000027277824 */ /* 0x000fe200078e00ff */
[----:B------:R-:W3:Y:S01]  /*9390*/  MUFU.EX2 R47, R66 ;  /* 0x00000042002f7308 */ /* 0x000ee20000000800 */
[----:B------:R-:W-:-:S07]  /*93a0*/  @!P6 FMUL R54, R54, 0.5 ;  /* 0x3f0000003636e820 */ /* 0x000fce0000400000 */
[----:B------:R-:W4:Y:S01]  /*93b0*/  MUFU.EX2 R54, R54 ;  /* 0x0000003600367308 */ /* 0x000f220000000800 */
[----:B------:R-:W-:Y:S01]  /*93c0*/  @!P5 FMUL R70, R70, 0.5 ;  /* 0x3f0000004646d820 */ /* 0x000fe20000400000 */
[----:B--2---:R-:W-:Y:S01]  /*93d0*/  @!P4 FMUL R50, R50, R50 ;  /* 0x000000323232c220 */ /* 0x004fe20000400000 */
[----:B------:R-:W-:-:S05]  /*93e0*/  FSETP.GEU.AND P4, PT, R75, -126, PT ;  /* 0xc2fc00004b00780b */ /* 0x000fca0003f8e000 */
[----:B------:R-:W2:Y:S01]  /*93f0*/  MUFU.EX2 R51, R70 ;  /* 0x0000004600337308 */ /* 0x000ea20000000800 */
[----:B---3--:R-:W-:Y:S01]  /*9400*/  @!P3 FMUL R47, R47, R47 ;  /* 0x0000002f2f2fb220 */ /* 0x008fe20000400000 */
[----:B------:R-:W-:Y:S02]  /*9410*/  FSETP.GEU.AND P3, PT, R59, -126, PT ;  /* 0xc2fc00003b00780b */ /* 0x000fe40003f6e000 */
[----:B-1----:R-:W-:-:S04]  /*9420*/  FMNMX R6, R6, R67, !PT ;  /* 0x0000004306067209 */ /* 0x002fc80007800000 */
[----:B------:R-:W-:Y:S01]  /*9430*/  @!P4 FMUL R75, R75, 0.5 ;  /* 0x3f0000004b4bc820 */ /* 0x000fe20000400000 */
[----:B----4-:R-:W-:Y:S01]  /*9440*/  @!P6 FMUL R54, R54, R54 ;  /* 0x000000363636e220 */ /* 0x010fe20000400000 */
[----:B------:R-:W-:Y:S02]  /*9450*/  FSETP.GEU.AND P6, PT, R63, -126, PT ;  /* 0xc2fc00003f00780b */ /* 0x000fe40003fce000 */
[----:B------:R-:W1:Y:S03]  /*9460*/  MUFU.EX2 R55, R75 ;  /* 0x0000004b00377308 */ /* 0x000e660000000800 */
[----:B------:R-:W-:Y:S01]  /*9470*/  @!P3 FMUL R59, R59, 0.5 ;  /* 0x3f0000003b3bb820 */ /* 0x000fe20000400000 */
[----:B--2---:R-:W-:Y:S01]  /*9480*/  @!P5 FMUL R51, R51, R51 ;  /* 0x000000333333d220 */ /* 0x004fe20000400000 */
[----:B------:R-:W-:-:S04]  /*9490*/  FSETP.GEU.AND P5, PT, R58, -126, PT ;  /* 0xc2fc00003a00780b */ /* 0x000fc80003fae000 */
[----:B------:R-:W2:Y:S02]  /*94a0*/  MUFU.EX2 R59, R59 ;  /* 0x0000003b003b7308 */ /* 0x000ea40000000800 */
[----:B------:R-:W-:-:S06]  /*94b0*/  @!P6 FMUL R63, R63, 0.5 ;  /* 0x3f0000003f3fe820 */ /* 0x000fcc0000400000 */
[----:B------:R-:W3:Y:S01]  /*94c0*/  MUFU.EX2 R63, R63 ;  /* 0x0000003f003f7308 */ /* 0x000ee20000000800 */
[----:B-1----:R-:W-:Y:S01]  /*94d0*/  @!P4 FMUL R55, R55, R55 ;  /* 0x000000373737c220 */ /* 0x002fe20000400000 */
[----:B------:R-:W-:Y:S01]  /*94e0*/  @!P5 FMUL R58, R58, 0.5 ;  /* 0x3f0000003a3ad820 */ /* 0x000fe20000400000 */
[----:B------:R-:W-:-:S05]  /*94f0*/  FSETP.GEU.AND P4, PT, R83, -126, PT ;  /* 0xc2fc00005300780b */ /* 0x000fca0003f8e000 */
[----:B------:R-:W1:Y:S01]  /*9500*/  MUFU.EX2 R58, R58 ;  /* 0x0000003a003a7308 */ /* 0x000e620000000800 */
[----:B--2---:R-:W-:Y:S01]  /*9510*/  @!P3 FMUL R59, R59, R59 ;  /* 0x0000003b3b3bb220 */ /* 0x004fe20000400000 */
[----:B------:R-:W-:-:S06]  /*9520*/  FSETP.GEU.AND P3, PT, R82, -126, PT ;  /* 0xc2fc00005200780b */ /* 0x000fcc0003f6e000 */
[----:B------:R-:W-:Y:S01]  /*9530*/  @!P4 FMUL R83, R83, 0.5 ;  /* 0x3f0000005353c820 */ /* 0x000fe20000400000 */
[----:B---3--:R-:W-:Y:S01]  /*9540*/  @!P6 FMUL R63, R63, R63 ;  /* 0x0000003f3f3fe220 */ /* 0x008fe20000400000 */
[----:B------:R-:W-:Y:S02]  /*9550*/  FSETP.GEU.AND P6, PT, R86, -126, PT ;  /* 0xc2fc00005600780b */ /* 0x000fe40003fce000 */
[----:B------:R-:W2:Y:S03]  /*9560*/  MUFU.EX2 R67, R83 ;  /* 0x0000005300437308 */ /* 0x000ea60000000800 */
[----:B------:R-:W-:Y:S01]  /*9570*/  @!P3 FMUL R82, R82, 0.5 ;  /* 0x3f0000005252b820 */ /* 0x000fe20000400000 */
[----:B-1----:R-:W-:Y:S01]  /*9580*/  @!P5 FMUL R58, R58, R58 ;  /* 0x0000003a3a3ad220 */ /* 0x002fe20000400000 */
[----:B------:R-:W-:-:S03]  /*9590*/  FSETP.NEU.AND P5, PT, R6, -INF , PT ;  /* 0xff8000000600780b */ /* 0x000fc60003fad000 */
[----:B------:R-:W1:Y:S01]  /*95a0*/  MUFU.EX2 R62, R82 ;  /* 0x00000052003e7308 */ /* 0x000e620000000800 */
[----:B------:R-:W-:Y:S02]  /*95b0*/  FSEL R71, R6, RZ, P5 ;  /* 0x000000ff06477208 */ /* 0x000fe40002800000 */
[----:B------:R-:W-:Y:S01]  /*95c0*/  @!P6 FMUL R86, R86, 0.5 ;  /* 0x3f0000005656e820 */ /* 0x000fe20000400000 */
[----:B------:R-:W-:Y:S02]  /*95d0*/  FSETP.GEU.AND P5, PT, R87, -126, PT ;  /* 0xc2fc00005700780b */ /* 0x000fe40003fae000 */
[----:B------:R-:W-:Y:S02]  /*95e0*/  FMUL R70, R71, UR17 ;  /* 0x0000001147467c20 */ /* 0x000fe40008400000 */
[----:B------:R-:W3:Y:S01]  /*95f0*/  MUFU.EX2 R66, R86 ;  /* 0x0000005600427308 */ /* 0x000ee20000000800 */
[----:B--2---:R-:W-:Y:S01]  /*9600*/  @!P4 FMUL R67, R67, R67 ;  /* 0x000000434343c220 */ /* 0x004fe20000400000 */
[----:B------:R-:W-:Y:S01]  /*9610*/  FADD R12, -R71, R12 ;  /* 0x0000000c470c7221 */ /* 0x000fe20000000100 */
[----:B------:R-:W-:-:S01]  /*9620*/  FFMA R74, R15, UR17, -R70 ;  /* 0x000000110f4a7c23 */ /* 0x000fc20008000846 */
[--C-:B------:R-:W-:Y:S01]  /*9630*/  FFMA R25, R25, UR17, -R70.reuse ;  /* 0x0000001119197c23 */ /* 0x100fe20008000846 */
[----:B------:R-:W-:-:S01]  /*9640*/  FFMA R28, R28, UR17, -R70 ;  /* 0x000000111c1c7c23 */ /* 0x000fc20008000846 */
[--C-:B------:R-:W-:Y:S01]  /*9650*/  FFMA R29, R29, UR17, -R70.reuse ;  /* 0x000000111d1d7c23 */ /* 0x100fe20008000846 */
[----:B------:R-:W-:-:S01]  /*9660*/  FFMA R32, R32, UR17, -R70 ;  /* 0x0000001120207c23 */ /* 0x000fc20008000846 */
[--C-:B------:R-:W-:Y:S01]  /*9670*/  FFMA R79, R56, UR17, -R70.reuse ;  /* 0x00000011384f7c23 */ /* 0x100fe20008000846 */
[----:B------:R-:W-:Y:S01]  /*9680*/  @!P5 FMUL R87, R87, 0.5 ;  /* 0x3f0000005757d820 */ /* 0x000fe20000400000 */
[----:B-1----:R-:W-:Y:S01]  /*9690*/  @!P3 FMUL R62, R62, R62 ;  /* 0x0000003e3e3eb220 */ /* 0x002fe20000400000 */
[----:B------:R-:W-:Y:S01]  /*96a0*/  FSETP.GEU.AND P3, PT, R74, -126, PT ;  /* 0xc2fc00004a00780b */ /* 0x000fe20003f6e000 */
[--C-:B------:R-:W-:Y:S01]  /*96b0*/  FFMA R83, R57, UR17, -R70.reuse ;  /* 0x0000001139537c23 */ /* 0x100fe20008000846 */
[----:B------:R-:W1:Y:S01]  /*96c0*/  MUFU.EX2 R15, R87 ;  /* 0x00000057000f7308 */ /* 0x000e620000000800 */
[----:B------:R-:W-:Y:S01]  /*96d0*/  FSETP.GEU.AND P4, PT, R25, -126, PT ;  /* 0xc2fc00001900780b */ /* 0x000fe20003f8e000 */
[--C-:B------:R-:W-:Y:S01]  /*96e0*/  FFMA R64, R64, UR17, -R70.reuse ;  /* 0x0000001140407c23 */ /* 0x100fe20008000846 */
[----:B------:R-:W-:-:S01]  /*96f0*/  FFMA R72, R72, UR17, -R70 ;  /* 0x0000001148487c23 */ /* 0x000fc20008000846 */
[----:B---3--:R-:W-:Y:S01]  /*9700*/  @!P6 FMUL R66, R66, R66 ;  /* 0x000000424242e220 */ /* 0x008fe20000400000 */
[----:B------:R-:W-:Y:S01]  /*9710*/  FSETP.GEU.AND P6, PT, R28, -126, PT ;  /* 0xc2fc00001c00780b */ /* 0x000fe20003fce000 */
[--C-:B------:R-:W-:Y:S01]  /*9720*/  FFMA R80, R80, UR17, -R70.reuse ;  /* 0x0000001150507c23 */ /* 0x100fe20008000846 */
[----:B------:R-:W-:-:S01]  /*9730*/  FFMA R76, R76, UR17, -R70 ;  /* 0x000000114c4c7c23 */ /* 0x000fc20008000846 */
[--C-:B------:R-:W-:Y:S01]  /*9740*/  FFMA R77, R77, UR17, -R70.reuse ;  /* 0x000000114d4d7c23 */ /* 0x100fe20008000846 */
[----:B------:R-:W-:-:S01]  /*9750*/  FFMA R84, R84, UR17, -R70 ;  /* 0x0000001154547c23 */ /* 0x000fc20008000846 */
[----:B------:R-:W-:Y:S01]  /*9760*/  FFMA R85, R85, UR17, -R70 ;  /* 0x0000001155557c23 */ /* 0x000fe20008000846 */
[----:B------:R-:W-:Y:S01]  /*9770*/  @!P3 FMUL R74, R74, 0.5 ;  /* 0x3f0000004a4ab820 */ /* 0x000fe20000400000 */
[----:B------:R-:W-:Y:S01]  /*9780*/  FADD R71, R31, R62 ;  /* 0x0000003e1f477221 */ /* 0x000fe20000000000 */
[----:B------:R-:W-:Y:S01]  /*9790*/  FMUL R12, R12, UR17 ;  /* 0x000000110c0c7c20 */ /* 0x000fe20008400000 */
[----:B------:R-:W-:Y:S01]  /*97a0*/  @!P4 FMUL R25, R25, 0.5 ;  /* 0x3f0000001919c820 */ /* 0x000fe20000400000 */
[----:B------:R2:W3:Y:S01]  /*97b0*/  MUFU.EX2 R75, R74 ;  /* 0x0000004a004b7308 */ /* 0x0004e20000000800 */
[----:B------:R-:W-:Y:S01]  /*97c0*/  F2FP.SATFINITE.E4M3.F32.PACK_AB_MERGE_C R31, RZ, R31, RZ ;  /* 0x0000001fff1f723e */ /* 0x000fe200048070ff */
[----:B-1----:R-:W-:Y:S01]  /*97d0*/  @!P5 FMUL R15, R15, R15 ;  /* 0x0000000f0f0fd220 */ /* 0x002fe20000400000 */
[----:B------:R-:W-:Y:S01]  /*97e0*/  FSETP.GEU.AND P5, PT, R29, -126, PT ;  /* 0xc2fc00001d00780b */ /* 0x000fe20003fae000 */
[----:B------:R-:W-:Y:S01]  /*97f0*/  @!P6 FMUL R28, R28, 0.5 ;  /* 0x3f0000001c1ce820 */ /* 0x000fe20000400000 */
[----:B------:R-:W-:Y:S01]  /*9800*/  F2FP.SATFINITE.E4M3.F32.PACK_AB_MERGE_C R62, RZ, R62, RZ ;  /* 0x0000003eff3e723e */ /* 0x000fe200048070ff */
[----:B------:R-:W-:-:S02]  /*9810*/  IMAD.U32 R31, R31, 0x10000, RZ ;  /* 0x000100001f1f7824 */ /* 0x000fc400078e00ff */
[----:B------:R1:W4:Y:S01]  /*9820*/  MUFU.EX2 R78, R25 ;  /* 0x00000019004e7308 */ /* 0x0003220000000800 */
[----:B--2---:R-:W-:-:S07]  /*9830*/  FFMA R74, R33, UR17, -R70 ;  /* 0x00000011214a7c23 */ /* 0x004fce0008000846 */
[----:B------:R-:W-:Y:S01]  /*9840*/  @!P5 FMUL R29, R29, 0.5 ;  /* 0x3f0000001d1dd820 */ /* 0x000fe20000400000 */
[----:B------:R2:W5:Y:S01]  /*9850*/  MUFU.EX2 R82, R28 ;  /* 0x0000001c00527308 */ /* 0x0005620000000800 */
[----:B---3--:R-:W-:Y:S01]  /*9860*/  @!P3 FMUL R75, R75, R75 ;  /* 0x0000004b4b4bb220 */ /* 0x008fe20000400000 */
[----:B------:R-:W-:Y:S01]  /*9870*/  FSETP.GEU.AND P3, PT, R32, -126, PT ;  /* 0xc2fc00002000780b */ /* 0x000fe20003f6e000 */
[----:B-1----:R-:W-:-:S05]  /*9880*/  FFMA R25, R36, UR17, -R70 ;  /* 0x0000001124197c23 */ /* 0x002fca0008000846 */
[----:B------:R1:W3:Y:S01]  /*9890*/  MUFU.EX2 R33, R29 ;  /* 0x0000001d00217308 */ /* 0x0002e20000000800 */
[----:B----4-:R-:W-:Y:S01]  /*98a0*/  @!P4 FMUL R78, R78, R78 ;  /* 0x0000004e4e4ec220 */ /* 0x010fe20000400000 */
[----:B------:R-:W-:Y:S01]  /*98b0*/  FSETP.GEU.AND P4, PT, R74, -126, PT ;  /* 0xc2fc00004a00780b */ /* 0x000fe20003f8e000 */
[----:B--2---:R-:W-:-:S04]  /*98c0*/  FFMA R28, R37, UR17, -R70 ;  /* 0x00000011251c7c23 */ /* 0x004fc80008000846 */
[----:B------:R-:W-:Y:S01]  /*98d0*/  @!P3 FMUL R32, R32, 0.5 ;  /* 0x3f0000002020b820 */ /* 0x000fe20000400000 */
[----:B-----5:R-:W-:Y:S01]  /*98e0*/  @!P6 FMUL R82, R82, R82 ;  /* 0x000000525252e220 */ /* 0x020fe20000400000 */
[----:B------:R-:W-:Y:S02]  /*98f0*/  FSETP.GEU.AND P6, PT, R25, -126, PT ;  /* 0xc2fc00001900780b */ /* 0x000fe40003fce000 */
[----:B------:R2:W4:Y:S01]  /*9900*/  MUFU.EX2 R36, R32 ;  /* 0x0000002000247308 */ /* 0x0005220000000800 */
[----:B-1----:R-:W-:-:S03]  /*9910*/  FFMA R29, R40, UR17, -R70 ;  /* 0x00000011281d7c23 */ /* 0x002fc60008000846 */
[----:B------:R-:W-:Y:S01]  /*9920*/  @!P4 FMUL R74, R74, 0.5 ;  /* 0x3f0000004a4ac820 */ /* 0x000fe20000400000 */
[----:B---3--:R-:W-:Y:S01]  /*9930*/  @!P5 FMUL R33, R33, R33 ;  /* 0x000000212121d220 */ /* 0x008fe20000400000 */
[----:B------:R-:W-:Y:S02]  /*9940*/  FSETP.GEU.AND P5, PT, R28, -126, PT ;  /* 0xc2fc00001c00780b */ /* 0x000fe40003fae000 */
[----:B------:R1:W3:Y:S01]  /*9950*/  MUFU.EX2 R37, R74 ;  /* 0x0000004a00257308 */ /* 0x0002e20000000800 */
[----:B--2---:R-:W-:-:S02]  /*9960*/  FFMA R32, R41, UR17, -R70 ;  /* 0x0000001129207c23 */ /* 0x004fc40008000846 */
[----:B------:R-:W-:-:S05]  /*9970*/  @!P6 FMUL R25, R25, 0.5 ;  /* 0x3f0000001919e820 */ /* 0x000fca0000400000 */
[----:B------:R2:W5:Y:S01]  /*9980*/  MUFU.EX2 R40, R25 ;  /* 0x0000001900287308 */ /* 0x0005620000000800 */
[----:B----4-:R-:W-:Y:S01]  /*9990*/  @!P3 FMUL R36, R36, R36 ;  /* 0x000000242424b220 */ /* 0x010fe20000400000 */
[----:B------:R-:W-:Y:S01]  /*99a0*/  FSETP.GEU.AND P3, PT, R29, -126, PT ;  /* 0xc2fc00001d00780b */ /* 0x000fe20003f6e000 */
[----:B-1----:R-:W-:-:S01]  /*99b0*/  FFMA R74, R44, UR17, -R70 ;  /* 0x000000112c4a7c23 */ /* 0x002fc20008000846 */
[----:B------:R-:W-:-:S04]  /*99c0*/  @!P5 FMUL R28, R28, 0.5 ;  /* 0x3f0000001c1cd820 */ /* 0x000fc80000400000 */
[----:B------:R1:W4:Y:S01]  /*99d0*/  MUFU.EX2 R41, R28 ;  /* 0x0000001c00297308 */ /* 0x0003220000000800 */
[----:B---3--:R-:W-:Y:S01]  /*99e0*/  @!P4 FMUL R37, R37, R37 ;  /* 0x000000252525c220 */ /* 0x008fe20000400000 */
[----:B------:R-:W-:Y:S01]  /*99f0*/  FSETP.GEU.AND P4, PT, R32, -126, PT ;  /* 0xc2fc00002000780b */ /* 0x000fe20003f8e000 */
[----:B--2---:R-:W-:-:S04]  /*9a00*/  FFMA R25, R45, UR17, -R70 ;  /* 0x000000112d197c23 */ /* 0x004fc80008000846 */
[----:B------:R-:W-:Y:S01]  /*9a10*/  @!P3 FMUL R29, R29, 0.5 ;  /* 0x3f0000001d1db820 */ /* 0x000fe20000400000 */
[----:B-----5:R-:W-:Y:S01]  /*9a20*/  @!P6 FMUL R40, R40, R40 ;  /* 0x000000282828e220 */ /* 0x020fe20000400000 */
[----:B------:R-:W-:Y:S02]  /*9a30*/  FSETP.GEU.AND P6, PT, R74, -126, PT ;  /* 0xc2fc00004a00780b */ /* 0x000fe40003fce000 */
[----:B------:R2:W3:Y:S01]  /*9a40*/  MUFU.EX2 R44, R29 ;  /* 0x0000001d002c7308 */ /* 0x0004e20000000800 */
[----:B-1----:R-:W-:-:S03]  /*9a50*/  FFMA R28, R48, UR17, -R70 ;  /* 0x00000011301c7c23 */ /* 0x002fc60008000846 */
[----:B------:R-:W-:Y:S01]  /*9a60*/  @!P4 FMUL R32, R32, 0.5 ;  /* 0x3f0000002020c820 */ /* 0x000fe20000400000 */
[----:B----4-:R-:W-:Y:S01]  /*9a70*/  @!P5 FMUL R41, R41, R41 ;  /* 0x000000292929d220 */ /* 0x010fe20000400000 */
[----:B------:R-:W-:Y:S02]  /*9a80*/  FSETP.GEU.AND P5, PT, R25, -126, PT ;  /* 0xc2fc00001900780b */ /* 0x000fe40003fae000 */
[----:B------:R1:W4:Y:S01]  /*9a90*/  MUFU.EX2 R45, R32 ;  /* 0x00000020002d7308 */ /* 0x0003220000000800 */
[----:B--2---:R-:W-:-:S02]  /*9aa0*/  FFMA R29, R49, UR17, -R70 ;  /* 0x00000011311d7c23 */ /* 0x004fc40008000846 */
[----:B------:R-:W-:-:S05]  /*9ab0*/  @!P6 FMUL R74, R74, 0.5 ;  /* 0x3f0000004a4ae820 */ /* 0x000fca0000400000 */
[----:B------:R2:W5:Y:S01]  /*9ac0*/  MUFU.EX2 R48, R74 ;  /* 0x0000004a00307308 */ /* 0x0005620000000800 */
[----:B---3--:R-:W-:Y:S01]  /*9ad0*/  @!P3 FMUL R44, R44, R44 ;  /* 0x0000002c2c2cb220 */ /* 0x008fe20000400000 */
[----:B------:R-:W-:Y:S01]  /*9ae0*/  FSETP.GEU.AND P3, PT, R28, -126, PT ;  /* 0xc2fc00001c00780b */ /* 0x000fe20003f6e000 */
[----:B-1----:R-:W-:-:S01]  /*9af0*/  FFMA R32, R52, UR17, -R70 ;  /* 0x0000001134207c23 */ /* 0x002fc20008000846 */
[----:B------:R-:W-:-:S04]  /*9b00*/  @!P5 FMUL R25, R25, 0.5 ;  /* 0x3f0000001919d820 */ /* 0x000fc80000400000 */
[----:B------:R-:W1:Y:S01]  /*9b10*/  MUFU.EX2 R49, R25 ;  /* 0x0000001900317308 */ /* 0x000e620000000800 */
[----:B----4-:R-:W-:Y:S01]  /*9b20*/  @!P4 FMUL R45, R45, R45 ;  /* 0x0000002d2d2dc220 */ /* 0x010fe20000400000 */
[----:B------:R-:W-:Y:S01]  /*9b30*/  FSETP.GEU.AND P4, PT, R29, -126, PT ;  /* 0xc2fc00001d00780b */ /* 0x000fe20003f8e000 */
[----:B--2---:R-:W-:-:S04]  /*9b40*/  FFMA R74, R53, UR17, -R70 ;  /* 0x00000011354a7c23 */ /* 0x004fc80008000846 */
[----:B------:R-:W-:Y:S01]  /*9b50*/  @!P3 FMUL R28, R28, 0.5 ;  /* 0x3f0000001c1cb820 */ /* 0x000fe20000400000 */
[----:B-----5:R-:W-:Y:S01]  /*9b60*/  @!P6 FMUL R48, R48, R48 ;  /* 0x000000303030e220 */ /* 0x020fe20000400000 */
[----:B------:R-:W-:Y:S02]  /*9b70*/  FSETP.GEU.AND P6, PT, R32, -126, PT ;  /* 0xc2fc00002000780b */ /* 0x000fe40003fce000 */
[----:B------:R-:W2:Y:S04]  /*9b80*/  MUFU.EX2 R52, R28 ;  /* 0x0000001c00347308 */ /* 0x000ea80000000800 */
[----:B------:R-:W-:Y:S01]  /*9b90*/  @!P4 FMUL R29, R29, 0.5 ;  /* 0x3f0000001d1dc820 */ /* 0x000fe20000400000 */
[----:B-1----:R-:W-:Y:S01]  /*9ba0*/  @!P5 FMUL R49, R49, R49 ;  /* 0x000000313131d220 */ /* 0x002fe20000400000 */
[----:B------:R-:W-:-:S02]  /*9bb0*/  FSETP.GEU.AND P5, PT, R74, -126, PT ;  /* 0xc2fc00004a00780b */ /* 0x000fc40003fae000 */
[----:B------:R1:W3:Y:S03]  /*9bc0*/  MUFU.EX2 R53, R29 ;  /* 0x0000001d00357308 */ /* 0x0002e60000000800 */
[----:B------:R-:W-:-:S05]  /*9bd0*/  @!P6 FMUL R32, R32, 0.5 ;  /* 0x3f0000002020e820 */ /* 0x000fca0000400000 */
[----:B------:R4:W5:Y:S01]  /*9be0*/  MUFU.EX2 R56, R32 ;  /* 0x0000002000387308 */ /* 0x0009620000000800 */
[----:B--2---:R-:W-:Y:S01]  /*9bf0*/  @!P3 FMUL R52, R52, R52 ;  /* 0x000000343434b220 */ /* 0x004fe20000400000 */
[----:B------:R-:W-:Y:S01]  /*9c00*/  FSETP.GEU.AND P3, PT, R79, -126, PT ;  /* 0xc2fc00004f00780b */ /* 0x000fe20003f6e000 */
[----:B-1----:R-:W-:-:S01]  /*9c10*/  FFMA R29, R60, UR17, -R70 ;  /* 0x000000113c1d7c23 */ /* 0x002fc20008000846 */
[----:B------:R-:W-:-:S04]  /*9c20*/  @!P5 FMUL R74, R74, 0.5 ;  /* 0x3f0000004a4ad820 */ /* 0x000fc80000400000 */
[----:B------:R1:W2:Y:S01]  /*9c30*/  MUFU.EX2 R57, R74 ;  /* 0x0000004a00397308 */ /* 0x0002a20000000800 */
[----:B---3--:R-:W-:Y:S01]  /*9c40*/  @!P4 FMUL R53, R53, R53 ;  /* 0x000000353535c220 */ /* 0x008fe20000400000 */
[----:B------:R-:W-:Y:S01]  /*9c50*/  FSETP.GEU.AND P4, PT, R83, -126, PT ;  /* 0xc2fc00005300780b */ /* 0x000fe20003f8e000 */
[----:B----4-:R-:W-:-:S04]  /*9c60*/  FFMA R32, R61, UR17, -R70 ;  /* 0x000000113d207c23 */ /* 0x010fc80008000846 */
[----:B------:R-:W-:Y:S01]  /*9c70*/  @!P3 FMUL R79, R79, 0.5 ;  /* 0x3f0000004f4fb820 */ /* 0x000fe20000400000 */
[----:B-----5:R-:W-:Y:S01]  /*9c80*/  @!P6 FMUL R56, R56, R56 ;  /* 0x000000383838e220 */ /* 0x020fe20000400000 */
[----:B------:R-:W-:Y:S02]  /*9c90*/  FSETP.GEU.AND P6, PT, R29, -126, PT ;  /* 0xc2fc00001d00780b */ /* 0x000fe40003fce000 */
[----:B------:R3:W4:Y:S01]  /*9ca0*/  MUFU.EX2 R60, R79 ;  /* 0x0000004f003c7308 */ /* 0x0007220000000800 */
[----:B-1----:R-:W-:-:S03]  /*9cb0*/  FFMA R74, R65, UR17, -R70 ;  /* 0x00000011414a7c23 */ /* 0x002fc60008000846 */
[----:B------:R-:W-:Y:S01]  /*9cc0*/  @!P4 FMUL R83, R83, 0.5 ;  /* 0x3f0000005353c820 */ /* 0x000fe20000400000 */
[----:B--2---:R-:W-:Y:S01]  /*9cd0*/  @!P5 FMUL R57, R57, R57 ;  /* 0x000000393939d220 */ /* 0x004fe20000400000 */
[----:B------:R-:W-:Y:S02]  /*9ce0*/  FSETP.GEU.AND P5, PT, R32, -126, PT ;  /* 0xc2fc00002000780b */ /* 0x000fe40003fae000 */
[----:B------:R1:W2:Y:S01]  /*9cf0*/  MUFU.EX2 R61, R83 ;  /* 0x00000053003d7308 */ /* 0x0002a20000000800 */
[----:B---3--:R-:W-:-:S02]  /*9d00*/  FFMA R79, R68, UR17, -R70 ;  /* 0x00000011444f7c23 */ /* 0x008fc40008000846 */
[----:B------:R-:W-:-:S05]  /*9d10*/  @!P6 FMUL R29, R29, 0.5 ;  /* 0x3f0000001d1de820 */ /* 0x000fca0000400000 */
[----:B------:R3:W5:Y:S01]  /*9d20*/  MUFU.EX2 R25, R29 ;  /* 0x0000001d00197308 */ /* 0x0007620000000800 */
[----:B----4-:R-:W-:Y:S01]  /*9d30*/  @!P3 FMUL R60, R60, R60 ;  /* 0x0000003c3c3cb220 */ /* 0x010fe20000400000 */
[----:B------:R-:W-:Y:S01]  /*9d40*/  FSETP.GEU.AND P3, PT, R64, -126, PT ;  /* 0xc2fc00004000780b */ /* 0x000fe20003f6e000 */
[----:B-1----:R-:W-:-:S01]  /*9d50*/  FFMA R83, R73, UR17, -R70 ;  /* 0x0000001149537c23 */ /* 0x002fc20008000846 */
[----:B------:R-:W-:-:S04]  /*9d60*/  @!P5 FMUL R32, R32, 0.5 ;  /* 0x3f0000002020d820 */ /* 0x000fc80000400000 */
[----:B------:R1:W4:Y:S01]  /*9d70*/  MUFU.EX2 R28, R32 ;  /* 0x00000020001c7308 */ /* 0x0003220000000800 */
[----:B--2---:R-:W-:Y:S01]  /*9d80*/  @!P4 FMUL R61, R61, R61 ;  /* 0x0000003d3d3dc220 */ /* 0x004fe20000400000 */
[----:B------:R-:W-:Y:S01]  /*9d90*/  FSETP.GEU.AND P4, PT, R74, -126, PT ;  /* 0xc2fc00004a00780b */ /* 0x000fe20003f8e000 */
[----:B---3--:R-:W-:-:S04]  /*9da0*/  FFMA R29, R69, UR17, -R70 ;  /* 0x00000011451d7c23 */ /* 0x008fc80008000846 */
[----:B------:R-:W-:Y:S01]  /*9db0*/  @!P3 FMUL R64, R64, 0.5 ;  /* 0x3f0000004040b820 */ /* 0x000fe20000400000 */
[----:B-----5:R-:W-:Y:S01]  /*9dc0*/  @!P6 FMUL R25, R25, R25 ;  /* 0x000000191919e220 */ /* 0x020fe20000400000 */
[----:B------:R-:W-:Y:S02]  /*9dd0*/  FSETP.GEU.AND P6, PT, R79, -126, PT ;  /* 0xc2fc00004f00780b */ /* 0x000fe40003fce000 */
[----:B------:R-:W2:Y:S01]  /*9de0*/  MUFU.EX2 R65, R64 ;  /* 0x0000004000417308 */ /* 0x000ea20000000800 */
[----:B-1----:R-:W-:-:S01]  /*9df0*/  FFMA R32, R81, UR17, -R70 ;  /* 0x0000001151207c23 */ /* 0x002fc20008000846 */
[----:B------:R-:W-:Y:S01]  /*9e00*/  FADD R70, R20, R47 ;  /* 0x0000002f14467221 */ /* 0x000fe20000000000 */
[----:B------:R-:W-:-:S01]  /*9e10*/  FADD R81, R34, R67 ;  /* 0x0000004322517221 */ /* 0x000fc20000000000 */
[----:B------:R-:W-:Y:S01]  /*9e20*/  @!P4 FMUL R74, R74, 0.5 ;  /* 0x3f0000004a4ac820 */ /* 0x000fe20000400000 */
[----:B------:R-:W-:Y:S01]  /*9e30*/  F2FP.SATFINITE.E4M3.F32.PACK_AB_MERGE_C R20, RZ, R20, RZ ;  /* 0x00000014ff14723e */ /* 0x000fe200048070ff */
[----:B----4-:R-:W-:Y:S01]  /*9e40*/  @!P5 FMUL R28, R28, R28 ;  /* 0x0000001c1c1cd220 */ /* 0x010fe20000400000 */
[----:B------:R-:W-:Y:S01]  /*9e50*/  FSETP.GEU.AND P5, PT, R29, -126, PT ;  /* 0xc2fc00001d00780b */ /* 0x000fe20003fae000 */
[----:B------:R-:W1:Y:S01]  /*9e60*/  MUFU.EX2 R68, R74 ;  /* 0x0000004a00447308 */ /* 0x000e620000000800 */
[----:B------:R-:W-:-:S01]  /*9e70*/  FADD R126, R70, R71 ;  /* 0x00000047467e7221 */ /* 0x000fc20000000000 */
[----:B------:R-:W-:Y:S01]  /*9e80*/  FADD R71, R17, R42 ;  /* 0x0000002a11477221 */ /* 0x000fe20000000000 */
[----:B------:R-:W-:Y:S01]  /*9e90*/  F2FP.SATFINITE.E4M3.F32.PACK_AB_MERGE_C R47, RZ, R47, RZ ;  /* 0x0000002fff2f723e */ /* 0x000fe200048070ff */
[----:B------:R-:W-:Y:S01]  /*9ea0*/  @!P6 FMUL R79, R79, 0.5 ;  /* 0x3f0000004f4fe820 */ /* 0x000fe20000400000 */
[----:B------:R-:W-:-:S02]  /*9eb0*/  F2FP.SATFINITE.E4M3.F32.PACK_AB_MERGE_C R17, RZ, R17, RZ ;  /* 0x00000011ff11723e */ /* 0x000fc400048070ff */
[----:B------:R-:W-:Y:S01]  /*9ec0*/  F2FP.SATFINITE.E4M3.F32.PACK_AB_MERGE_C R34, RZ, R34, RZ ;  /* 0x00000022ff22723e */ /* 0x000fe200048070ff */
[----:B------:R3:W4:Y:S01]  /*9ed0*/  MUFU.EX2 R69, R79 ;  /* 0x0000004f00457308 */ /* 0x0007220000000800 */
[----:B--2---:R-:W-:Y:S01]  /*9ee0*/  @!P3 FMUL R65, R65, R65 ;  /* 0x000000414141b220 */ /* 0x004fe20000400000 */
[----:B------:R-:W-:Y:S02]  /*9ef0*/  FSETP.GEU.AND P3, PT, R72, -126, PT ;  /* 0xc2fc00004800780b */ /* 0x000fe40003f6e000 */
[----:B------:R-:W-:Y:S01]  /*9f00*/  @!P5 FMUL R29, R29, 0.5 ;  /* 0x3f0000001d1dd820 */ /* 0x000fe20000400000 */
[----:B------:R-:W-:Y:S02]  /*9f10*/  LOP3.LUT R17, R17, 0xffff, RZ, 0xc0, !PT ;  /* 0x0000ffff11117812 */ /* 0x000fe400078ec0ff */
[----:B------:R-:W-:Y:S01]  /*9f20*/  F2FP.SATFINITE.E4M3.F32.PACK_AB_MERGE_C R42, RZ, R42, RZ ;  /* 0x0000002aff2a723e */ /* 0x000fe200048070ff */
[----:B------:R-:W2:Y:S01]  /*9f30*/  MUFU.EX2 R64, R29 ;  /* 0x0000001d00407308 */ /* 0x000ea20000000800 */
[----:B-1----:R-:W-:Y:S01]  /*9f40*/  @!P4 FMUL R68, R68, R68 ;  /* 0x000000444444c220 */ /* 0x002fe20000400000 */
[----:B------:R-:W-:Y:S01]  /*9f50*/  FSETP.GEU.AND P4, PT, R83, -126, PT ;  /* 0xc2fc00005300780b */ /* 0x000fe20003f8e000 */
[----:B---3--:R-:W-:-:S01]  /*9f60*/  FADD R79, R27, R58 ;  /* 0x0000003a1b4f7221 */ /* 0x008fc20000000000 */
[----:B------:R-:W-:Y:S01]  /*9f70*/  F2FP.SATFINITE.E4M3.F32.PACK_AB_MERGE_C R27, RZ, R27, RZ ;  /* 0x0000001bff1b723e */ /* 0x000fe200048070ff */
[----:B------:R-:W-:Y:S01]  /*9f80*/  IMAD.SHL.U32 R17, R17, 0x1000000, RZ ;  /* 0x0100000011117824 */ /* 0x000fe200078e00ff */
[----:B------:R-:W-:Y:S01]  /*9f90*/  F2FP.SATFINITE.E4M3.F32.PACK_AB_MERGE_C R58, RZ, R58, RZ ;  /* 0x0000003aff3a723e */ /* 0x000fe200048070ff */
[----:B------:R-:W-:Y:S01]  /*9fa0*/  @!P3 FMUL R72, R72, 0.5 ;  /* 0x3f0000004848b820 */ /* 0x000fe20000400000 */
[----:B------:R-:W-:Y:S01]  /*9fb0*/  F2FP.SATFINITE.E4M3.F32.PACK_AB_MERGE_C R67, RZ, R67, RZ ;  /* 0x00000043ff43723e */ /* 0x000fe200048070ff */
[----:B----4-:R-:W-:Y:S01]  /*9fc0*/  @!P6 FMUL R69, R69, R69 ;  /* 0x000000454545e220 */ /* 0x010fe20000400000 */
[----:B------:R-:W-:Y:S01]  /*9fd0*/  FSETP.GEU.AND P6, PT, R80, -126, PT ;  /* 0xc2fc00005000780b */ /* 0x000fe20003fce000 */
[----:B------:R1:W3:Y:S01]  /*9fe0*/  MUFU.EX2 R73, R72 ;  /* 0x0000004800497308 */ /* 0x0002e20000000800 */
[----:B------:R-:W-:Y:S01]  /*9ff0*/  IMAD.U32 R27, R27, 0x10000, RZ ;  /* 0x000100001b1b7824 */ /* 0x000fe200078e00ff */
[----:B------:R-:W-:-:S02]  /*a000*/  LOP3.LUT R34, R34, 0xffff, RZ, 0xc0, !PT ;  /* 0x0000ffff22227812 */ /* 0x000fc400078ec0ff */
[----:B------:R-:W-:Y:S01]  /*a010*/  @!P4 FMUL R83, R83, 0.5 ;  /* 0x3f0000005353c820 */ /* 0x000fe20000400000 */
[----:B------:R-:W-:Y:S01]  /*a020*/  LOP3.LUT R42, R42, 0xffff, RZ, 0xc0, !PT ;  /* 0x0000ffff2a2a7812 */ /* 0x000fe200078ec0ff */
[----:B--2---:R-:W-:Y:S01]  /*a030*/  @!P5 FMUL R64, R64, R64 ;  /* 0x000000404040d220 */ /* 0x004fe20000400000 */
[----:B------:R-:W-:Y:S01]  /*a040*/  FSETP.GEU.AND P5, PT, R32, -126, PT ;  /* 0xc2fc00002000780b */ /* 0x000fe20003fae000 */
[----:B------:R-:W2:Y:S01]  /*a050*/  MUFU.EX2 R74, R83 ;  /* 0x00000053004a7308 */ /* 0x000ea20000000800 */
[----:B-1----:R-:W-:-:S01]  /*a060*/  FADD R72, R24, R59 ;  /* 0x0000003b18487221 */ /* 0x002fc20000000000 */
[----:B------:R-:W-:Y:S01]  /*a070*/  F2FP.SATFINITE.E4M3.F32.PACK_AB_MERGE_C R24, RZ, R24, RZ ;  /* 0x00000018ff18723e */ /* 0x000fe200048070ff */
[----:B------:R-:W-:Y:S02]  /*a080*/  IMAD.SHL.U32 R34, R34, 0x1000000, RZ ;  /* 0x0100000022227824 */ /* 0x000fe400078e00ff */
[----:B------:R-:W-:Y:S01]  /*a090*/  @!P6 FMUL R80, R80, 0.5 ;  /* 0x3f0000005050e820 */ /* 0x000fe20000400000 */
[----:B------:R-:W-:-:S01]  /*a0a0*/  FADD R121, R13, R72 ;  /* 0x000000480d797221 */ /* 0x000fc20000000000 */
[----:B------:R-:W-:Y:S01]  /*a0b0*/  FADD R72, R18, R43 ;  /* 0x0000002b12487221 */ /* 0x000fe20000000000 */
[----:B------:R-:W-:Y:S01]  /*a0c0*/  F2FP.SATFINITE.E4M3.F32.PACK_AB_MERGE_C R43, RZ, R43, RZ ;  /* 0x0000002bff2b723e */ /* 0x000fe200048070ff */
[----:B------:R1:W4:Y:S01]  /*a0d0*/  MUFU.EX2 R29, R80 ;  /* 0x00000050001d7308 */ /* 0x0003220000000800 */
[----:B---3--:R-:W-:Y:S01]  /*a0e0*/  @!P3 FMUL R73, R73, R73 ;  /* 0x000000494949b220 */ /* 0x008fe20000400000 */
[----:B------:R-:W-:Y:S01]  /*a0f0*/  FSETP.GEU.AND P3, PT, R76, -126, PT ;  /* 0xc2fc00004c00780b */ /* 0x000fe20003f6e000 */
[----:B------:R-:W-:-:S01]  /*a100*/  FADD R124, R72, R79 ;  /* 0x0000004f487c7221 */ /* 0x000fc20000000000 */
[----:B------:R-:W-:Y:S01]  /*a110*/  @!P5 FMUL R32, R32, 0.5 ;  /* 0x3f0000002020d820 */ /* 0x000fe20000400000 */
[----:B------:R-:W-:-:S01]  /*a120*/  FADD R72, R19, R46 ;  /* 0x0000002e13487221 */ /* 0x000fc20000000000 */
[----:B------:R-:W-:Y:S01]  /*a130*/  FADD R79, R30, R63 ;  /* 0x0000003f1e4f7221 */ /* 0x000fe20000000000 */
[----:B------:R-:W-:Y:S01]  /*a140*/  F2FP.SATFINITE.E4M3.F32.PACK_AB_MERGE_C R46, RZ, R46, RZ ;  /* 0x0000002eff2e723e */ /* 0x000fe200048070ff */
[----:B------:R-:W-:-:S02]  /*a150*/  IMAD.U32 R43, R43, 0x10000, RZ ;  /* 0x000100002b2b7824 */ /* 0x000fc400078e00ff */
[----:B--2---:R-:W-:Y:S01]  /*a160*/  @!P4 FMUL R74, R74, R74 ;  /* 0x0000004a4a4ac220 */ /* 0x004fe20000400000 */
[----:B------:R-:W2:Y:S01]  /*a170*/  MUFU.EX2 R32, R32 ;  /* 0x0000002000207308 */ /* 0x000ea20000000800 */
[----:B------:R-:W-:Y:S01]  /*a180*/  FSETP.GEU.AND P4, PT, R77, -126, PT ;  /* 0xc2fc00004d00780b */ /* 0x000fe20003f8e000 */
[----:B-1----:R-:W-:Y:S01]  /*a190*/  FADD R80, R26, R55 ;  /* 0x000000371a507221 */ /* 0x002fe20000000000 */
[----:B------:R-:W-:-:S01]  /*a1a0*/  FADD R125, R72, R79 ;  /* 0x0000004f487d7221 */ /* 0x000fc20000000000 */
[----:B------:R-:W-:Y:S01]  /*a1b0*/  FADD R79, R36, R65 ;  /* 0x00000041244f7221 */ /* 0x000fe20000000000 */
[----:B------:R-:W-:Y:S01]  /*a1c0*/  @!P3 FMUL R76, R76, 0.5 ;  /* 0x3f0000004c4cb820 */ /* 0x000fe20000400000 */
[----:B------:R-:W-:Y:S01]  /*a1d0*/  FADD R123, R71, R80 ;  /* 0x00000050477b7221 */ /* 0x000fe20000000000 */
[----:B----4-:R-:W-:Y:S01]  /*a1e0*/  @!P6 FMUL R29, R29, R29 ;  /* 0x0000001d1d1de220 */ /* 0x010fe20000400000 */
[----:B------:R-:W-:Y:S01]  /*a1f0*/  FSETP.GEU.AND P6, PT, R84, -126, PT ;  /* 0xc2fc00005400780b */ /* 0x000fe20003fce000 */
[----:B------:R1:W3:Y:S01]  /*a200*/  MUFU.EX2 R13, R76 ;  /* 0x0000004c000d7308 */ /* 0x0002e20000000800 */
[----:B------:R-:W-:-:S01]  /*a210*/  FADD R80, R38, R15 ;  /* 0x0000000f26507221 */ /* 0x000fc20000000000 */
[----:B------:R-:W-:Y:S01]  /*a220*/  F2FP.SATFINITE.E4M3.F32.PACK_AB_MERGE_C R65, RZ, R65, RZ ;  /* 0x00000041ff41723e */ /* 0x000fe200048070ff */
[----:B------:R-:W-:-:S01]  /*a230*/  FADD R86, R52, R29 ;  /* 0x0000001d34567221 */ /* 0x000fc20000000000 */
[----:B------:R-:W-:Y:S01]  /*a240*/  F2FP.SATFINITE.E4M3.F32.PACK_AB_MERGE_C R36, RZ, R36, RZ ;  /* 0x00000024ff24723e */ /* 0x000fe200048070ff */
[----:B------:R-:W-:Y:S01]  /*a250*/  @!P4 FMUL R77, R77, 0.5 ;  /* 0x3f0000004d4dc820 */ /* 0x000fe20000400000 */
[----:B------:R-:W-:Y:S01]  /*a260*/  LOP3.LUT R65, R65, 0xff, RZ, 0xc0, !PT ;  /* 0x000000ff41417812 */ /* 0x000fe200078ec0ff */
[----:B------:R-:W-:-:S01]  /*a270*/  FADD R120, R79, R86 ;  /* 0x000000564f787221 */ /* 0x000fc20000000000 */
[----:B--2---:R-:W-:Y:S01]  /*a280*/  @!P5 FMUL R32, R32, R32 ;  /* 0x000000202020d220 */ /* 0x004fe20000400000 */
[----:B------:R2:W4:Y:S01]  /*a290*/  MUFU.EX2 R70, R77 ;  /* 0x0000004d00467308 */ /* 0x0005220000000800 */
[----:B------:R-:W-:Y:S01]  /*a2a0*/  FSETP.GEU.AND P5, PT, R85, -126, PT ;  /* 0xc2fc00005500780b */ /* 0x000fe20003fae000 */
[----:B-1----:R-:W-:Y:S01]  /*a2b0*/  FADD R76, R21, R50 ;  /* 0x00000032154c7221 */ /* 0x002fe20000000000 */
[----:B------:R-:W-:Y:S01]  /*a2c0*/  @!P6 FMUL R84, R84, 0.5 ;  /* 0x3f0000005454e820 */ /* 0x000fe20000400000 */
[----:B------:R-:W-:Y:S01]  /*a2d0*/  F2FP.SATFINITE.E4M3.F32.PACK_AB_MERGE_C R21, RZ, R21, RZ ;  /* 0x00000015ff15723e */ /* 0x000fe200048070ff */
[----:B------:R-:W-:-:S01]  /*a2e0*/  FADD R83, R53, R32 ;  /* 0x0000002035537221 */ /* 0x000fc20000000000 */
[----:B------:R-:W-:Y:S01]  /*a2f0*/  FADD R128, R76, R81 ;  /* 0x000000514c807221 */ /* 0x000fe20000000000 */
[----:B------:R-:W-:-:S01]  /*a300*/  FADD R76, R22, R51 ;  /* 0x00000033164c7221 */ /* 0x000fc20000000000 */
[----:B------:R-:W-:Y:S01]  /*a310*/  FADD R81, R35, R66 ;  /* 0x0000004223517221 */ /* 0x000fe20000000000 */
[----:B--2---:R-:W-:-:S01]  /*a320*/  FADD R77, R23, R54 ;  /* 0x00000036174d7221 */ /* 0x004fc20000000000 */
[----:B------:R1:W2:Y:S01]  /*a330*/  MUFU.EX2 R71, R84 ;  /* 0x0000005400477308 */ /* 0x0002a20000000800 */
[----:B---3--:R-:W-:Y:S01]  /*a340*/  @!P3 FMUL R13, R13, R13 ;  /* 0x0000000d0d0db220 */ /* 0x008fe20000400000 */
[----:B------:R-:W-:Y:S01]  /*a350*/  FADD R127, R76, R81 ;  /* 0x000000514c7f7221 */ /* 0x000fe20000000000 */
[----:B------:R-:W-:-:S01]  /*a360*/  FADD R130, R77, R80 ;  /* 0x000000504d827221 */ /* 0x000fc20000000000 */
[----:B------:R-:W-:Y:S01]  /*a370*/  @!P5 FMUL R85, R85, 0.5 ;  /* 0x3f0000005555d820 */ /* 0x000fe20000400000 */
[----:B------:R-:W-:-:S01]  /*a380*/  FADD R76, R75, R60 ;  /* 0x0000003c4b4c7221 */ /* 0x000fc20000000000 */
[----:B------:R-:W-:Y:S01]  /*a390*/  FADD R81, R44, R73 ;  /* 0x000000492c517221 */ /* 0x000fe20000000000 */
[----:B------:R-:W-:-:S01]  /*a3a0*/  FADD R77, R78, R61 ;  /* 0x0000003d4e4d7221 */ /* 0x000fc20000000000 */
[----:B----4-:R-:W-:Y:S01]  /*a3b0*/  @!P4 FMUL R70, R70, R70 ;  /* 0x000000464646c220 */ /* 0x010fe20000400000 */
[----:B-1----:R-:W-:-:S01]  /*a3c0*/  FADD R84, R45, R74 ;  /* 0x0000004a2d547221 */ /* 0x002fc20000000000 */
[----:B------:R1:W3:Y:S01]  /*a3d0*/  MUFU.EX2 R72, R85 ;  /* 0x0000005500487308 */ /* 0x0002e20000000800 */
[----:B------:R-:W-:-:S01]  /*a3e0*/  FADD R87, R76, R81 ;  /* 0x000000514c577221 */ /* 0x000fc20000000000 */
[----:B------:R-:W-:Y:S01]  /*a3f0*/  FADD R81, R48, R13 ;  /* 0x0000000d30517221 */ /* 0x000fe20000000000 */
[----:B------:R-:W-:Y:S01]  /*a400*/  F2FP.SATFINITE.E4M3.F32.PACK_AB_MERGE_C R13, RZ, R13, RZ ;  /* 0x0000000dff0d723e */ /* 0x000fe200048070ff */
[----:B------:R-:W-:Y:S01]  /*a410*/  FADD R80, R37, R68 ;  /* 0x0000004425507221 */ /* 0x000fe20000000000 */
[----:B------:R-:W-:Y:S01]  /*a420*/  F2FP.SATFINITE.E4M3.F32.PACK_AB_MERGE_C R68, RZ, R68, RZ ;  /* 0x00000044ff44723e */ /* 0x000fe200048070ff */
[----:B------:R-:W-:Y:S01]  /*a430*/  FADD R76, R82, R25 ;  /* 0x00000019524c7221 */ /* 0x000fe20000000000 */
[----:B------:R-:W-:Y:S01]  /*a440*/  LOP3.LUT R13, R13, 0xff, RZ, 0xc0, !PT ;  /* 0x000000ff0d0d7812 */ /* 0x000fe200078ec0ff */
[----:B--2---:R-:W-:Y:S01]  /*a450*/  @!P6 FMUL R71, R71, R71 ;  /* 0x000000474747e220 */ /* 0x004fe20000400000 */
[----:B-1----:R-:W-:-:S01]  /*a460*/  FADD R85, R77, R84 ;  /* 0x000000544d557221 */ /* 0x002fc20000000000 */
[----:B------:R-:W-:Y:S01]  /*a470*/  FADD R84, R49, R70 ;  /* 0x0000004631547221 */ /* 0x000fe20000000000 */
[----:B------:R-:W-:Y:S01]  /*a480*/  F2FP.SATFINITE.E4M3.F32.PACK_AB_MERGE_C R70, RZ, R70, RZ ;  /* 0x00000046ff46723e */ /* 0x000fe200048070ff */
[----:B------:R-:W-:Y:S01]  /*a490*/  FADD R77, R33, R28 ;  /* 0x0000001c214d7221 */ /* 0x000fe20000000000 */
[----:B------:R-:W-:Y:S01]  /*a4a0*/  F2FP.SATFINITE.E4M3.F32.PACK_AB_MERGE_C R37, RZ, R37, RZ ;  /* 0x00000025ff25723e */ /* 0x000fe200048070ff */
[----:B------:R-:W-:Y:S01]  /*a4b0*/  FADD R122, R80, R83 ;  /* 0x00000053507a7221 */ /* 0x000fe20000000000 */
[----:B------:R-:W-:Y:S01]  /*a4c0*/  LOP3.LUT R70, R70, 0xffff, RZ, 0xc0, !PT ;  /* 0x0000ffff46467812 */ /* 0x000fe200078ec0ff */
[----:B------:R-:W-:Y:S01]  /*a4d0*/  FADD R79, R40, R69 ;  /* 0x00000045284f7221 */ /* 0x000fe20000000000 */
[----:B------:R-:W-:Y:S01]  /*a4e0*/  LOP3.LUT R68, R68, 0xffff, RZ, 0xc0, !PT ;  /* 0x0000ffff44447812 */ /* 0x000fe200078ec0ff */
[----:B---3--:R-:W-:Y:S01]  /*a4f0*/  @!P5 FMUL R72, R72, R72 ;  /* 0x000000484848d220 */ /* 0x008fe20000400000 */
[----:B------:R-:W-:Y:S01]  /*a500*/  PRMT R70, R70, 0x7604, R13 ;  /* 0x0000760446467816 */ /* 0x000fe2000000000d */
[----:B------:R-:W-:Y:S01]  /*a510*/  IMAD.U32 R13, R20, 0x10000, RZ ;  /* 0x00010000140d7824 */ /* 0x000fe200078e00ff */
[----:B------:R-:W-:Y:S01]  /*a520*/  LOP3.LUT R36, R36, 0xff, RZ, 0xc0, !PT ;  /* 0x000000ff24247812 */ /* 0x000fe200078ec0ff */
[----:B------:R-:W-:Y:S01]  /*a530*/  IMAD.U32 R20, R47, 0x10000, RZ ;  /* 0x000100002f147824 */ /* 0x000fe200078e00ff */
[----:B------:R-:W-:Y:S01]  /*a540*/  LOP3.LUT R37, R37, 0xffff, RZ, 0xc0, !PT ;  /* 0x0000ffff25257812 */ /* 0x000fe200078ec0ff */
[----:B------:R-:W-:Y:S01]  /*a550*/  FADD R86, R56, R71 ;  /* 0x0000004738567221 */ /* 0x000fe20000000000 */
[----:B------:R-:W-:Y:S01]  /*a560*/  FSETP.GEU.AND P4, PT, R14, -126, PT ;  /* 0xc2fc00000e00780b */ /* 0x000fe20003f8e000 */
[----:B------:R-:W-:Y:S01]  /*a570*/  FADD R80, R41, R64 ;  /* 0x0000004029507221 */ /* 0x000fe20000000000 */
[----:B------:R-:W-:Y:S01]  /*a580*/  F2FP.SATFINITE.E4M3.F32.PACK_AB_MERGE_C R25, RZ, R25, RZ ;  /* 0x00000019ff19723e */ /* 0x000fe200048070ff */
[----:B------:R-:W-:Y:S01]  /*a590*/  FADD R83, R57, R72 ;  /* 0x0000004839537221 */ /* 0x000fe20000000000 */
[----:B------:R-:W-:Y:S01]  /*a5a0*/  F2FP.SATFINITE.E4M3.F32.PACK_AB_MERGE_C R28, RZ, R28, RZ ;  /* 0x0000001cff1c723e */ /* 0x000fe200048070ff */
[----:B------:R-:W-:Y:S01]  /*a5b0*/  IMAD.SHL.U32 R42, R42, 0x1000000, RZ ;  /* 0x010000002a2a7824 */ /* 0x000fe200078e00ff */
[----:B------:R-:W-:Y:S01]  /*a5c0*/  PRMT R65, R68, 0x7604, R65 ;  /* 0x0000760444417816 */ /* 0x000fe20000000041 */
[----:B------:R-:W-:Y:S01]  /*a5d0*/  FADD R76, R76, R81 ;  /* 0x000000514c4c7221 */ /* 0x000fe20000000000 */
[----:B------:R-:W-:Y:S01]  /*a5e0*/  LOP3.LUT R21, R21, 0xffff, RZ, 0xc0, !PT ;  /* 0x0000ffff15157812 */ /* 0x000fe200078ec0ff */
[----:B------:R-:W-:Y:S01]  /*a5f0*/  FADD R79, R79, R86 ;  /* 0x000000564f4f7221 */ /* 0x000fe20000000000 */
[----:B------:R-:W-:Y:S01]  /*a600*/  FSETP.GEU.AND P3, PT, R12, -126, PT ;  /* 0xc2fc00000c00780b */ /* 0x000fe20003f6e000 */
[----:B------:R-:W-:Y:S01]  /*a610*/  FADD R77, R77, R84 ;  /* 0x000000544d4d7221 */ /* 0x000fe20000000000 */
[----:B------:R-:W-:Y:S01]  /*a620*/  F2FP.SATFINITE.E4M3.F32.PACK_AB_MERGE_C R82, RZ, R82, RZ ;  /* 0x00000052ff52723e */ /* 0x000fe200048070ff */
[----:B------:R-:W-:Y:S01]  /*a630*/  @!P4 FMUL R14, R14, 0.5 ;  /* 0x3f0000000e0ec820 */ /* 0x000fe20000400000 */
[----:B------:R-:W-:Y:S01]  /*a640*/  F2FP.SATFINITE.E4M3.F32.PACK_AB_MERGE_C R33, RZ, R33, RZ ;  /* 0x00000021ff21723e */ /* 0x000fe200048070ff */
[----:B------:R-:W-:Y:S01]  /*a650*/  FADD R80, R80, R83 ;  /* 0x0000005350507221 */ /* 0x000fe20000000000 */
[----:B------:R-:W-:Y:S01]  /*a660*/  PRMT R36, R37, 0x7604, R36 ;  /* 0x0000760425247816 */ /* 0x000fe20000000024 */
[----:B------:R-:W-:Y:S01]  /*a670*/  IMAD.U32 R37, R62, 0x10000, RZ ;  /* 0x000100003e257824 */ /* 0x000fe200078e00ff */
[----:B------:R-:W-:Y:S01]  /*a680*/  F2FP.SATFINITE.E4M3.F32.PACK_AB_MERGE_C R18, RZ, R18, RZ ;  /* 0x00000012ff12723e */ /* 0x000fe200048070ff */
[----:B------:R-:W1:Y:S01]  /*a690*/  MUFU.EX2 R14, R14 ;  /* 0x0000000e000e7308 */ /* 0x000e620000000800 */
[----:B------:R-:W-:Y:S01]  /*a6a0*/  F2FP.SATFINITE.E4M3.F32.PACK_AB_MERGE_C R19, RZ, R19, RZ ;  /* 0x00000013ff13723e */ /* 0x000fe200048070ff */
[----:B------:R-:W-:Y:S01]  /*a6b0*/  FADD R121, R121, R126 ;  /* 0x0000007e79797221 */ /* 0x000fe20000000000 */
[----:B------:R-:W-:Y:S01]  /*a6c0*/  LOP3.LUT R25, R25, 0xff, RZ, 0xc0, !PT ;  /* 0x000000ff19197812 */ /* 0x000fe200078ec0ff */
[----:B------:R-:W-:Y:S01]  /*a6d0*/  IMAD.U32 R18, R18, 0x10000, RZ ;  /* 0x0001000012127824 */ /* 0x000fe200078e00ff */
[----:B------:R-:W-:Y:S01]  /*a6e0*/  LOP3.LUT R28, R28, 0xffff, RZ, 0xc0, !PT ;  /* 0x0000ffff1c1c7812 */ /* 0x000fe200078ec0ff */
[----:B------:R-:W-:Y:S01]  /*a6f0*/  @!P3 FMUL R12, R12, 0.5 ;  /* 0x3f0000000c0cb820 */ /* 0x000fe20000400000 */
[----:B------:R-:W-:Y:S01]  /*a700*/  F2FP.SATFINITE.E4M3.F32.PACK_AB_MERGE_C R29, RZ, R29, RZ ;  /* 0x0000001dff1d723e */ /* 0x000fe200048070ff */
[----:B------:R-:W-:Y:S01]  /*a710*/  FADD R123, R123, R128 ;  /* 0x000000807b7b7221 */ /* 0x000fe20000000000 */
[----:B------:R-:W-:Y:S01]  /*a720*/  F2FP.SATFINITE.E4M3.F32.PACK_AB_MERGE_C R32, RZ, R32, RZ ;  /* 0x00000020ff20723e */ /* 0x000fe200048070ff */
[----:B------:R-:W-:Y:S01]  /*a730*/  FADD R124, R124, R127 ;  /* 0x0000007f7c7c7221 */ /* 0x000fe20000000000 */
[----:B------:R-:W-:Y:S01]  /*a740*/  LOP3.LUT R65, R65, 0xff0000, R20, 0xf8, !PT ;  /* 0x00ff000041417812 */ /* 0x000fe200078ef814 */
[----:B------:R-:W-:Y:S01]  /*a750*/  IMAD.SHL.U32 R20, R21, 0x1000000, RZ ;  /* 0x0100000015147824 */ /* 0x000fe200078e00ff */
[----:B------:R-:W-:Y:S01]  /*a760*/  F2FP.SATFINITE.E4M3.F32.PACK_AB_MERGE_C R75, RZ, R75, RZ ;  /* 0x0000004bff4b723e */ /* 0x000fe200048070ff */
[----:B------:R-:W-:Y:S01]  /*a770*/  FADD R130, R125, R130 ;  /* 0x000000827d827221 */ /* 0x000fe20000000000 */
[----:B------:R-:W-:Y:S01]  /*a780*/  F2FP.SATFINITE.E4M3.F32.PACK_AB_MERGE_C R78, RZ, R78, RZ ;  /* 0x0000004eff4e723e */ /* 0x000fe200048070ff */
[----:B------:R-:W-:Y:S01]  /*a790*/  FADD R87, R87, R120 ;  /* 0x0000007857577221 */ /* 0x000fe20000000000 */
[----:B------:R-:W-:Y:S01]  /*a7a0*/  LOP3.LUT R82, R82, 0xff, RZ, 0xc0, !PT ;  /* 0x000000ff52527812 */ /* 0x000fe200078ec0ff */
[----:B------:R-:W-:Y:S01]  /*a7b0*/  FADD R85, R85, R122 ;  /* 0x0000007a55557221 */ /* 0x000fe20000000000 */
[----:B------:R-:W-:Y:S01]  /*a7c0*/  LOP3.LUT R33, R33, 0xffff, RZ, 0xc0, !PT ;  /* 0x0000ffff21217812 */ /* 0x000fe200078ec0ff */
[----:B------:R-:W-:Y:S01]  /*a7d0*/  FADD R76, R76, R79 ;  /* 0x0000004f4c4c7221 */ /* 0x000fe20000000000 */
[----:B------:R-:W-:Y:S01]  /*a7e0*/  F2FP.SATFINITE.E4M3.F32.PACK_AB_MERGE_C R44, RZ, R44, RZ ;  /* 0x0000002cff2c723e */ /* 0x000fe200048070ff */
[----:B------:R-:W-:Y:S01]  /*a7f0*/  FADD R80, R77, R80 ;  /* 0x000000504d507221 */ /* 0x000fe20000000000 */
[----:B------:R-:W-:Y:S01]  /*a800*/  F2FP.SATFINITE.E4M3.F32.PACK_AB_MERGE_C R45, RZ, R45, RZ ;  /* 0x0000002dff2d723e */ /* 0x000fe200048070ff */
[----:B------:R-:W-:Y:S01]  /*a810*/  FADD R121, R121, R124 ;  /* 0x0000007c79797221 */ /* 0x000fe20000000000 */
[----:B------:R-:W-:Y:S01]  /*a820*/  F2FP.SATFINITE.E4M3.F32.PACK_AB_MERGE_C R48, RZ, R48, RZ ;  /* 0x00000030ff30723e */ /* 0x000fe200048070ff */
[----:B------:R-:W-:Y:S01]  /*a830*/  FADD R130, R123, R130 ;  /* 0x000000827b827221 */ /* 0x000fe20000000000 */
[----:B------:R-:W-:Y:S01]  /*a840*/  F2FP.SATFINITE.E4M3.F32.PACK_AB_MERGE_C R49, RZ, R49, RZ ;  /* 0x00000031ff31723e */ /* 0x000fe200048070ff */
[----:B------:R-:W-:Y:S01]  /*a850*/  FADD R85, R85, R80 ;  /* 0x0000005055557221 */ /* 0x000fe20000000000 */
[----:B------:R-:W-:Y:S01]  /*a860*/  LOP3.LUT R13, R36, 0xff0000, R13, 0xf8, !PT ;  /* 0x00ff0000240d7812 */ /* 0x000fe200078ef80d */
[----:B------:R-:W-:Y:S01]  /*a870*/  FADD R76, R87, R76 ;  /* 0x0000004c574c7221 */ /* 0x000fe20000000000 */
[----:B------:R-:W-:Y:S01]  /*a880*/  LOP3.LUT R46, R46, 0xffff, RZ, 0xc0, !PT ;  /* 0x0000ffff2e2e7812 */ /* 0x000fe200078ec0ff */
[----:B------:R-:W-:Y:S01]  /*a890*/  FADD R121, R121, R130 ;  /* 0x0000008279797221 */ /* 0x000fe20000000000 */
[----:B------:R-:W-:Y:S01]  /*a8a0*/  F2FP.SATFINITE.E4M3.F32.PACK_AB_MERGE_C R40, RZ, R40, RZ ;  /* 0x00000028ff28723e */ /* 0x000fe200048070ff */
[----:B------:R-:W-:Y:S01]  /*a8b0*/  FADD R76, R76, R85 ;  /* 0x000000554c4c7221 */ /* 0x000fe20000000000 */
[----:B------:R-:W-:Y:S01]  /*a8c0*/  F2FP.SATFINITE.E4M3.F32.PACK_AB_MERGE_C R41, RZ, R41, RZ ;  /* 0x00000029ff29723e */ /* 0x000fe200048070ff */
[----:B-1----:R-:W-:Y:S01]  /*a8d0*/  @!P4 FMUL R14, R14, R14 ;  /* 0x0000000e0e0ec220 */ /* 0x002fe20000400000 */
[----:B------:R-:W-:-:S02]  /*a8e0*/  F2FP.SATFINITE.E4M3.F32.PACK_AB_MERGE_C R52, RZ, R52, RZ ;  /* 0x00000034ff34723e */ /* 0x000fc400048070ff */
[----:B------:R-:W-:Y:S01]  /*a8f0*/  F2FP.SATFINITE.E4M3.F32.PACK_AB_MERGE_C R53, RZ, R53, RZ ;  /* 0x00000035ff35723e */ /* 0x000fe200048070ff */
[----:B------:R-:W-:-:S01]  /*a900*/  FFMA R3, R14, R3, R121 ;  /* 0x000000030e037223 */ /* 0x000fc20000000079 */
[----:B------:R-:W-:Y:S01]  /*a910*/  F2FP.SATFINITE.E4M3.F32.PACK_AB_MERGE_C R56, RZ, R56, RZ ;  /* 0x00000038ff38723e */ /* 0x000fe200048070ff */
[-C--:B------:R-:W-:Y:S01]  /*a920*/  FMUL R90, R90, R14.reuse ;  /* 0x0000000e5a5a7220 */ /* 0x080fe20000400000 */
[----:B------:R-:W-:Y:S01]  /*a930*/  F2FP.SATFINITE.E4M3.F32.PACK_AB_MERGE_C R57, RZ, R57, RZ ;  /* 0x00000039ff39723e */ /* 0x000fe200048070ff */
[-C--:B------:R-:W-:Y:S01]  /*a940*/  FMUL R91, R91, R14.reuse ;  /* 0x0000000e5b5b7220 */ /* 0x080fe20000400000 */
[----:B------:R-:W-:Y:S01]  /*a950*/  LOP3.LUT R19, R19, 0xffff, RZ, 0xc0, !PT ;  /* 0x0000ffff13137812 */ /* 0x000fe200078ec0ff */
[-C--:B------:R-:W-:Y:S01]  /*a960*/  FMUL R94, R94, R14.reuse ;  /* 0x0000000e5e5e7220 */ /* 0x080fe20000400000 */
[----:B------:R-:W-:Y:S01]  /*a970*/  F2FP.SATFINITE.E4M3.F32.PACK_AB_MERGE_C R69, RZ, R69, RZ ;  /* 0x00000045ff45723e */ /* 0x000fe200048070ff */
[----:B------:R-:W-:Y:S01]  /*a980*/  FMUL R95, R95, R14 ;  /* 0x0000000e5f5f7220 */ /* 0x000fe20000400000 */
[----:B------:R-:W-:Y:S01]  /*a990*/  F2FP.SATFINITE.E4M3.F32.PACK_AB_MERGE_C R64, RZ, R64, RZ ;  /* 0x00000040ff40723e */ /* 0x000fe200048070ff */
[----:B------:R-:W-:Y:S01]  /*a9a0*/  IMAD.SHL.U32 R19, R19, 0x1000000, RZ ;  /* 0x0100000013137824 */ /* 0x000fe200078e00ff */
[----:B------:R-:W-:Y:S01]  /*a9b0*/  F2FP.SATFINITE.E4M3.F32.PACK_AB_MERGE_C R73, RZ, R73, RZ ;  /* 0x00000049ff49723e */ /* 0x000fe200048070ff */
[----:B------:R-:W-:Y:S01]  /*a9c0*/  FMUL R98, R98, R14 ;  /* 0x0000000e62627220 */ /* 0x000fe20000400000 */
[----:B------:R-:W-:Y:S01]  /*a9d0*/  F2FP.SATFINITE.E4M3.F32.PACK_AB_MERGE_C R74, RZ, R74, RZ ;  /* 0x0000004aff4a723e */ /* 0x000fe200048070ff */
[-C--:B------:R-:W-:Y:S01]  /*a9e0*/  FMUL R99, R99, R14.reuse ;  /* 0x0000000e63637220 */ /* 0x080fe20000400000 */
[----:B------:R-:W-:Y:S01]  /*a9f0*/  PRMT R28, R28, 0x7604, R25 ;  /* 0x000076041c1c7816 */ /* 0x000fe20000000019 */
[-C--:B------:R-:W-:Y:S01]  /*aa00*/  FMUL R102, R102, R14.reuse ;  /* 0x0000000e66667220 */ /* 0x080fe20000400000 */
[----:B------:R-:W-:Y:S01]  /*aa10*/  LOP3.LUT R29, R29, 0xff, RZ, 0xc0, !PT ;  /* 0x000000ff1d1d7812 */ /* 0x000fe200078ec0ff */
[-C--:B------:R-:W-:Y:S01]  /*aa20*/  FMUL R103, R103, R14.reuse ;  /* 0x0000000e67677220 */ /* 0x080fe20000400000 */
[----:B------:R-:W-:Y:S01]  /*aa30*/  LOP3.LUT R32, R32, 0xffff, RZ, 0xc0, !PT ;  /* 0x0000ffff20207812 */ /* 0x000fe200078ec0ff */
[----:B------:R-:W-:Y:S01]  /*aa40*/  FMUL R106, R106, R14 ;  /* 0x0000000e6a6a7220 */ /* 0x000fe20000400000 */
[----:B------:R-:W-:Y:S01]  /*aa50*/  F2FP.SATFINITE.E4M3.F32.PACK_AB_MERGE_C R26, RZ, R26, RZ ;  /* 0x0000001aff1a723e */ /* 0x000fe200048070ff */
[----:B------:R-:W-:Y:S01]  /*aa60*/  FMUL R107, R107, R14 ;  /* 0x0000000e6b6b7220 */ /* 0x000fe20000400000 */
[----:B------:R-:W-:Y:S01]  /*aa70*/  F2FP.SATFINITE.E4M3.F32.PACK_AB_MERGE_C R30, RZ, R30, RZ ;  /* 0x0000001eff1e723e */ /* 0x000fe200048070ff */
[-C--:B------:R-:W-:Y:S01]  /*aa80*/  FMUL R110, R110, R14.reuse ;  /* 0x0000000e6e6e7220 */ /* 0x080fe20000400000 */
[----:B------:R-:W-:Y:S01]  /*aa90*/  LOP3.LUT R75, R75, 0xff, RZ, 0xc0, !PT ;  /* 0x000000ff4b4b7812 */ /* 0x000fe200078ec0ff */
[-C--:B------:R-:W-:Y:S01]  /*aaa0*/  FMUL R111, R111, R14.reuse ;  /* 0x0000000e6f6f7220 */ /* 0x080fe20000400000 */
[----:B------:R-:W-:Y:S01]  /*aab0*/  LOP3.LUT R78, R78, 0xffff, RZ, 0xc0, !PT ;  /* 0x0000ffff4e4e7812 */ /* 0x000fe200078ec0ff */
[-C--:B------:R-:W-:Y:S01]  /*aac0*/  FMUL R114, R114, R14.reuse ;  /* 0x0000000e72727220 */ /* 0x080fe20000400000 */
[----:B------:R-:W-:Y:S01]  /*aad0*/  PRMT R33, R33, 0x7604, R82 ;  /* 0x0000760421217816 */ /* 0x000fe20000000052 */
[----:B------:R-:W-:Y:S01]  /*aae0*/  FMUL R115, R115, R14 ;  /* 0x0000000e73737220 */ /* 0x000fe20000400000 */
[----:B------:R-:W-:Y:S01]  /*aaf0*/  F2FP.SATFINITE.E4M3.F32.PACK_AB_MERGE_C R60, RZ, R60, RZ ;  /* 0x0000003cff3c723e */ /* 0x000fe200048070ff */
[-C--:B------:R-:W-:Y:S01]  /*ab00*/  FMUL R118, R118, R14.reuse ;  /* 0x0000000e76767220 */ /* 0x080fe20000400000 */
[----:B------:R-:W-:Y:S01]  /*ab10*/  F2FP.SATFINITE.E4M3.F32.PACK_AB_MERGE_C R61, RZ, R61, RZ ;  /* 0x0000003dff3d723e */ /* 0x000fe200048070ff */
[----:B------:R-:W-:Y:S01]  /*ab20*/  FMUL R119, R119, R14 ;  /* 0x0000000e77777220 */ /* 0x000fe20000400000 */
[----:B------:R-:W-:-:S02]  /*ab30*/  F2FP.SATFINITE.E4M3.F32.PACK_AB_MERGE_C R71, RZ, R71, RZ ;  /* 0x00000047ff47723e */ /* 0x000fc400048070ff */
[----:B------:R-:W-:Y:S02]  /*ab40*/  F2FP.SATFINITE.E4M3.F32.PACK_AB_MERGE_C R72, RZ, R72, RZ ;  /* 0x00000048ff48723e */ /* 0x000fe400048070ff */
[----:B------:R-:W-:Y:S02]  /*ab50*/  F2FP.SATFINITE.E4M3.F32.PACK_AB_MERGE_C R22, RZ, R22, RZ ;  /* 0x00000016ff16723e */ /* 0x000fe400048070ff */
[----:B------:R-:W-:Y:S02]  /*ab60*/  F2FP.SATFINITE.E4M3.F32.PACK_AB_MERGE_C R35, RZ, R35, RZ ;  /* 0x00000023ff23723e */ /* 0x000fe400048070ff */
[----:B------:R-:W-:Y:S01]  /*ab70*/  F2FP.SATFINITE.E4M3.F32.PACK_AB_MERGE_C R23, RZ, R23, RZ ;  /* 0x00000017ff17723e */ /* 0x000fe200048070ff */
[----:B------:R-:W-:Y:S01]  /*ab80*/  IMAD.U32 R25, R22, 0x10000, RZ ;  /* 0x0001000016197824 */ /* 0x000fe200078e00ff */
[----:B------:R-:W-:Y:S01]  /*ab90*/  F2FP.SATFINITE.E4M3.F32.PACK_AB_MERGE_C R38, RZ, R38, RZ ;  /* 0x00000026ff26723e */ /* 0x000fe200048070ff */
[----:B------:R-:W-:Y:S01]  /*aba0*/  IMAD.U32 R35, R35, 0x10000, RZ ;  /* 0x0001000023237824 */ /* 0x000fe200078e00ff */
[----:B------:R-:W-:-:S02]  /*abb0*/  LOP3.LUT R44, R44, 0xff, RZ, 0xc0, !PT ;  /* 0x000000ff2c2c7812 */ /* 0x000fc400078ec0ff */
[----:B------:R-:W-:Y:S02]  /*abc0*/  LOP3.LUT R45, R45, 0xffff, RZ, 0xc0, !PT ;  /* 0x0000ffff2d2d7812 */ /* 0x000fe400078ec0ff */
[----:B------:R-:W-:Y:S02]  /*abd0*/  LOP3.LUT R48, R48, 0xff, RZ, 0xc0, !PT ;  /* 0x000000ff30307812 */ /* 0x000fe400078ec0ff */
[----:B------:R-:W-:Y:S02]  /*abe0*/  LOP3.LUT R49, R49, 0xffff, RZ, 0xc0, !PT ;  /* 0x0000ffff31317812 */ /* 0x000fe400078ec0ff */
[----:B------:R-:W-:Y:S02]  /*abf0*/  F2FP.SATFINITE.E4M3.F32.PACK_AB_MERGE_C R51, RZ, R51, RZ ;  /* 0x00000033ff33723e */ /* 0x000fe400048070ff */
[----:B------:R-:W-:Y:S02]  /*ac00*/  F2FP.SATFINITE.E4M3.F32.PACK_AB_MERGE_C R59, RZ, R59, RZ ;  /* 0x0000003bff3b723e */ /* 0x000fe400048070ff */
[----:B------:R-:W-:Y:S01]  /*ac10*/  LOP3.LUT R20, R13, R20, RZ, 0xfc, !PT ;  /* 0x000000140d147212 */ /* 0x000fe200078efcff */
[----:B------:R-:W-:Y:S01]  /*ac20*/  IMAD.SHL.U32 R13, R46, 0x1000000, RZ ;  /* 0x010000002e0d7824 */ /* 0x000fe200078e00ff */
[----:B------:R-:W-:Y:S01]  /*ac30*/  F2FP.SATFINITE.E4M3.F32.PACK_AB_MERGE_C R50, RZ, R50, RZ ;  /* 0x00000032ff32723e */ /* 0x000fe200048070ff */
[----:B------:R-:W-:Y:S01]  /*ac40*/  IMAD.U32 R51, R51, 0x10000, RZ ;  /* 0x0001000033337824 */ /* 0x000fe200078e00ff */
[----:B------:R-:W-:Y:S01]  /*ac50*/  F2FP.SATFINITE.E4M3.F32.PACK_AB_MERGE_C R54, RZ, R54, RZ ;  /* 0x00000036ff36723e */ /* 0x000fe200048070ff */
[----:B------:R-:W-:Y:S01]  /*ac60*/  IMAD.U32 R22, R59, 0x10000, RZ ;  /* 0x000100003b167824 */ /* 0x000fe200078e00ff */
[----:B------:R-:W-:-:S02]  /*ac70*/  F2FP.SATFINITE.E4M3.F32.PACK_AB_MERGE_C R55, RZ, R55, RZ ;  /* 0x00000037ff37723e */ /* 0x000fc400048070ff */
[----:B------:R-:W-:Y:S02]  /*ac80*/  F2FP.SATFINITE.E4M3.F32.PACK_AB_MERGE_C R63, RZ, R63, RZ ;  /* 0x0000003fff3f723e */ /* 0x000fe400048070ff */
[----:B------:R-:W-:Y:S02]  /*ac90*/  LOP3.LUT R40, R40, 0xff, RZ, 0xc0, !PT ;  /* 0x000000ff28287812 */ /* 0x000fe400078ec0ff */
[----:B------:R-:W-:Y:S02]  /*aca0*/  LOP3.LUT R41, R41, 0xffff, RZ, 0xc0, !PT ;  /* 0x0000ffff29297812 */ /* 0x000fe400078ec0ff */
[----:B------:R-:W-:Y:S02]  /*acb0*/  LOP3.LUT R52, R52, 0xff, RZ, 0xc0, !PT ;  /* 0x000000ff34347812 */ /* 0x000fe400078ec0ff */
[----:B------:R-:W-:Y:S02]  /*acc0*/  LOP3.LUT R53, R53, 0xffff, RZ, 0xc0, !PT ;  /* 0x0000ffff35357812 */ /* 0x000fe400078ec0ff */
[----:B------:R-:W-:-:S02]  /*acd0*/  LOP3.LUT R56, R56, 0xff, RZ, 0xc0, !PT ;  /* 0x000000ff38387812 */ /* 0x000fc400078ec0ff */
[----:B------:R-:W-:Y:S02]  /*ace0*/  LOP3.LUT R57, R57, 0xffff, RZ, 0xc0, !PT ;  /* 0x0000ffff39397812 */ /* 0x000fe400078ec0ff */
[----:B------:R-:W-:Y:S02]  /*acf0*/  F2FP.SATFINITE.E4M3.F32.PACK_AB_MERGE_C R66, RZ, R66, RZ ;  /* 0x00000042ff42723e */ /* 0x000fe400048070ff */
[----:B------:R-:W-:Y:S02]  /*ad00*/  F2FP.SATFINITE.E4M3.F32.PACK_AB_MERGE_C R15, RZ, R15, RZ ;  /* 0x0000000fff0f723e */ /* 0x000fe400048070ff */
[----:B------:R-:W-:Y:S01]  /*ad10*/  LOP3.LUT R69, R69, 0xff, RZ, 0xc0, !PT ;  /* 0x000000ff45457812 */ /* 0x000fe200078ec0ff */
[----:B------:R-:W-:Y:S01]  /*ad20*/  IMAD.U32 R66, R66, 0x10000, RZ ;  /* 0x0001000042427824 */ /* 0x000fe200078e00ff */
[----:B------:R-:W-:Y:S02]  /*ad30*/  LOP3.LUT R64, R64, 0xffff, RZ, 0xc0, !PT ;  /* 0x0000ffff40407812 */ /* 0x000fe400078ec0ff */
[----:B------:R-:W-:-:S02]  /*ad40*/  LOP3.LUT R73, R73, 0xff, RZ, 0xc0, !PT ;  /* 0x000000ff49497812 */ /* 0x000fc400078ec0ff */
[----:B------:R-:W-:Y:S02]  /*ad50*/  LOP3.LUT R74, R74, 0xffff, RZ, 0xc0, !PT ;  /* 0x0000ffff4a4a7812 */ /* 0x000fe400078ec0ff */
[----:B------:R-:W-:Y:S01]  /*ad60*/  PRMT R32, R32, 0x7604, R29 ;  /* 0x0000760420207816 */ /* 0x000fe2000000001d */
[----:B------:R-:W-:Y:S01]  /*ad70*/  IMAD.U32 R29, R24, 0x10000, RZ ;  /* 0x00010000181d7824 */ /* 0x000fe200078e00ff */
[----:B------:R-:W-:Y:S02]  /*ad80*/  LOP3.LUT R28, R28, 0xff0000, R43, 0xf8, !PT ;  /* 0x00ff00001c1c7812 */ /* 0x000fe400078ef82b */
[----:B------:R-:W-:Y:S02]  /*ad90*/  LOP3.LUT R26, R26, 0xffff, RZ, 0xc0, !PT ;  /* 0x0000ffff1a1a7812 */ /* 0x000fe400078ec0ff */
[----:B------:R-:W-:Y:S02]  /*ada0*/  LOP3.LUT R30, R30, 0xffff, RZ, 0xc0, !PT ;  /* 0x0000ffff1e1e7812 */ /* 0x000fe400078ec0ff */
[----:B------:R-:W-:Y:S01]  /*adb0*/  PRMT R75, R78, 0x7604, R75 ;  /* 0x000076044e4b7816 */ /* 0x000fe2000000004b */
[----:B------:R-:W-:Y:S01]  /*adc0*/  IMAD.SHL.U32 R26, R26, 0x1000000, RZ ;  /* 0x010000001a1a7824 */ /* 0x000fe200078e00ff */
[----:B------:R-:W-:Y:S01]  /*add0*/  LOP3.LUT R60, R60, 0xff, RZ, 0xc0, !PT ;  /* 0x000000ff3c3c7812 */ /* 0x000fe200078ec0ff */
[----:B------:R-:W-:Y:S01]  /*ade0*/  IMAD.SHL.U32 R30, R30, 0x1000000, RZ ;  /* 0x010000001e1e7824 */ /* 0x000fe200078e00ff */
[----:B------:R-:W-:-:S02]  /*adf0*/  LOP3.LUT R61, R61, 0xffff, RZ, 0xc0, !PT ;  /* 0x0000ffff3d3d7812 */ /* 0x000fc400078ec0ff */
[----:B------:R-:W-:Y:S02]  /*ae00*/  LOP3.LUT R71, R71, 0xff, RZ, 0xc0, !PT ;  /* 0x000000ff47477812 */ /* 0x000fe400078ec0ff */
[----:B------:R-:W-:Y:S02]  /*ae10*/  LOP3.LUT R72, R72, 0xffff, RZ, 0xc0, !PT ;  /* 0x0000ffff48487812 */ /* 0x000fe400078ec0ff */
[----:B------:R-:W-:Y:S01]  /*ae20*/  LOP3.LUT R18, R33, 0xff0000, R18, 0xf8, !PT ;  /* 0x00ff000021127812 */ /* 0x000fe200078ef812 */
[----:B------:R-:W-:Y:S01]  /*ae30*/  IMAD.U32 R33, R58, 0x10000, RZ ;  /* 0x000100003a217824 */ /* 0x000fe200078e00ff */
[----:B------:R-:W-:Y:S02]  /*ae40*/  LOP3.LUT R23, R23, 0xffff, RZ, 0xc0, !PT ;  /* 0x0000ffff17177812 */ /* 0x000fe400078ec0ff */
[----:B------:R-:W-:Y:S02]  /*ae50*/  LOP3.LUT R38, R38, 0xffff, RZ, 0xc0, !PT ;  /* 0x0000ffff26267812 */ /* 0x000fe400078ec0ff */
[----:B------:R-:W-:-:S02]  /*ae60*/  PRMT R44, R45, 0x7604, R44 ;  /* 0x000076042d2c7816 */ /* 0x000fc4000000002c */
[----:B------:R-:W-:Y:S01]  /*ae70*/  PRMT R48, R49, 0x7604, R48 ;  /* 0x0000760431307816 */ /* 0x000fe20000000030 */
[----:B------:R-:W-:Y:S01]  /*ae80*/  IMAD.SHL.U32 R38, R38, 0x1000000, RZ ;  /* 0x0100000026267824 */ /* 0x000fe200078e00ff */
[----:B------:R-:W-:Y:S02]  /*ae90*/  LOP3.LUT R50, R50, 0xffff, RZ, 0xc0, !PT ;  /* 0x0000ffff32327812 */ /* 0x000fe400078ec0ff */
[----:B------:R-:W-:Y:S02]  /*aea0*/  LOP3.LUT R54, R54, 0xffff, RZ, 0xc0, !PT ;  /* 0x0000ffff36367812 */ /* 0x000fe400078ec0ff */
[----:B------:R-:W-:Y:S01]  /*aeb0*/  LOP3.LUT R55, R55, 0xffff, RZ, 0xc0, !PT ;  /* 0x0000ffff37377812 */ /* 0x000fe200078ec0ff */
[----:B------:R-:W-:Y:S01]  /*aec0*/  IMAD.SHL.U32 R50, R50, 0x1000000, RZ ;  /* 0x0100000032327824 */ /* 0x000fe200078e00ff */
[----:B------:R-:W-:Y:S01]  /*aed0*/  LOP3.LUT R63, R63, 0xffff, RZ, 0xc0, !PT ;  /* 0x0000ffff3f3f7812 */ /* 0x000fe200078ec0ff */
[----:B------:R-:W-:Y:S01]  /*aee0*/  IMAD.SHL.U32 R54, R54, 0x1000000, RZ ;  /* 0x0100000036367824 */ /* 0x000fe200078e00ff */
[----:B------:R-:W-:Y:S01]  /*aef0*/  PRMT R40, R41, 0x7604, R40 ;  /* 0x0000760429287816 */ /* 0x000fe20000000028 */
[----:B------:R-:W-:Y:S01]  /*af00*/  IMAD.SHL.U32 R55, R55, 0x1000000, RZ ;  /* 0x0100000037377824 */ /* 0x000fe200078e00ff */
[----:B------:R-:W-:-:S02]  /*af10*/  PRMT R52, R53, 0x7604, R52 ;  /* 0x0000760435347816 */ /* 0x000fc40000000034 */
[----:B------:R-:W-:Y:S02]  /*af20*/  PRMT R56, R57, 0x7604, R56 ;  /* 0x0000760439387816 */ /* 0x000fe40000000038 */
[----:B------:R-:W-:Y:S02]  /*af30*/  LOP3.LUT R67, R67, 0xffff, RZ, 0xc0, !PT ;  /* 0x0000ffff43437812 */ /* 0x000fe400078ec0ff */
[----:B------:R-:W-:Y:S02]  /*af40*/  LOP3.LUT R15, R15, 0xffff, RZ, 0xc0, !PT ;  /* 0x0000ffff0f0f7812 */ /* 0x000fe400078ec0ff */
[----:B------:R-:W-:Y:S01]  /*af50*/  PRMT R64, R64, 0x7604, R69 ;  /* 0x0000760440407816 */ /* 0x000fe20000000045 */
[----:B------:R-:W-:Y:S01]  /*af60*/  IMAD.SHL.U32 R67, R67, 0x1000000, RZ ;  /* 0x0100000043437824 */ /* 0x000fe200078e00ff */
[----:B------:R-:W-:Y:S01]  /*af70*/  PRMT R73, R74, 0x7604, R73 ;  /* 0x000076044a497816 */ /* 0x000fe20000000049 */
[----:B------:R-:W-:Y:S01]  /*af80*/  IMAD.SHL.U32 R15, R15, 0x1000000, RZ ;  /* 0x010000000f0f7824 */ /* 0x000fe200078e00ff */
[----:B------:R-:W-:-:S02]  /*af90*/  LOP3.LUT R28, R28, R13, RZ, 0xfc, !PT ;  /* 0x0000000d1c1c7212 */ /* 0x000fc400078efcff */
[----:B------:R-:W-:Y:S01]  /*afa0*/  PRMT R60, R61, 0x7604, R60 ;  /* 0x000076043d3c7816 */ /* 0x000fe2000000003c */
[----:B------:R1:W2:Y:S01]  /*afb0*/  MUFU.EX2 R13, R12 ;  /* 0x0000000c000d7308 */ /* 0x0002a20000000800 */
[----:B------:R-:W-:Y:S02]  /*afc0*/  PRMT R71, R72, 0x7604, R71 ;  /* 0x0000760448477816 */ /* 0x000fe40000000047 */
[----:B------:R-:W-:Y:S02]  /*afd0*/  LOP3.LUT R16, R75, 0xff0000, R16, 0xf8, !PT ;  /* 0x00ff00004b107812 */ /* 0x000fe400078ef810 */
[----:B------:R-:W-:Y:S01]  /*afe0*/  LOP3.LUT R19, R18, R19, RZ, 0xfc, !PT ;  /* 0x0000001312137212 */ /* 0x000fe200078efcff */
[----:B------:R-:W-:Y:S01]  /*aff0*/  IMAD.SHL.U32 R18, R23, 0x1000000, RZ ;  /* 0x0100000017127824 */ /* 0x000fe200078e00ff */
[----:B------:R-:W-:Y:S02]  /*b000*/  LOP3.LUT R29, R44, 0xff0000, R29, 0xf8, !PT ;  /* 0x00ff00002c1d7812 */ /* 0x000fe400078ef81d */
[----:B------:R-:W-:Y:S01]  /*b010*/  LOP3.LUT R27, R48, 0xff0000, R27, 0xf8, !PT ;  /* 0x00ff0000301b7812 */ /* 0x000fe200078ef81b */
[----:B-1----:R-:W-:Y:S01]  /*b020*/  IMAD.SHL.U32 R12, R63, 0x1000000, RZ ;  /* 0x010000003f0c7824 */ /* 0x002fe200078e00ff */
[----:B------:R-:W-:-:S02]  /*b030*/  LOP3.LUT R25, R40, 0xff0000, R25, 0xf8, !PT ;  /* 0x00ff000028197812 */ /* 0x000fc400078ef819 */
[----:B------:R-:W-:Y:S02]  /*b040*/  LOP3.LUT R31, R52, 0xff0000, R31, 0xf8, !PT ;  /* 0x00ff0000341f7812 */ /* 0x000fe400078ef81f */
[----:B------:R-:W-:Y:S02]  /*b050*/  LOP3.LUT R35, R56, 0xff0000, R35, 0xf8, !PT ;  /* 0x00ff000038237812 */ /* 0x000fe400078ef823 */
[----:B------:R-:W-:Y:S01]  /*b060*/  LOP3.LUT R51, R64, 0xff0000, R51, 0xf8, !PT ;  /* 0x00ff000040337812 */ /* 0x000fe200078ef833 */
[----:B--2---:R-:W-:Y:S01]  /*b070*/  @!P3 FMUL R13, R13, R13 ;  /* 0x0000000d0d0db220 */ /* 0x004fe20000400000 */
[----:B------:R-:W-:Y:S02]  /*b080*/  LOP3.LUT R22, R73, 0xff0000, R22, 0xf8, !PT ;  /* 0x00ff000049167812 */ /* 0x000fe400078ef816 */
[----:B------:R-:W-:Y:S01]  /*b090*/  LOP3.LUT R33, R70, 0xff0000, R33, 0xf8, !PT ;  /* 0x00ff000046217812 */ /* 0x000fe200078ef821 */
[----:B------:R-:W-:-:S01]  /*b0a0*/  FFMA R4, R13, R4, R76 ;  /* 0x000000040d047223 */ /* 0x000fc2000000004c */
[----:B------:R-:W-:Y:S01]  /*b0b0*/  LOP3.LUT R39, R60, 0xff0000, R39, 0xf8, !PT ;  /* 0x00ff00003c277812 */ /* 0x000fe200078ef827 */
[-C--:B------:R-:W-:Y:S01]  /*b0c0*/  FMUL R88, R88, R13.reuse ;  /* 0x0000000d58587220 */ /* 0x080fe20000400000 */
[----:B------:R-:W-:Y:S01]  /*b0d0*/  LOP3.LUT R32, R32, 0xff0000, R37, 0xf8, !PT ;  /* 0x00ff000020207812 */ /* 0x000fe200078ef825 */
[-C--:B------:R-:W-:Y:S01]  /*b0e0*/  FMUL R89, R89, R13.reuse ;  /* 0x0000000d59597220 */ /* 0x080fe20000400000 */
[----:B------:R-:W-:Y:S01]  /*b0f0*/  LOP3.LUT R66, R71, 0xff0000, R66, 0xf8, !PT ;  /* 0x00ff000047427812 */ /* 0x000fe200078ef842 */
[----:B------:R-:W-:Y:S01]  /*b100*/  FMUL R92, R92, R13 ;  /* 0x0000000d5c5c7220 */ /* 0x000fe20000400000 */
[----:B------:R-:W-:Y:S01]  /*b110*/  LOP3.LUT R16, R16, R17, RZ, 0xfc, !PT ;  /* 0x0000001110107212 */ /* 0x000fe200078efcff */
[-C--:B------:R-:W-:Y:S01]  /*b120*/  FMUL R93, R93, R13.reuse ;  /* 0x0000000d5d5d7220 */ /* 0x080fe20000400000 */
        /* <DEDUP_REMOVED lines=13> */
[----:B------:R-:W-:Y:S01]  /*b200*/  FMUL R108, R108, R13 ;  /* 0x0000000d6c6c7220 */ /* 0x000fe20000400000 */
[----:B------:R-:W-:Y:S01]  /*b210*/  LOP3.LUT R22, R22, R55, RZ, 0xfc, !PT ;  /* 0x0000003716167212 */ /* 0x000fe200078efcff */
[-C--:B------:R-:W-:Y:S01]  /*b220*/  FMUL R109, R109, R13.reuse ;  /* 0x0000000d6d6d7220 */ /* 0x080fe20000400000 */
[----:B------:R-:W-:Y:S01]  /*b230*/  LOP3.LUT R33, R33, R12, RZ, 0xfc, !PT ;  /* 0x0000000c21217212 */ /* 0x000fe200078efcff */
[-C--:B------:R-:W-:Y:S01]  /*b240*/  FMUL R112, R112, R13.reuse ;  /* 0x0000000d70707220 */ /* 0x080fe20000400000 */
[----:B------:R-:W-:Y:S01]  /*b250*/  LOP3.LUT R39, R39, R42, RZ, 0xfc, !PT ;  /* 0x0000002a27277212 */ /* 0x000fe200078efcff */
[----:B------:R-:W-:Y:S01]  /*b260*/  FMUL R113, R113, R13 ;  /* 0x0000000d71717220 */ /* 0x000fe20000400000 */
[----:B------:R-:W-:Y:S01]  /*b270*/  LOP3.LUT R32, R32, R67, RZ, 0xfc, !PT ;  /* 0x0000004320207212 */ /* 0x000fe200078efcff */
[----:B------:R-:W-:Y:S01]  /*b280*/  FMUL R116, R116, R13 ;  /* 0x0000000d74747220 */ /* 0x000fe20000400000 */
[----:B------:R-:W-:Y:S01]  /*b290*/  LOP3.LUT R15, R66, R15, RZ, 0xfc, !PT ;  /* 0x0000000f420f7212 */ /* 0x000fe200078efcff */
[----:B------:R-:W-:Y:S01]  /*b2a0*/  FMUL R117, R117, R13 ;  /* 0x0000000d75757220 */ /* 0x000fe20000400000 */
[----:B------:R-:W-:-:S02]  /*b2b0*/  SEL R17, R19, R16, P1 ;  /* 0x0000001013117207 */ /* 0x000fc40000800000 */
[----:B------:R-:W-:Y:S02]  /*b2c0*/  SEL R16, R16, R19, P1 ;  /* 0x0000001310107207 */ /* 0x000fe40000800000 */
[----:B------:R-:W-:Y:S02]  /*b2d0*/  SEL R21, R27, R26, P1 ;  /* 0x0000001a1b157207 */ /* 0x000fe40000800000 */
[----:B------:R-:W-:Y:S01]  /*b2e0*/  SEL R19, R25, R20, P1 ;  /* 0x0000001419137207 */ /* 0x000fe20000800000 */
[----:B------:R1:W2:Y:S01]  /*b2f0*/  SHFL.IDX PT, R17, R17, R10, 0x1c1f ;  /* 0x001c1f0a11117589 */ /* 0x0002a200000e0000 */
[----:B------:R-:W-:Y:S02]  /*b300*/  SEL R26, R26, R27, P1 ;  /* 0x0000001b1a1a7207 */ /* 0x000fe40000800000 */
[----:B------:R-:W-:Y:S01]  /*b310*/  SEL R23, R38, R31, P1 ;  /* 0x0000001f26177207 */ /* 0x000fe20000800000 */
[----:B------:R1:W3:Y:S01]  /*b320*/  SHFL.IDX PT, R16, R16, R11, 0x1c1f ;  /* 0x001c1f0b10107589 */ /* 0x0002e200000e0000 */
[----:B------:R-:W-:-:S02]  /*b330*/  SEL R20, R20, R25, P1 ;  /* 0x0000001914147207 */ /* 0x000fc40000800000 */
[----:B------:R-:W-:Y:S01]  /*b340*/  SEL R38, R31, R38, P1 ;  /* 0x000000261f267207 */ /* 0x000fe20000800000 */
[----:B------:R1:W4:Y:S01]  /*b350*/  SHFL.IDX PT, R19, R19, R10, 0x1c1f ;  /* 0x001c1f0a13137589 */ /* 0x00032200000e0000 */
[----:B------:R-:W-:Y:S02]  /*b360*/  SEL R27, R51, R50, P1 ;  /* 0x00000032331b7207 */ /* 0x000fe40000800000 */
[----:B------:R-:W-:Y:S01]  /*b370*/  SEL R29, R33, R22, P1 ;  /* 0x00000016211d7207 */ /* 0x000fe20000800000 */
[----:B------:R1:W1:Y:S01]  /*b380*/  SHFL.IDX PT, R20, R20, R11, 0x1c1f ;  /* 0x001c1f0b14147589 */ /* 0x00026200000e0000 */
[----:B------:R-:W-:Y:S02]  /*b390*/  SEL R25, R28, R39, P1 ;  /* 0x000000271c197207 */ /* 0x000fe40000800000 */
[----:B------:R-:W-:Y:S01]  /*b3a0*/  SEL R50, R50, R51, P1 ;  /* 0x0000003332327207 */ /* 0x000fe20000800000 */
[----:B------:R1:W1:Y:S01]  /*b3b0*/  SHFL.IDX PT, R21, R21, R10, 0x1c1f ;  /* 0x001c1f0a15157589 */ /* 0x00026200000e0000 */
[----:B------:R-:W-:-:S02]  /*b3c0*/  SEL R22, R22, R33, P1 ;  /* 0x0000002116167207 */ /* 0x000fc40000800000 */
[----:B------:R-:W-:Y:S01]  /*b3d0*/  SEL R31, R15, R32, P1 ;  /* 0x000000200f1f7207 */ /* 0x000fe20000800000 */
[----:B------:R1:W1:Y:S01]  /*b3e0*/  SHFL.IDX PT, R23, R23, R10, 0x1c1f ;  /* 0x001c1f0a17177589 */ /* 0x00026200000e0000 */
[----:B------:R-:W-:Y:S02]  /*b3f0*/  SEL R28, R39, R28, P1 ;  /* 0x0000001c271c7207 */ /* 0x000fe40000800000 */
[----:B------:R-:W-:Y:S01]  /*b400*/  SEL R32, R32, R15, P1 ;  /* 0x0000000f20207207 */ /* 0x000fe20000800000 */
[----:B------:R1:W1:Y:S01]  /*b410*/  SHFL.IDX PT, R38, R38, R11, 0x1c1f ;  /* 0x001c1f0b26267589 */ /* 0x00026200000e0000 */
[----:B------:R-:W-:-:S03]  /*b420*/  SHF.L.U32 R12, R9, 0x1f, RZ ;  /* 0x0000001f090c7819 */ /* 0x000fc600000006ff */
[----:B------:R1:W1:Y:S01]  /*b430*/  SHFL.IDX PT, R15, R26, R11, 0x1c1f ;  /* 0x001c1f0b1a0f7589 */ /* 0x00026200000e0000 */
[----:B------:R1:W1:Y:S03]  /*b440*/  SYNCS.PHASECHK.TRANS64.TRYWAIT P3, [UR6+0xc000], R12 ;  /* 0x00c0000cff0075a7 */ /* 0x0002660008060146 */
[----:B------:R1:W1:Y:S04]  /*b450*/  SHFL.IDX PT, R33, R25, R10, 0x1c1f ;  /* 0x001c1f0a19217589 */ /* 0x00026800000e0000 */
[----:B------:R1:W1:Y:S04]  /*b460*/  SHFL.IDX PT, R18, R28, R11, 0x1c1f ;  /* 0x001c1f0b1c127589 */ /* 0x00026800000e0000 */
[----:B------:R1:W1:Y:S04]  /*b470*/  SHFL.IDX PT, R35, R27, R10, 0x1c1f ;  /* 0x001c1f0a1b237589 */ /* 0x00026800000e0000 */
[----:B------:R1:W1:Y:S04]  /*b480*/  SHFL.IDX PT, R50, R50, R11, 0x1c1f ;  /* 0x001c1f0b32327589 */ /* 0x00026800000e0000 */
[----:B------:R1:W1:Y:S04]  /*b490*/  SHFL.IDX PT, R37, R29, R10, 0x1c1f ;  /* 0x001c1f0a1d257589 */ /* 0x00026800000e0000 */
[----:B------:R1:W1:Y:S04]  /*b4a0*/  SHFL.IDX PT, R22, R22, R11, 0x1c1f ;  /* 0x001c1f0b16167589 */ /* 0x00026800000e0000 */
[----:B------:R1:W1:Y:S04]  /*b4b0*/  SHFL.IDX PT, R39, R31, R10, 0x1c1f ;  /* 0x001c1f0a1f277589 */ /* 0x00026800000e0000 */
[----:B------:R1:W1:Y:S01]  /*b4c0*/  SHFL.IDX PT, R40, R32, R11, 0x1c1f ;  /* 0x001c1f0b20287589 */ /* 0x00026200000e0000 */
[----:B--234-:R-:W-:Y:S05]  /*b4d0*/  @!P0 BRA `(.L_x_39) ;  /* 0x0000000000048947 */ /* 0x01cfea0003800000 */
[----:B------:R-:W-:Y:S01]  /*b4e0*/  BPT.TRAP 0x1 ;  /* 0x000000040000795c */ /* 0x000fe20000300000 */
.L_x_39:
[----:B-1----:R-:W-:Y:S05]  /*b4f0*/  @P3 BRA `(.L_x_40) ;  /* 0x0000000000083947 */ /* 0x002fea0003800000 */
[----:B------:R-:W1:Y:S02]  /*b500*/  SYNCS.PHASECHK.TRANS64.TRYWAIT P3, [UR6+0xc000], R12 ;  /* 0x00c0000cff0075a7 */ /* 0x000e640008060146 */
[----:B-1----:R-:W-:Y:S05]  /*b510*/  @!P3 BRA `(.L_x_41) ;  /* 0x0000002800acb947 */ /* 0x002fea0003800000 */
.L_x_40:
[C-C-:B------:R-:W-:Y:S01]  /*b520*/  PRMT R24, R17.reuse, R0, R16.reuse ;  /* 0x0000000011187216 */ /* 0x140fe20000000010 */
[----:B------:R-:W-:Y:S01]  /*b530*/  ULEA UR6, UR14, UR12, 0x9 ;  /* 0x0000000c0e067291 */ /* 0x000fe2000f8e483f */
[----:B------:R-:W-:Y:S01]  /*b540*/  PRMT R25, R17, R2, R16 ;  /* 0x0000000211197216 */ /* 0x000fe20000000010 */
[----:B------:R-:W-:Y:S01]  /*b550*/  UMOV UR7, 0x40000040 ;  /* 0x4000004000077882 */ /* 0x000fe20000000000 */
[C-C-:B------:R-:W-:Y:S01]  /*b560*/  PRMT R26, R19.reuse, R0, R20.reuse ;  /* 0x00000000131a7216 */ /* 0x140fe20000000014 */
[----:B------:R-:W-:Y:S01]  /*b570*/  UIADD3 UR10, UR6, 0x2, URZ ;  /* 0x00000002060a7890 */ /* 0x000fe2000fffe03f */
[----:B------:R-:W-:Y:S01]  /*b580*/  PRMT R27, R19, R2, R20 ;  /* 0x00000002131b7216 */ /* 0x000fe20000000014 */
[----:B------:R-:W-:Y:S01]  /*b590*/  UMOV UR11, 0x40000040 ;  /* 0x40000040000b7882 */ /* 0x000fe20000000000 */
[C-C-:B------:R-:W-:Y:S02]  /*b5a0*/  PRMT R28, R21.reuse, R0, R15.reuse ;  /* 0x00000000151c7216 */ /* 0x140fe4000000000f */
[----:B------:R-:W-:Y:S01]  /*b5b0*/  WARPGROUP.ARRIVE ;  /* 0x00000000000079c5 */ /* 0x000fe20000000000 */
[----:B------:R-:W-:-:S02]  /*b5c0*/  PRMT R29, R21, R2, R15 ;  /* 0x00000002151d7216 */ /* 0x000fc4000000000f */
[C-C-:B------:R-:W-:Y:S02]  /*b5d0*/  PRMT R30, R23.reuse, R0, R38.reuse ;  /* 0x00000000171e7216 */ /* 0x140fe40000000026 */
[----:B------:R-:W-:Y:S01]  /*b5e0*/  PRMT R31, R23, R2, R38 ;  /* 0x00000002171f7216 */ /* 0x000fe20000000026 */
[----:B------:R-:W-:Y:S01]  /*b5f0*/  QGMMA.64x64x32.F32.E4M3.E4M3 R88, R24, gdesc[UR4], R88, gsb0 ;  /* 0x00e0000418587df3 */ /* 0x000fe20008000858 */
[-C--:B------:R-:W-:Y:S01]  /*b600*/  PRMT R32, R33, R0.reuse, R18 ;  /* 0x0000000021207216 */ /* 0x080fe20000000012 */
[----:B------:R-:W-:Y:S01]  /*b610*/  UMOV UR7, 0x40000040 ;  /* 0x4000004000077882 */ /* 0x000fe20000000000 */
[----:B------:R-:W-:Y:S02]  /*b620*/  PRMT R34, R35, R0, R50 ;  /* 0x0000000023227216 */ /* 0x000fe40000000032 */
[-C--:B------:R-:W-:Y:S02]  /*b630*/  PRMT R33, R33, R2.reuse, R18 ;  /* 0x0000000221217216 */ /* 0x080fe40000000012 */
[----:B------:R-:W-:-:S02]  /*b640*/  PRMT R35, R35, R2, R50 ;  /* 0x0000000223237216 */ /* 0x000fc40000000032 */
[-C--:B------:R-:W-:Y:S02]  /*b650*/  PRMT R36, R37, R0.reuse, R22 ;  /* 0x0000000025247216 */ /* 0x080fe40000000016 */
[----:B------:R-:W-:Y:S02]  /*b660*/  PRMT R38, R39, R0, R40 ;  /* 0x0000000027267216 */ /* 0x000fe40000000028 */
[-C--:B------:R-:W-:Y:S02]  /*b670*/  PRMT R37, R37, R2.reuse, R22 ;  /* 0x0000000225257216 */ /* 0x080fe40000000016 */
[----:B------:R-:W-:Y:S01]  /*b680*/  PRMT R39, R39, R2, R40 ;  /* 0x0000000227277216 */ /* 0x000fe20000000028 */
        /* <DEDUP_REMOVED lines=15> */
.L_x_42:
[----:B------:R-:W-:-:S04]  /*b780*/  ULEA UR6, UR13, UR37, 0x3 ;  /* 0x000000250d067291 */ /* 0x000fc8000f8e183f */
[----:B------:R-:W-:-:S04]  /*b790*/  UIADD3 UR6, UR6, 0xc028, URZ ;  /* 0x0000c02806067890 */ /* 0x000fc8000fffe03f */
[----:B------:R-:W-:-:S09]  /*b7a0*/  UPRMT UR6, URZ, 0x654, UR6 ;  /* 0x000006543f067896 */ /* 0x000fd20008000006 */
[----:B------:R-:W-:Y:S01]  /*b7b0*/  SYNCS.ARRIVE.TRANS64.RED.A1T0 RZ, [UR6], RZ ;  /* 0x000000ffffff79a7 */ /* 0x000fe20008100406 */
[----:B------:R-:W-:Y:S05]  /*b7c0*/  @P2 BRA `(.L_x_43) ;  /* 0x0000000000042947 */ /* 0x000fea0003800000 */
[----:B------:R-:W-:Y:S01]  /*b7d0*/  BPT.TRAP 0x1 ;  /* 0x000000040000795c */ /* 0x000fe20000300000 */
.L_x_43:
[----:B------:R-:W-:-:S04]  /*b7e0*/  UIADD3 UR13, UR13, 0x1, URZ ;  /* 0x000000010d0d7890 */ /* 0x000fc8000fffe03f */
[----:B------:R-:W-:-:S04]  /*b7f0*/  UISETP.NE.AND UP0, UPT, UR13, 0x5, UPT ;  /* 0x000000050d00788c */ /* 0x000fc8000bf05270 */
[----:B------:R-:W-:Y:S01]  /*b800*/  USEL UR13, UR13, URZ, UP0 ;  /* 0x0000003f0d0d7287 */ /* 0x000fe20008000000 */
[----:B------:R-:W-:Y:S11]  /*b810*/  @!P0 BRA `(.L_x_44) ;  /* 0x0000000000048947 */ /* 0x000ff60003800000 */
[----:B------:R-:W-:Y:S01]  /*b820*/  BPT.TRAP 0x1 ;  /* 0x000000040000795c */ /* 0x000fe20000300000 */
.L_x_44:
[----:B------:R-:W-:-:S04]  /*b830*/  ULEA UR6, UR13, UR37, 0x3 ;  /* 0x000000250d067291 */ /* 0x000fc8000f8e183f */
[----:B------:R-:W-:-:S04]  /*b840*/  UIADD3 UR6, UR6, 0xc028, URZ ;  /* 0x0000c02806067890 */ /* 0x000fc8000fffe03f */
[----:B------:R-:W-:-:S09]  /*b850*/  UPRMT UR6, URZ, 0x654, UR6 ;  /* 0x000006543f067896 */ /* 0x000fd20008000006 */
[----:B------:R-:W-:Y:S01]  /*b860*/  SYNCS.ARRIVE.TRANS64.RED.A1T0 RZ, [UR6], RZ ;  /* 0x000000ffffff79a7 */ /* 0x000fe20008100406 */
[----:B------:R-:W-:Y:S05]  /*b870*/  @P2 BRA `(.L_x_45) ;  /* 0x0000000000042947 */ /* 0x000fea0003800000 */
[----:B------:R-:W-:Y:S01]  /*b880*/  BPT.TRAP 0x1 ;  /* 0x000000040000795c */ /* 0x000fe20000300000 */
.L_x_45:
[----:B------:R-:W-:Y:S01]  /*b890*/  UIADD3 UR14, UR14, 0x1, URZ ;  /* 0x000000010e0e7890 */ /* 0x000fe2000fffe03f */
[C---:B------:R-:W-:Y:S01]  /*b8a0*/  ISETP.GT.AND P3, PT, R8.reuse, 0x1, PT ;  /* 0x000000010800780c */ /* 0x040fe20003f64270 */
[----:B------:R-:W-:Y:S01]  /*b8b0*/  UIADD3 UR13, UR13, 0x1, URZ ;  /* 0x000000010d0d7890 */ /* 0x000fe2000fffe03f */
[----:B------:R-:W-:Y:S01]  /*b8c0*/  VIADD R8, R8, 0xffffffff ;  /* 0xffffffff08087836 */ /* 0x000fe20000000000 */
[----:B------:R-:W-:Y:S01]  /*b8d0*/  UISETP.NE.AND UP1, UPT, UR14, 0x5, UPT ;  /* 0x000000050e00788c */ /* 0x000fe2000bf25270 */
[----:B------:R-:W-:Y:S01]  /*b8e0*/  VIADD R5, R5, 0x80 ;  /* 0x0000008005057836 */ /* 0x000fe20000000000 */
[----:B------:R-:W-:Y:S01]  /*b8f0*/  UISETP.NE.AND UP0, UPT, UR13, 0x5, UPT ;  /* 0x000000050d00788c */ /* 0x000fe2000bf05270 */
[----:B-1----:R-:W-:Y:S01]  /*b900*/  IMAD.MOV.U32 R12, RZ, RZ, R6 ;  /* 0x000000ffff0c7224 */ /* 0x002fe200078e0006 */
[----:B------:R-:W-:Y:S01]  /*b910*/  USEL UR6, URZ, 0x1, UP1 ;  /* 0x000000013f067887 */ /* 0x000fe20008800000 */
[----:B------:R-:W-:Y:S01]  /*b920*/  IMAD.MOV.U32 R13, RZ, RZ, R7 ;  /* 0x000000ffff0d7224 */ /* 0x000fe200078e0007 */
[----:B------:R-:W-:-:S02]  /*b930*/  USEL UR13, UR13, URZ, UP0 ;  /* 0x0000003f0d0d7287 */ /* 0x000fc40008000000 */
[----:B------:R-:W-:Y:S02]  /*b940*/  USEL UR14, UR14, URZ, UP1 ;  /* 0x0000003f0e0e7287 */ /* 0x000fe40008800000 */
[----:B------:R-:W-:Y:S01]  /*b950*/  LOP3.LUT R9, R9, UR6, RZ, 0x3c, !PT ;  /* 0x0000000609097c12 */ /* 0x000fe2000f8e3cff */
[----:B------:R-:W-:Y:S09]  /*b960*/  @P3 BRA `(.L_x_46) ;  /* 0xffffffc000e03947 */ /* 0x000ff2000383ffff */
.L_x_35:
[----:B------:R-:W1:Y:S01]  /*b970*/  SHFL.BFLY PT, R5, R4, 0x1, 0x1f ;  /* 0x0c201f0004057f89 */ /* 0x000e6200000e0000 */
[----:B------:R-:W-:Y:S01]  /*b980*/  BSSY B0, `(.L_x_47) ;  /* 0x0000024000007945 */ /* 0x000fe20003800000 */
[----:B------:R-:W-:Y:S02]  /*b990*/  IMAD.MOV.U32 R9, RZ, RZ, 0x7f800000 ;  /* 0x7f800000ff097424 */ /* 0x000fe400078e00ff */
[----:B------:R-:W2:Y:S01]  /*b9a0*/  SHFL.BFLY PT, R0, R3, 0x1, 0x1f ;  /* 0x0c201f0003007f89 */ /* 0x000ea200000e0000 */
[----:B------:R-:W-:Y:S02]  /*b9b0*/  IMAD.MOV.U32 R10, RZ, RZ, 0x3f800000 ;  /* 0x3f800000ff0a7424 */ /* 0x000fe400078e00ff */
[----:B------:R-:W-:Y:S02]  /*b9c0*/  IMAD.MOV.U32 R11, RZ, RZ, 0x7f800000 ;  /* 0x7f800000ff0b7424 */ /* 0x000fe400078e00ff */
[----:B-1----:R-:W-:Y:S01]  /*b9d0*/  FADD R5, R5, R4 ;  /* 0x0000000405057221 */ /* 0x002fe20000000000 */
[----:B--2---:R-:W-:-:S04]  /*b9e0*/  FADD R16, R0, R3 ;  /* 0x0000000300107221 */ /* 0x004fc80000000000 */
[----:B------:R-:W1:Y:S01]  /*b9f0*/  SHFL.BFLY PT, R2, R5, 0x2, 0x1f ;  /* 0x0c401f0005027f89 */ /* 0x000e6200000e0000 */
[----:B------:R-:W-:-:S03]  /*ba00*/  IMAD.MOV.U32 R0, RZ, RZ, 0x3f800000 ;  /* 0x3f800000ff007424 */ /* 0x000fc600078e00ff */
[----:B------:R-:W2:Y:S01]  /*ba10*/  SHFL.BFLY PT, R17, R16, 0x2, 0x1f ;  /* 0x0c401f0010117f89 */ /* 0x000ea200000e0000 */
[C---:B-1----:R-:W-:Y:S01]  /*ba20*/  FSETP.NE.AND P0, PT, R5.reuse, -R2, PT ;  /* 0x800000020500720b */ /* 0x042fe20003f05000 */
[----:B------:R-:W-:Y:S01]  /*ba30*/  FADD R2, R5, R2 ;  /* 0x0000000205027221 */ /* 0x000fe20000000000 */
[----:B--2---:R-:W-:-:S11]  /*ba40*/  FADD R8, R16, R17 ;  /* 0x0000001110087221 */ /* 0x004fd60000000000 */
[----:B------:R-:W-:Y:S05]  /*ba50*/  @!P0 BRA `(.L_x_48) ;  /* 0x0000000000588947 */ /* 0x000fea0003800000 */
[----:B------:R-:W-:Y:S01]  /*ba60*/  IMAD.MOV.U32 R4, RZ, RZ, R2 ;  /* 0x000000ffff047224 */ /* 0x000fe200078e0002 */
[----:B------:R-:W-:Y:S03]  /*ba70*/  BSSY B1, `(.L_x_49) ;  /* 0x000000d000017945 */ /* 0x000fe60003800000 */
[----:B------:R-:W-:-:S05]  /*ba80*/  VIADD R0, R4, 0x1800000 ;  /* 0x0180000004007836 */ /* 0x000fca0000000000 */
[----:B------:R-:W-:-:S04]  /*ba90*/  LOP3.LUT R0, R0, 0x7f800000, RZ, 0xc0, !PT ;  /* 0x7f80000000007812 */ /* 0x000fc800078ec0ff */
[----:B------:R-:W-:-:S13]  /*baa0*/  ISETP.GT.U32.AND P0, PT, R0, 0x1ffffff, PT ;  /* 0x01ffffff0000780c */ /* 0x000fda0003f04070 */
[----:B------:R-:W-:Y:S05]  /*bab0*/  @P0 BRA `(.L_x_50) ;  /* 0x0000000000100947 */ /* 0x000fea0003800000 */
[----:B------:R-:W-:Y:S01]  /*bac0*/  IMAD.MOV.U32 R2, RZ, RZ, R4 ;  /* 0x000000ffff027224 */ /* 0x000fe200078e0004 */
[----:B------:R-:W-:-:S07]  /*bad0*/  MOV R15, 0xbaf0 ;  /* 0x0000baf0000f7802 */ /* 0x000fce0000000f00 */
[----:B------:R-:W-:Y:S05]  /*bae0*/  CALL.REL.NOINC `($__internal_0_$__cuda_sm20_rcp_rn_f32_slowpath) ;  /* 0x0000002400e07944 */ /* 0x000fea0003c00000 */
[----:B------:R-:W-:Y:S05]  /*baf0*/  BRA `(.L_x_51) ;  /* 0x0000000000107947 */ /* 0x000fea0003800000 */
.L_x_50:
[----:B------:R-:W1:Y:S02]  /*bb00*/  MUFU.RCP R3, R4 ;  /* 0x0000000400037308 */ /* 0x000e640000001000 */
[----:B-1----:R-:W-:-:S04]  /*bb10*/  FFMA R0, R4, R3, -1 ;  /* 0xbf80000004007423 */ /* 0x002fc80000000003 */
[----:B------:R-:W-:-:S04]  /*bb20*/  FADD.FTZ R0, -R0, -RZ ;  /* 0x800000ff00007221 */ /* 0x000fc80000010100 */
[----:B------:R-:W-:-:S07]  /*bb30*/  FFMA R0, R3, R0, R3 ;  /* 0x0000000003007223 */ /* 0x000fce0000000003 */
.L_x_51:
[----:B------:R-:W-:Y:S05]  /*bb40*/  BSYNC B1 ;  /* 0x0000000000017941 */ /* 0x000fea0003800000 */
.L_x_49:
[----:B------:R-:W-:Y:S01]  /*bb50*/  FSETP.GEU.AND P0, PT, |R4|, 1.175494350822287508e-38, PT ;  /* 0x008000000400780b */ /* 0x000fe20003f0e200 */
[----:B------:R-:W-:-:S12]  /*bb60*/  ULDC UR4, c[0x0][0x600] ;  /* 0x0001800000047ab9 */ /* 0x000fd80000000800 */
[----:B------:R-:W-:-:S04]  /*bb70*/  @!P0 FMUL R4, R4, 16777216 ;  /* 0x4b80000004048820 */ /* 0x000fc80000400000 */
[----:B------:R-:W1:Y:S02]  /*bb80*/  MUFU.LG2 R2, R4 ;  /* 0x0000000400027308 */ /* 0x000e640000000c00 */
[----:B-1----:R-:W-:-:S04]  /*bb90*/  @!P0 FADD R2, R2, -24 ;  /* 0xc1c0000002028421 */ /* 0x002fc80000000000 */
[----:B------:R-:W-:-:S04]  /*bba0*/  FMUL R11, R2, 0.69314718246459960938 ;  /* 0x3f317218020b7820 */ /* 0x000fc80000400000 */
[----:B------:R-:W-:-:S07]  /*bbb0*/  FFMA R11, R6, UR4, R11 ;  /* 0x00000004060b7c23 */ /* 0x000fce000800000b */
.L_x_48:
[----:B------:R-:W-:Y:S05]  /*bbc0*/  BSYNC B0 ;  /* 0x0000000000007941 */ /* 0x000fea0003800000 */
.L_x_47:
[----:B------:R-:W-:Y:S01]  /*bbd0*/  FSETP.NE.AND P0, PT, R16, -R17, PT ;  /* 0x800000111000720b */ /* 0x000fe20003f05000 */
[----:B------:R-:W-:Y:S01]  /*bbe0*/  ULDC UR4, c[0x0][0x608] ;  /* 0x0001820000047ab9 */ /* 0x000fe20000000800 */
[----:B------:R-:W-:Y:S01]  /*bbf0*/  BSSY B0, `(.L_x_52) ;  /* 0x0000029000007945 */ /* 0x000fe20003800000 */
[----:B------:R-:W-:-:S04]  /*bc00*/  FMUL R0, R0, UR4 ;  /* 0x0000000400007c20 */ /* 0x000fc80008400000 */
[-C--:B------:R-:W-:Y:S01]  /*bc10*/  FMUL R88, R88, R0.reuse ;  /* 0x0000000058587220 */ /* 0x080fe20000400000 */
        /* <DEDUP_REMOVED lines=14> */
[----:B------:R-:W-:Y:S01]  /*bd00*/  FMUL R36, R117, R0 ;  /* 0x0000000075247220 */ /* 0x000fe20000400000 */
[----:B------:R-:W-:Y:S06]  /*bd10*/  @!P0 BRA `(.L_x_53) ;  /* 0x0000000000588947 */ /* 0x000fec0003800000 */
[----:B------:R-:W-:Y:S01]  /*bd20*/  VIADD R0, R8, 0x1800000 ;  /* 0x0180000008007836 */ /* 0x000fe20000000000 */
[----:B------:R-:W-:Y:S04]  /*bd30*/  BSSY B1, `(.L_x_54) ;  /* 0x000000d000017945 */ /* 0x000fe80003800000 */
[----:B------:R-:W-:-:S04]  /*bd40*/  LOP3.LUT R0, R0, 0x7f800000, RZ, 0xc0, !PT ;  /* 0x7f80000000007812 */ /* 0x000fc800078ec0ff */
[----:B------:R-:W-:-:S13]  /*bd50*/  ISETP.GT.U32.AND P0, PT, R0, 0x1ffffff, PT ;  /* 0x01ffffff0000780c */ /* 0x000fda0003f04070 */
[----:B------:R-:W-:Y:S05]  /*bd60*/  @P0 BRA `(.L_x_55) ;  /* 0x0000000000140947 */ /* 0x000fea0003800000 */
[----:B------:R-:W-:Y:S01]  /*bd70*/  IMAD.MOV.U32 R2, RZ, RZ, R8 ;  /* 0x000000ffff027224 */ /* 0x000fe200078e0008 */
[----:B------:R-:W-:-:S07]  /*bd80*/  MOV R15, 0xbda0 ;  /* 0x0000bda0000f7802 */ /* 0x000fce0000000f00 */
[----:B------:R-:W-:Y:S05]  /*bd90*/  CALL.REL.NOINC `($__internal_0_$__cuda_sm20_rcp_rn_f32_slowpath) ;  /* 0x0000002400347944 */ /* 0x000fea0003c00000 */
[----:B------:R-:W-:Y:S01]  /*bda0*/  IMAD.MOV.U32 R10, RZ, RZ, R0 ;  /* 0x000000ffff0a7224 */ /* 0x000fe200078e0000 */
[----:B------:R-:W-:Y:S06]  /*bdb0*/  BRA `(.L_x_56) ;  /* 0x0000000000107947 */ /* 0x000fec0003800000 */
.L_x_55:
[----:B------:R-:W1:Y:S02]  /*bdc0*/  MUFU.RCP R3, R8 ;  /* 0x0000000800037308 */ /* 0x000e640000001000 */
[----:B-1----:R-:W-:-:S04]  /*bdd0*/  FFMA R0, R8, R3, -1 ;  /* 0xbf80000008007423 */ /* 0x002fc80000000003 */
[----:B------:R-:W-:-:S04]  /*bde0*/  FADD.FTZ R0, -R0, -RZ ;  /* 0x800000ff00007221 */ /* 0x000fc80000010100 */
[----:B------:R-:W-:-:S07]  /*bdf0*/  FFMA R10, R3, R0, R3 ;  /* 0x00000000030a7223 */ /* 0x000fce0000000003 */
.L_x_56:
[----:B------:R-:W-:Y:S05]  /*be00*/  BSYNC B1 ;  /* 0x0000000000017941 */ /* 0x000fea0003800000 */
.L_x_54:
[----:B------:R-:W-:Y:S01]  /*be10*/  FSETP.GEU.AND P0, PT, |R8|, 1.175494350822287508e-38, PT ;  /* 0x008000000800780b */ /* 0x000fe20003f0e200 */
[----:B------:R-:W-:-:S12]  /*be20*/  ULDC UR4, c[0x0][0x600] ;  /* 0x0001800000047ab9 */ /* 0x000fd80000000800 */
[----:B------:R-:W-:-:S04]  /*be30*/  @!P0 FMUL R8, R8, 16777216 ;  /* 0x4b80000008088820 */ /* 0x000fc80000400000 */
[----:B------:R-:W1:Y:S02]  /*be40*/  MUFU.LG2 R0, R8 ;  /* 0x0000000800007308 */ /* 0x000e640000000c00 */
[----:B-1----:R-:W-:-:S04]  /*be50*/  @!P0 FADD R0, R0, -24 ;  /* 0xc1c0000000008421 */ /* 0x002fc80000000000 */
[----:B------:R-:W-:-:S04]  /*be60*/  FMUL R0, R0, 0.69314718246459960938 ;  /* 0x3f31721800007820 */ /* 0x000fc80000400000 */
[----:B------:R-:W-:-:S07]  /*be70*/  FFMA R9, R7, UR4, R0 ;  /* 0x0000000407097c23 */ /* 0x000fce0008000000 */
.L_x_53:
[----:B------:R-:W-:Y:S05]  /*be80*/  BSYNC B0 ;  /* 0x0000000000007941 */ /* 0x000fea0003800000 */
.L_x_52:
[----:B------:R-:W-:Y:S01]  /*be90*/  UISETP.NE.AND UP0, UPT, UR36, 0x1, UPT ;  /* 0x000000012400788c */ /* 0x000fe2000bf05270 */
[----:B------:R-:W1:Y:S01]  /*bea0*/  S2R R17, SR_TID.X ;  /* 0x0000000000117919 */ /* 0x000e620000002100 */
[----:B------:R-:W-:Y:S02]  /*beb0*/  ULDC.64 UR8, c[0x0][0x208] ;  /* 0x0000820000087ab9 */ /* 0x000fe40000000a00 */
[----:B------:R-:W-:-:S06]  /*bec0*/  USEL UR4, URZ, 0x1, UP0 ;  /* 0x000000013f047887 */ /* 0x000fcc0008000000 */
[----:B------:R-:W-:Y:S01]  /*bed0*/  IMAD.U32 R0, RZ, RZ, UR4 ;  /* 0x00000004ff007e24 */ /* 0x000fe2000f8e00ff */
[----:B------:R-:W-:Y:S02]  /*bee0*/  ULDC UR4, c[0x0][0x608] ;  /* 0x0001820000047ab9 */ /* 0x000fe40000000800 */
[----:B------:R-:W-:Y:S02]  /*bef0*/  FMUL R10, R10, UR4 ;  /* 0x000000040a0a7c20 */ /* 0x000fe40008400000 */
[----:B------:R-:W-:-:S04]  /*bf00*/  SHF.L.U32 R0, R0, 0x1f, RZ ;  /* 0x0000001f00007819 */ /* 0x000fc800000006ff */
[----:B------:R-:W2:Y:S01]  /*bf10*/  SYNCS.PHASECHK.TRANS64.TRYWAIT P0, [UR15+0x8], R0 ;  /* 0x00000800ff0075a7 */ /* 0x000ea2000800014f */
[C---:B-1----:R-:W-:Y:S02]  /*bf20*/  LOP3.LUT P1, RZ, R17.reuse, 0x3, RZ, 0xc0, !PT ;  /* 0x0000000311ff7812 */ /* 0x042fe4000782c0ff */
[----:B------:R-:W-:Y:S01]  /*bf30*/  LOP3.LUT R16, R17, 0x7f, RZ, 0xc0, !PT ;  /* 0x0000007f11107812 */ /* 0x000fe200078ec0ff */
[----:B--2---:R-:W-:Y:S10]  /*bf40*/  @!P0 BRA `(.L_x_57) ;  /* 0x0000002000388947 */ /* 0x004ff40003800000 */
.L_x_106:
[----:B------:R-:W-:Y:S01]  /*bf50*/  USHF.L.U32 UR42, UR42, 0x6, URZ ;  /* 0x000000062a2a7899 */ /* 0x000fe2000800063f */
[----:B------:R-:W-:Y:S01]  /*bf60*/  BSSY B0, `(.L_x_58) ;  /* 0x0000018000007945 */ /* 0x000fe20003800000 */
[----:B------:R-:W-:Y:S02]  /*bf70*/  SHF.R.U32.HI R17, RZ, 0x2, R17 ;  /* 0x00000002ff117819 */ /* 0x000fe40000011611 */
[----:B------:R-:W-:Y:S01]  /*bf80*/  SHF.R.U32.HI R18, RZ, 0x5, R16 ;  /* 0x00000005ff127819 */ /* 0x000fe20000011610 */
[----:B------:R-:W-:Y:S07]  /*bf90*/  @P1 BRA `(.L_x_59) ;  /* 0x0000000000501947 */ /* 0x000fee0003800000 */
[----:B------:R-:W2:Y:S01]  /*bfa0*/  S2UR UR4, SR_CTAID.Y ;  /* 0x00000000000479c3 */ /* 0x000ea20000002600 */
[----:B-1----:R-:W-:Y:S01]  /*bfb0*/  IMAD.SHL.U32 R3, R18, 0x10, RZ ;  /* 0x0000001012037824 */ /* 0x002fe200078e00ff */
[----:B------:R-:W-:Y:S01]  /*bfc0*/  LOP3.LUT R0, R17, 0x7, RZ, 0xc0, !PT ;  /* 0x0000000711007812 */ /* 0x000fe200078ec0ff */
[----:B------:R-:W-:-:S03]  /*bfd0*/  ULDC.64 UR6, c[0x0][0x688] ;  /* 0x0001a20000067ab9 */ /* 0x000fc60000000a00 */
[----:B------:R-:W-:Y:S02]  /*bfe0*/  LOP3.LUT R0, R3, 0xfffffff0, R0, 0xe2, !PT ;  /* 0xfffffff003007812 */ /* 0x000fe400078ee200 */
[----:B------:R-:W1:Y:S03]  /*bff0*/  S2UR UR5, SR_CTAID.Z ;  /* 0x00000000000579c3 */ /* 0x000e660000002700 */
[----:B------:R-:W-:-:S04]  /*c000*/  VIADD R3, R0, UR42 ;  /* 0x0000002a00037c36 */ /* 0x000fc80008000000 */
[----:B------:R-:W-:Y:S01]  /*c010*/  VIADD R2, R3, 0x8 ;  /* 0x0000000803027836 */ /* 0x000fe20000000000 */
[----:B--2---:R-:W-:-:S04]  /*c020*/  UIMAD UR4, UR4, UR6, UR42 ;  /* 0x00000006040472a4 */ /* 0x004fc8000f8e022a */
[----:B-1----:R-:W-:-:S03]  /*c030*/  UIMAD UR4, UR5, UR7, UR4 ;  /* 0x00000007050472a4 */ /* 0x002fc6000f8e0204 */
[----:B------:R-:W-:Y:S02]  /*c040*/  ULDC UR5, c[0x0][0x288] ;  /* 0x0000a20000057ab9 */ /* 0x000fe40000000800 */
[----:B------:R-:W-:Y:S02]  /*c050*/  ISETP.GE.U32.AND P0, PT, R3, UR5, PT ;  /* 0x0000000503007c0c */ /* 0x000fe4000bf06070 */
[----:B------:R-:W-:Y:S02]  /*c060*/  IADD3 R0, P2, R0, UR4, RZ ;  /* 0x0000000400007c10 */ /* 0x000fe4000ff5e0ff */
[----:B------:R-:W-:Y:S01]  /*c070*/  ISETP.GE.U32.AND P1, PT, R2, UR5, PT ;  /* 0x0000000502007c0c */ /* 0x000fe2000bf26070 */
[----:B------:R-:W-:Y:S02]  /*c080*/  ULDC.64 UR4, c[0x0][0x680] ;  /* 0x0001a00000047ab9 */ /* 0x000fe40000000a00 */
[----:B------:R-:W-:Y:S01]  /*c090*/  IMAD.X R3, RZ, RZ, RZ, P2 ;  /* 0x000000ffff037224 */ /* 0x000fe200010e06ff */
[----:B------:R-:W-:-:S04]  /*c0a0*/  LEA R2, P2, R0, UR4, 0x2 ;  /* 0x0000000400027c11 */ /* 0x000fc8000f8410ff */
[----:B------:R-:W-:-:S05]  /*c0b0*/  LEA.HI.X R3, R0, UR5, R3, 0x2, P2 ;  /* 0x0000000500037c11 */ /* 0x000fca00090f1403 */
[----:B------:R2:W-:Y:S04]  /*c0c0*/  @!P0 STG.E desc[UR8][R2.64], R11 ;  /* 0x0000000b02008986 */ /* 0x0005e8000c101908 */
[----:B------:R2:W-:Y:S02]  /*c0d0*/  @!P1 STG.E desc[UR8][R2.64+0x20], R9 ;  /* 0x0000200902009986 */ /* 0x0005e4000c101908 */
.L_x_59:
[----:B------:R-:W-:Y:S05]  /*c0e0*/  BSYNC B0 ;  /* 0x0000000000007941 */ /* 0x000fea0003800000 */
.L_x_58:
[----:B------:R-:W-:Y:S01]  /*c0f0*/  ULDC.64 UR4, c[0x0][0x730] ;  /* 0x0001cc0000047ab9 */ /* 0x000fe20000000a00 */
[-C--:B------:R-:W-:Y:S01]  /*c100*/  FMUL R90, R90, R10.reuse ;  /* 0x0000000a5a5a7220 */ /* 0x080fe20000400000 */
[----:B------:R-:W-:Y:S01]  /*c110*/  ISETP.NE.U32.AND P0, PT, RZ, UR4, PT ;  /* 0x00000004ff007c0c */ /* 0x000fe2000bf05070 */
[-C--:B------:R-:W-:Y:S01]  /*c120*/  FMUL R38, R91, R10.reuse ;  /* 0x0000000a5b267220 */ /* 0x080fe20000400000 */
[-C--:B------:R-:W-:Y:S01]  /*c130*/  FMUL R94, R94, R10.reuse ;  /* 0x0000000a5e5e7220 */ /* 0x080fe20000400000 */
[-C--:B------:R-:W-:Y:S01]  /*c140*/  FMUL R40, R95, R10.reuse ;  /* 0x0000000a5f287220 */ /* 0x080fe20000400000 */
[----:B------:R-:W-:Y:S01]  /*c150*/  ISETP.NE.AND.EX P0, PT, RZ, UR5, PT, P0 ;  /* 0x00000005ff007c0c */ /* 0x000fe2000bf05300 */
        /* <DEDUP_REMOVED lines=12> */
[----:B------:R-:W-:Y:S06]  /*c220*/  @P0 BRA `(.L_x_60) ;  /* 0x0000000000200947 */ /* 0x000fec0003800000 */
[----:B------:R-:W-:Y:S02]  /*c230*/  ULDC.64 UR4, c[0x0][0x728] ;  /* 0x0001ca0000047ab9 */ /* 0x000fe40000000a00 */
[----:B------:R-:W-:-:S04]  /*c240*/  ISETP.NE.U32.AND P0, PT, RZ, UR4, PT ;  /* 0x00000004ff007c0c */ /* 0x000fc8000bf05070 */
[----:B------:R-:W-:-:S13]  /*c250*/  ISETP.NE.AND.EX P0, PT, RZ, UR5, PT, P0 ;  /* 0x00000005ff007c0c */ /* 0x000fda000bf05300 */
[----:B------:R-:W-:Y:S05]  /*c260*/  @!P0 BRA `(.L_x_61) ;  /* 0x00000000000c8947 */ /* 0x000fea0003800000 */
[----:B-12---:R-:W1:Y:S02]  /*c270*/  LDC.64 R2, c[0x0][0x728] ;  /* 0x0001ca00ff027b82 */ /* 0x006e640000000a00 */
[----:B-1----:R4:W5:Y:S01]  /*c280*/  LDG.E R2, desc[UR8][R2.64] ;  /* 0x0000000802027981 */ /* 0x002962000c1e1900 */
[----:B------:R-:W-:Y:S05]  /*c290*/  BRA `(.L_x_60) ;  /* 0x0000000000047947 */ /* 0x000fea0003800000 */
.L_x_61:
[----:B--2---:R-:W3:Y:S02]  /*c2a0*/  LDC R2, c[0x0][0x720] ;  /* 0x0001c800ff027b82 */ /* 0x004ee40000000800 */
.L_x_60:
[----:B-1----:R-:W-:Y:S01]  /*c2b0*/  MOV R0, RZ ;  /* 0x000000ff00007202 */ /* 0x002fe20000000f00 */
[----:B---3-5:R-:W-:-:S03]  /*c2c0*/  IMAD.MOV.U32 R35, RZ, RZ, R2 ;  /* 0x000000ffff237224 */ /* 0x028fc600078e0002 */
[----:B------:R-:W-:-:S13]  /*c2d0*/  LOP3.LUT P0, RZ, R0, 0x1bf, RZ, 0xc0, !PT ;  /* 0x000001bf00ff7812 */ /* 0x000fda000780c0ff */
[----:B------:R-:W-:Y:S05]  /*c2e0*/  @!P0 BRA `(.L_x_62) ;  /* 0x0000000000408947 */ /* 0x000fea0003800000 */
[----:B------:R-:W-:Y:S01]  /*c2f0*/  MOV R0, 0x0 ;  /* 0x0000000000007802 */ /* 0x000fe20000000f00 */
[----:B------:R-:W-:Y:S01]  /*c300*/  ULDC.64 UR4, c[0x4][0x68] ;  /* 0x01001a0000047ab9 */ /* 0x000fe20000000a00 */
[----:B------:R-:W-:Y:S01]  /*c310*/  ULDC.64 UR6, c[0x4][0x8] ;  /* 0x0100020000067ab9 */ /* 0x000fe20000000a00 */
[----:B------:R-:W-:Y:S01]  /*c320*/  IMAD.U32 R4, RZ, RZ, UR4 ;  /* 0x00000004ff047e24 */ /* 0x000fe2000f8e00ff */
[----:B--2-4-:R1:W2:Y:S01]  /*c330*/  LDC.64 R2, c[0x4][R0] ;  /* 0x0100000000027b82 */ /* 0x0142a20000000a00 */
[----:B------:R-:W-:Y:S01]  /*c340*/  IMAD.U32 R5, RZ, RZ, UR5 ;  /* 0x00000005ff057e24 */ /* 0x000fe2000f8e00ff */
[----:B------:R-:W-:Y:S01]  /*c350*/  ULDC.64 UR4, c[0x4][0x70] ;  /* 0x01001c0000047ab9 */ /* 0x000fe20000000a00 */
[----:B------:R-:W-:Y:S02]  /*c360*/  IMAD.U32 R10, RZ, RZ, UR6 ;  /* 0x00000006ff0a7e24 */ /* 0x000fe4000f8e00ff */
[----:B------:R-:W-:Y:S02]  /*c370*/  IMAD.U32 R6, RZ, RZ, UR4 ;  /* 0x00000004ff067e24 */ /* 0x000fe4000f8e00ff */
[----:B------:R-:W-:-:S02]  /*c380*/  IMAD.U32 R7, RZ, RZ, UR5 ;  /* 0x00000005ff077e24 */ /* 0x000fc4000f8e00ff */
[----:B------:R-:W-:Y:S02]  /*c390*/  IMAD.U32 R11, RZ, RZ, UR7 ;  /* 0x00000007ff0b7e24 */ /* 0x000fe4000f8e00ff */
[----:B------:R-:W-:Y:S02]  /*c3a0*/  IMAD.MOV.U32 R8, RZ, RZ, 0x70 ;  /* 0x00000070ff087424 */ /* 0x000fe400078e00ff */
[----:B------:R-:W-:Y:S02]  /*c3b0*/  IMAD.MOV.U32 R12, RZ, RZ, 0x1 ;  /* 0x00000001ff0c7424 */ /* 0x000fe400078e00ff */
[----:B-1----:R-:W-:-:S07]  /*c3c0*/  IMAD.MOV.U32 R13, RZ, RZ, RZ ;  /* 0x000000ffff0d7224 */ /* 0x002fce00078e00ff */
[----:B------:R-:W-:-:S07]  /*c3d0*/  LEPC R20, `(.L_x_62) ;  /* 0x000000001014794e */ /* 0x000fce0000000000 */
[----:B--2---:R-:W-:Y:S05]  /*c3e0*/  CALL.ABS.NOINC R2 ;  /* 0x0000000002007343 */ /* 0x004fea0003c00000 */
.L_x_62:
[----:B------:R-:W-:Y:S02]  /*c3f0*/  IMAD.U32 R19, RZ, RZ, UR37 ;  /* 0x00000025ff137e24 */ /* 0x000fe4000f8e00ff */
[----:B------:R-:W-:-:S04]  /*c400*/  IMAD.U32 R0, RZ, RZ, UR36 ;  /* 0x00000024ff007e24 */ /* 0x000fc8000f8e00ff */
[----:B------:R-:W-:-:S04]  /*c410*/  IMAD R19, R0, 0x1200, R19 ;  /* 0x0000120000137824 */ /* 0x000fc800078e0213 */
[----:B------:R-:W-:-:S05]  /*c420*/  VIADD R0, R19, 0xffffee00 ;  /* 0xffffee0013007836 */ /* 0x000fca0000000000 */
        /* <DEDUP_REMOVED lines=18> */
.L_x_63:
[----:B------:R-:W1:Y:S01]  /*c550*/  S2R R4, SR_TID.X ;  /* 0x0000000000047919 */ /* 0x000e620000002100 */
[----:B------:R-:W-:Y:S01]  /*c560*/  ULDC.64 UR4, c[0x0][0x730] ;  /* 0x0001cc0000047ab9 */ /* 0x000fe20000000a00 */
[----:B------:R-:W-:Y:S01]  /*c570*/  VIADD R16, R16, 0x1f ;  /* 0x0000001f10107836 */ /* 0x000fe20000000000 */
[----:B------:R-:W-:Y:S01]  /*c580*/  ISETP.NE.U32.AND P0, PT, RZ, UR4, PT ;  /* 0x00000004ff007c0c */ /* 0x000fe2000bf05070 */
[----:B------:R-:W-:Y:S01]  /*c590*/  IMAD.SHL.U32 R17, R17, 0x40, RZ ;  /* 0x0000004011117824 */ /* 0x000fe200078e00ff */
[----:B------:R-:W-:Y:S02]  /*c5a0*/  BSSY B0, `(.L_x_64) ;  /* 0x000000e000007945 */ /* 0x000fe40003800000 */
[----:B------:R-:W-:-:S13]  /*c5b0*/  ISETP.NE.AND.EX P0, PT, RZ, UR5, PT, P0 ;  /* 0x00000005ff007c0c */ /* 0x000fda000bf05300 */
[----:B------:R-:W3:Y:S01]  /*c5c0*/  @P0 LDC R35, c[0x0][0x720] ;  /* 0x0001c800ff230b82 */ /* 0x000ee20000000800 */
[----:B------:R-:W-:Y:S01]  /*c5d0*/  ISETP.GT.U32.AND P0, PT, R16, 0x3e, PT ;  /* 0x0000003e1000780c */ /* 0x000fe20003f04070 */
[C---:B-1----:R-:W-:Y:S02]  /*c5e0*/  IMAD.SHL.U32 R0, R4.reuse, 0x2, RZ ;  /* 0x0000000204007824 */ /* 0x042fe400078e00ff */
[----:B--2---:R-:W-:-:S03]  /*c5f0*/  IMAD.SHL.U32 R2, R4, 0x10, RZ ;  /* 0x0000001004027824 */ /* 0x004fc600078e00ff */
[----:B----4-:R-:W-:Y:S02]  /*c600*/  LOP3.LUT R3, R0, 0x6, RZ, 0xc0, !PT ;  /* 0x0000000600037812 */ /* 0x010fe400078ec0ff */
[----:B------:R-:W-:-:S03]  /*c610*/  LOP3.LUT R5, R2, 0x180, RZ, 0xc0, !PT ;  /* 0x0000018002057812 */ /* 0x000fc600078ec0ff */
[----:B------:R-:W-:Y:S01]  /*c620*/  IMAD R3, R18, 0x400, R3 ;  /* 0x0000040012037824 */ /* 0x000fe200078e0203 */
[----:B------:R-:W-:Y:S02]  /*c630*/  LOP3.LUT R5, R5, 0x30, R0, 0xf8, !PT ;  /* 0x0000003005057812 */ /* 0x000fe400078ef800 */
[----:B------:R-:W-:-:S04]  /*c640*/  LOP3.LUT R0, R17, 0x40, RZ, 0xc0, !PT ;  /* 0x0000004011007812 */ /* 0x000fc800078ec0ff */
[----:B------:R-:W-:Y:S01]  /*c650*/  IADD3 R0, R5, R3, R0 ;  /* 0x0000000305007210 */ /* 0x000fe20007ffe000 */
[----:B------:R-:W-:Y:S06]  /*c660*/  @P0 BRA `(.L_x_65) ;  /* 0x0000000000040947 */ /* 0x000fec0003800000 */
[----:B------:R-:W-:-:S04]  /*c670*/  DEPBAR.LE SB0, 0x0 ;  /* 0x000080000000791a */ /* 0x000fc80000000000 */
.L_x_65:
[----:B------:R-:W-:Y:S05]  /*c680*/  BSYNC B0 ;  /* 0x0000000000007941 */ /* 0x000fea0003800000 */
.L_x_64:
[----:B------:R-:W-:Y:S05]  /*c690*/  WARPSYNC.ALL ;  /* 0x0000000000007948 */ /* 0x000fea0003800000 */
[----:B------:R-:W-:Y:S01]  /*c6a0*/  R2P PR, R4, 0x18 ;  /* 0x0000001804007804 */ /* 0x000fe20000000000 */
[----:B------:R-:W-:Y:S01]  /*c6b0*/  BAR.SYNC.DEFER_BLOCKING 0x1, 0x80 ;  /* 0x0042000000007b1d */ /* 0x000fe20000010000 */
[----:B------:R-:W-:Y:S02]  /*c6c0*/  IMAD.IADD R39, R19, 0x1, R0 ;  /* 0x0000000113277824 */ /* 0x000fe400078e0200 */
[-C--:B---3--:R-:W-:Y:S01]  /*c6d0*/  FMUL R0, R88, R35.reuse ;  /* 0x0000002358007220 */ /* 0x088fe20000400000 */
[-C--:B------:R-:W-:Y:S01]  /*c6e0*/  FMUL R3, R22, R35.reuse ;  /* 0x0000002316037220 */ /* 0x080fe20000400000 */
[----:B------:R-:W-:Y:S01]  /*c6f0*/  FMUL R25, R32, R35 ;  /* 0x0000002320197220 */ /* 0x000fe20000400000 */
[----:B------:R-:W-:-:S02]  /*c700*/  VIADD R2, R39, 0xffffee00 ;  /* 0xffffee0027027836 */ /* 0x000fc40000000000 */
[-C--:B------:R-:W-:Y:S01]  /*c710*/  FMUL R5, R38, R35.reuse ;  /* 0x0000002326057220 */ /* 0x080fe20000400000 */
[----:B------:R-:W-:Y:S01]  /*c720*/  VIADD R37, R39, 0xffffee20 ;  /* 0xffffee2027257836 */ /* 0x000fe20000000000 */
[----:B------:R-:W-:Y:S01]  /*c730*/  F2FP.SATFINITE.E4M3.F32.PACK_AB_MERGE_C R32, R3, R0, RZ ;  /* 0x000000000320723e */ /* 0x000fe200048070ff */
[----:B------:R-:W-:Y:S02]  /*c740*/  IMAD.MOV.U32 R0, RZ, RZ, 0x10 ;  /* 0x00000010ff007424 */ /* 0x000fe400078e00ff */
[-C--:B------:R-:W-:Y:S01]  /*c750*/  FMUL R4, R92, R35.reuse ;  /* 0x000000235c047220 */ /* 0x080fe20000400000 */
[-C--:B------:R-:W-:Y:S01]  /*c760*/  FMUL R7, R24, R35.reuse ;  /* 0x0000002318077220 */ /* 0x080fe20000400000 */
[----:B------:R-:W-:Y:S02]  /*c770*/  @P4 VIADD R37, R2, 0xffffffe0 ;  /* 0xffffffe002254836 */ /* 0x000fe40000000000 */
        /* <DEDUP_REMOVED lines=12> */
[----:B------:R-:W-:Y:S01]  /*c840*/  SEL R0, R0, 0xfffffff0, !P3 ;  /* 0xfffffff000007807 */ /* 0x000fe20005800000 */
        /* <DEDUP_REMOVED lines=14> */
[----:B------:R-:W-:Y:S01]  /*c930*/  F2FP.SATFINITE.E4M3.F32.PACK_AB_MERGE_C R34, R5, R2, RZ ;  /* 0x000000020522723e */ /* 0x000fe200048070ff */
[C---:B------:R-:W-:Y:S01]  /*c940*/  IMAD.IADD R2, R0.reuse, 0x1, R39 ;  /* 0x0000000100027824 */ /* 0x040fe200078e0227 */
[----:B------:R-:W-:Y:S01]  /*c950*/  F2FP.SATFINITE.E4M3.F32.PACK_AB_MERGE_C R4, R7, R4, RZ ;  /* 0x000000040704723e */ /* 0x000fe200048070ff */
[----:B------:R-:W-:Y:S01]  /*c960*/  IMAD.IADD R0, R0, 0x1, R37 ;  /* 0x0000000100007824 */ /* 0x000fe200078e0225 */
[----:B------:R-:W-:Y:S01]  /*c970*/  F2FP.SATFINITE.E4M3.F32.PACK_AB_MERGE_C R6, R9, R6, RZ ;  /* 0x000000060906723e */ /* 0x000fe200048070ff */
[----:B------:R1:W-:Y:S01]  /*c980*/  STS.U16 [R39+-0x1200], R32 ;  /* 0xffee002027007388 */ /* 0x0003e20000000400 */
[----:B------:R-:W-:Y:S01]  /*c990*/  F2FP.SATFINITE.E4M3.F32.PACK_AB_MERGE_C R11, R11, R8, RZ ;  /* 0x000000080b0b723e */ /* 0x000fe200048070ff */
[----:B------:R-:W-:Y:S01]  /*c9a0*/  BSSY B0, `(.L_x_66) ;  /* 0x000002d000007945 */ /* 0x000fe20003800000 */
[----:B------:R-:W-:Y:S01]  /*c9b0*/  F2FP.SATFINITE.E4M3.F32.PACK_AB_MERGE_C R13, R13, R10, RZ ;  /* 0x0000000a0d0d723e */ /* 0x000fe200048070ff */
[----:B------:R1:W-:Y:S01]  /*c9c0*/  STS.U16 [R39+-0x1000], R34 ;  /* 0xfff0002227007388 */ /* 0x0003e20000000400 */
[----:B------:R-:W-:-:S02]  /*c9d0*/  F2FP.SATFINITE.E4M3.F32.PACK_AB_MERGE_C R15, R15, R12, RZ ;  /* 0x0000000c0f0f723e */ /* 0x000fc400048070ff */
[----:B------:R-:W-:Y:S01]  /*c9e0*/  F2FP.SATFINITE.E4M3.F32.PACK_AB_MERGE_C R17, R17, R14, RZ ;  /* 0x0000000e1111723e */ /* 0x000fe200048070ff */
[----:B------:R1:W-:Y:S01]  /*c9f0*/  STS.U16 [R39+-0x11f8], R4 ;  /* 0xffee080427007388 */ /* 0x0003e20000000400 */
[----:B------:R-:W-:Y:S02]  /*ca00*/  F2FP.SATFINITE.E4M3.F32.PACK_AB_MERGE_C R16, R21, R16, RZ ;  /* 0x000000101510723e */ /* 0x000fe400048070ff */
[----:B------:R-:W-:Y:S01]  /*ca10*/  F2FP.SATFINITE.E4M3.F32.PACK_AB_MERGE_C R18, R23, R18, RZ ;  /* 0x000000121712723e */ /* 0x000fe200048070ff */
[----:B------:R1:W-:Y:S01]  /*ca20*/  STS.U16 [R39+-0xff8], R6 ;  /* 0xfff0080627007388 */ /* 0x0003e20000000400 */
[----:B------:R-:W-:Y:S02]  /*ca30*/  F2FP.SATFINITE.E4M3.F32.PACK_AB_MERGE_C R20, R25, R20, RZ ;  /* 0x000000141914723e */ /* 0x000fe400048070ff */
[----:B------:R-:W-:Y:S01]  /*ca40*/  F2FP.SATFINITE.E4M3.F32.PACK_AB_MERGE_C R22, R27, R22, RZ ;  /* 0x000000161b16723e */ /* 0x000fe200048070ff */
[----:B------:R1:W-:Y:S01]  /*ca50*/  STS.U16 [R2+-0x1200], R11 ;  /* 0xffee000b02007388 */ /* 0x0003e20000000400 */
[----:B------:R-:W-:-:S02]  /*ca60*/  F2FP.SATFINITE.E4M3.F32.PACK_AB_MERGE_C R29, R29, R24, RZ ;  /* 0x000000181d1d723e */ /* 0x000fc400048070ff */
[----:B------:R-:W-:Y:S01]  /*ca70*/  F2FP.SATFINITE.E4M3.F32.PACK_AB_MERGE_C R31, R31, R26, RZ ;  /* 0x0000001a1f1f723e */ /* 0x000fe200048070ff */
[----:B------:R1:W-:Y:S01]  /*ca80*/  STS.U16 [R2+-0x1000], R13 ;  /* 0xfff0000d02007388 */ /* 0x0003e20000000400 */
[----:B------:R-:W-:Y:S02]  /*ca90*/  F2FP.SATFINITE.E4M3.F32.PACK_AB_MERGE_C R33, R33, R28, RZ ;  /* 0x0000001c2121723e */ /* 0x000fe400048070ff */
[----:B------:R-:W-:Y:S01]  /*caa0*/  F2FP.SATFINITE.E4M3.F32.PACK_AB_MERGE_C R35, R35, R30, RZ ;  /* 0x0000001e2323723e */ /* 0x000fe200048070ff */
[----:B------:R1:W-:Y:S04]  /*cab0*/  STS.U16 [R2+-0x11f8], R15 ;  /* 0xffee080f02007388 */ /* 0x0003e80000000400 */
[----:B------:R1:W-:Y:S04]  /*cac0*/  STS.U16 [R2+-0xff8], R17 ;  /* 0xfff0081102007388 */ /* 0x0003e80000000400 */
[----:B------:R1:W-:Y:S04]  /*cad0*/  STS.U16 [R37], R16 ;  /* 0x0000001025007388 */ /* 0x0003e80000000400 */
[----:B------:R1:W-:Y:S04]  /*cae0*/  STS.U16 [R37+0x200], R18 ;  /* 0x0002001225007388 */ /* 0x0003e80000000400 */
[----:B------:R1:W-:Y:S04]  /*caf0*/  STS.U16 [R37+0x8], R20 ;  /* 0x0000081425007388 */ /* 0x0003e80000000400 */
[----:B------:R1:W-:Y:S04]  /*cb00*/  STS.U16 [R37+0x208], R22 ;  /* 0x0002081625007388 */ /* 0x0003e80000000400 */
[----:B------:R1:W-:Y:S04]  /*cb10*/  STS.U16 [R0], R29 ;  /* 0x0000001d00007388 */ /* 0x0003e80000000400 */
[----:B------:R1:W-:Y:S04]  /*cb20*/  STS.U16 [R0+0x200], R31 ;  /* 0x0002001f00007388 */ /* 0x0003e80000000400 */
[----:B------:R1:W-:Y:S04]  /*cb30*/  STS.U16 [R0+0x8], R33 ;  /* 0x0000082100007388 */ /* 0x0003e80000000400 */
[----:B------:R1:W-:Y:S01]  /*cb40*/  STS.U16 [R0+0x208], R35 ;  /* 0x0002082300007388 */ /* 0x0003e20000000400 */
[----:B------:R-:W-:Y:S01]  /*cb50*/  @!PT LDS RZ, [RZ] ;  /* 0x00000000fffff984 */ /* 0x000fe20000000800 */
[----:B------:R-:W-:Y:S01]  /*cb60*/  @!PT LDS RZ, [RZ] ;  /* 0x00000000fffff984 */ /* 0x000fe20000000800 */
[----:B------:R-:W-:Y:S01]  /*cb70*/  @!PT LDS RZ, [RZ] ;  /* 0x00000000fffff984 */ /* 0x000fe20000000800 */
[----:B------:R-:W-:Y:S01]  /*cb80*/  @!PT LDS RZ, [RZ] ;  /* 0x00000000fffff984 */ /* 0x000fe20000000800 */
[----:B------:R2:W-:Y:S06]  /*cb90*/  MEMBAR.ALL.CTA ;  /* 0x0000000000007992 */ /* 0x0005ec0000008000 */
[----:B--2---:R-:W2:Y:S02]  /*cba0*/  FENCE.VIEW.ASYNC.S ;  /* 0x00000000000073c6 */ /* 0x004ea40000000000 */
[----:B--2---:R-:W-:Y:S06]  /*cbb0*/  BAR.SYNC.DEFER_BLOCKING 0x1, 0x80 ;  /* 0x0042000000007b1d */ /* 0x004fec0000010000 */
[----:B-1----:R-:W-:Y:S05]  /*cbc0*/  @P0 BRA `(.L_x_67) ;  /* 0x0000000000280947 */ /* 0x002fea0003800000 */
[----:B------:R-:W-:Y:S01]  /*cbd0*/  S2UR UR44, SR_CTAID.Z ;  /* 0x00000000002c79c3 */ /* 0x000fe20000002700 */
[----:B------:R-:W-:Y:S01]  /*cbe0*/  R2UR UR40, R19 ;  /* 0x00000000132872ca */ /* 0x000fe200000e0000 */
[----:B------:R-:W-:Y:S01]  /*cbf0*/  ULDC.64 UR4, c[0x0][0x198] ;  /* 0x0000660000047ab9 */ /* 0x000fe20000000a00 */
[----:B------:R-:W-:Y:S01]  /*cc00*/  UMOV UR41, URZ ;  /* 0x0000003f00297c82 */ /* 0x000fe20008000000 */
[----:B------:R-:W-:-:S04]  /*cc10*/  UIADD3 UR4, UP0, UR4, 0x670, URZ ;  /* 0x0000067004047890 */ /* 0x000fc8000ff1e03f */
[----:B------:R-:W1:Y:S01]  /*cc20*/  S2UR UR43, SR_CTAID.Y ;  /* 0x00000000002b79c3 */ /* 0x000e620000002600 */
[----:B------:R-:W-:-:S05]  /*cc30*/  UIADD3.X UR5, URZ, UR5, URZ, UP0, !UPT ;  /* 0x000000053f057290 */ /* 0x000fca00087fe43f */
[----:B------:R-:W-:-:S09]  /*cc40*/  UIADD3 UR40, UR40, -0x1200, URZ ;  /* 0xffffee0028287890 */ /* 0x000fd2000fffe03f */
[----:B-1----:R1:W-:Y:S02]  /*cc50*/  UTMASTG.4D [UR40], [UR4] ;  /* 0x00000028040073b5 */ /* 0x0023e40008018000 */
[----:B-1----:R0:W-:Y:S02]  /*cc60*/  UTMACMDFLUSH ;  /* 0x00000000000079b7 */ /* 0x0021e40000000000 */
.L_x_67:
[----:B------:R-:W-:Y:S05]  /*cc70*/  BSYNC B0 ;  /* 0x0000000000007941 */ /* 0x000fea0003800000 */
.L_x_66:
[----:B------:R-:W-:Y:S01]  /*cc80*/  UIADD3 UR36, UR36, -0x1, URZ ;  /* 0xffffffff24247890 */ /* 0x000fe2000fffe03f */
[----:B------:R-:W-:-:S04]  /*cc90*/  DEPBAR.LE SB0, 0x0 ;  /* 0x000080000000791a */ /* 0x000fc80000000000 */
[----:B------:R-:W-:-:S04]  /*cca0*/  USHF.L.U32 UR4, UR36, 0x3, URZ ;  /* 0x0000000324047899 */ /* 0x000fc8000800063f */
[----:B------:R-:W-:-:S04]  /*ccb0*/  ULOP3.LUT UR4, UR4, 0x8, URZ, 0xe2, !UPT ;  /* 0x0000000804047892 */ /* 0x000fc8000f8ee23f */
[----:B------:R-:W-:-:S06]  /*ccc0*/  ULOP3.LUT UR4, UR4, 0x18, URZ, 0x3c, !UPT ;  /* 0x0000001804047892 */ /* 0x000fcc000f8e3c3f */
[----:B------:R-:W-:-:S04]  /*ccd0*/  IMAD.U32 R0, RZ, RZ, UR4 ;  /* 0x00000004ff007e24 */ /* 0x000fc8000f8e00ff */
[----:B------:R-:W-:Y:S01]  /*cce0*/  SYNCS.ARRIVE.TRANS64.A1T0 RZ, [R0+UR37+0xc090], RZ ;  /* 0x00c090ff00ff79a7 */ /* 0x000fe20008100025 */
[----:B------:R-:W-:Y:S05]  /*ccf0*/  EXIT ;  /* 0x000000000000794d */ /* 0x000fea0003800000 */
.L_x_6:
[----:B------:R-:W-:-:S08]  /*cd00*/  UISETP.NE.AND UP0, UPT, UR10, 0x1, UPT ;  /* 0x000000010a00788c */ /* 0x000fd0000bf05270 */
[----:B------:R-:W1:-:S00]  /*cd10*/  USETMAXREG.DEALLOC.CTAPOOL 0x18 ;  /* 0x00000018000079c8 */ /* 0x000e4000080e0500 */
[----:B------:R-:W-:-:S13]  /*cd20*/  PLOP3.LUT P0, PT, PT, PT, UP0, 0x80, 0x0 ;  /* 0x000000000000781c */ /* 0x000fda0003f0f008 */
[----:B------:R-:W-:Y:S05]  /*cd30*/  @P0 EXIT ;  /* 0x000000000000094d */ /* 0x000fea0003800000 */
[----:B------:R-:W2:Y:S01]  /*cd40*/  S2UR UR11, SR_CTAID.X ;  /* 0x00000000000b79c3 */ /* 0x000ea20000002500 */
[----:B------:R-:W-:Y:S01]  /*cd50*/  ELECT P3, URZ, PT ;  /* 0x00000000003f782f */ /* 0x000fe20003860000 */
[----:B------:R-:W-:Y:S01]  /*cd60*/  BSSY B0, `(.L_x_68) ;  /* 0x0000029000007945 */ /* 0x000fe20003800000 */
[----:B-1----:R-:W-:Y:S02]  /*cd70*/  IMAD.MOV.U32 R2, RZ, RZ, RZ ;  /* 0x000000ffff027224 */ /* 0x002fe400078e00ff */
[----:B------:R-:W-:Y:S02]  /*cd80*/  IMAD.MOV.U32 R8, RZ, RZ, RZ ;  /* 0x000000ffff087224 */ /* 0x000fe400078e00ff */
[----:B------:R-:W-:Y:S01]  /*cd90*/  IMAD.MOV.U32 R4, RZ, RZ, RZ ;  /* 0x000000ffff047224 */ /* 0x000fe200078e00ff */
[----:B------:R-:W1:Y:S08]  /*cda0*/  S2UR UR20, SR_CTAID.Y ;  /* 0x00000000001479c3 */ /* 0x000e700000002600 */
[----:B------:R-:W3:Y:S01]  /*cdb0*/  S2UR UR21, SR_CTAID.Z ;  /* 0x00000000001579c3 */ /* 0x000ee20000002700 */
[----:B--2---:R-:W-:Y:S01]  /*cdc0*/  USHF.L.U32 UR11, UR11, 0x7, URZ ;  /* 0x000000070b0b7899 */ /* 0x004fe2000800063f */
[----:B------:R-:W-:Y:S11]  /*cdd0*/  @!P3 BRA `(.L_x_69) ;  /* 0x000000000084b947 */ /* 0x000ff60003800000 */
[----:B------:R-:W2:Y:S01]  /*cde0*/  S2R R4, SR_CgaCtaId ;  /* 0x0000000000047919 */ /* 0x000ea20000008800 */
[----:B------:R-:W-:Y:S01]  /*cdf0*/  MOV R3, 0x400 ;  /* 0x0000040000037802 */ /* 0x000fe20000000f00 */
[----:B------:R-:W-:-:S03]  /*ce00*/  IMAD.MOV.U32 R5, RZ, RZ, 0x1 ;  /* 0x00000001ff057424 */ /* 0x000fc600078e00ff */
[----:B--2---:R-:W-:Y:S02]  /*ce10*/  LEA R4, R4, R3, 0x18 ;  /* 0x0000000304047211 */ /* 0x004fe400078ec0ff */
[----:B------:R-:W-:-:S04]  /*ce20*/  SHF.L.U32 R3, R5, 0x1f, RZ ;  /* 0x0000001f05037819 */ /* 0x000fc800000006ff */
[----:B------:R-:W2:Y:S02]  /*ce30*/  SYNCS.PHASECHK.TRANS64.TRYWAIT P0, [R4+URZ+0xc060], R3 ;  /* 0x00c06003040075a7 */ /* 0x000ea4000800017f */
[----:B--2---:R-:W-:Y:S05]  /*ce40*/  @!P0 BRA `(.L_x_70) ;  /* 0x0000001000908947 */ /* 0x004fea0003800000 */
.L_x_107:
[----:B------:R-:W-:Y:S01]  /*ce50*/  ULOP3.LUT UR4, UR6, 0x2, URZ, 0xfc, !UPT ;  /* 0x0000000206047892 */ /* 0x000fe2000f8efc3f */
[----:B--2---:R-:W-:-:S03]  /*ce60*/  @P2 IMAD.MOV.U32 R3, RZ, RZ, 0x1000 ;  /* 0x00001000ff032424 */ /* 0x004fc600078e00ff */
[----:B------:R-:W-:Y:S01]  /*ce70*/  UPRMT UR4, UR4, 0x9910, URZ ;  /* 0x0000991004047896 */ /* 0x000fe2000800003f */
[----:B------:R2:W-:Y:S03]  /*ce80*/  @P2 SYNCS.ARRIVE.TRANS64 RZ, [R4+URZ+0xc050], R3 ;  /* 0x00c0500304ff29a7 */ /* 0x0005e6000800003f */
[----:B------:R-:W-:-:S06]  /*ce90*/  UISETP.NE.AND UP0, UPT, UR4, 0x2, UPT ;  /* 0x000000020400788c */ /* 0x000fcc000bf05270 */
[----:B------:R-:W-:-:S13]  /*cea0*/  PLOP3.LUT P0, PT, PT, PT, UP0, 0x80, 0x0 ;  /* 0x000000000000781c */ /* 0x000fda0003f0f008 */
[----:B--2---:R-:W-:Y:S05]  /*ceb0*/  @P0 BRA `(.L_x_71) ;  /* 0x0000000000040947 */ /* 0x004fea0003800000 */
[----:B-1-3--:R-:W-:Y:S01]  /*cec0*/  BPT.TRAP 0x1 ;  /* 0x000000040000795c */ /* 0x00afe20000300000 */
.L_x_71:
[----:B------:R-:W-:-:S04]  /*ced0*/  LOP3.LUT P0, RZ, R0, 0x1f, RZ, 0xc0, !PT ;  /* 0x0000001f00ff7812 */ /* 0x000fc8000780c0ff */
[----:B------:R-:W-:-:S13]  /*cee0*/  PLOP3.LUT P0, PT, P0, P2, PT, 0x2a, 0x0 ;  /* 0x000000000000781c */ /* 0x000fda0000704572 */
[----:B------:R-:W-:Y:S05]  /*cef0*/  @P0 BRA `(.L_x_72) ;  /* 0x0000000000040947 */ /* 0x000fea0003800000 */
[----:B-1-3--:R-:W-:Y:S01]  /*cf00*/  BPT.TRAP 0x1 ;  /* 0x000000040000795c */ /* 0x00afe20000300000 */
.L_x_72:
[----:B------:R-:W-:Y:S01]  /*cf10*/  R2UR UR8, R4 ;  /* 0x00000000040872ca */ /* 0x000fe200000e0000 */
[----:B------:R-:W-:Y:S01]  /*cf20*/  ULDC.64 UR4, c[0x0][0x198] ;  /* 0x0000660000047ab9 */ /* 0x000fe20000000a00 */
[----:B------:R-:W-:Y:S01]  /*cf30*/  UMOV UR14, 0x0 ;  /* 0x00000000000e7882 */ /* 0x000fe20000000000 */
[----:B------:R-:W-:Y:S01]  /*cf40*/  UIADD3 UR4, UP0, UR4, 0xf0, URZ ;  /* 0x000000f004047890 */ /* 0x000fe2000ff1e03f */
[----:B------:R-:W-:Y:S01]  /*cf50*/  IMAD.MOV.U32 R4, RZ, RZ, 0x1 ;  /* 0x00000001ff047424 */ /* 0x000fe200078e00ff */
[----:B------:R-:W-:Y:S01]  /*cf60*/  UMOV UR15, 0x10000000 ;  /* 0x10000000000f7882 */ /* 0x000fe20000000000 */
[----:B------:R-:W-:Y:S01]  /*cf70*/  UMOV UR10, URZ ;  /* 0x0000003f000a7c82 */ /* 0x000fe20008000000 */
[----:B------:R-:W-:Y:S01]  /*cf80*/  UIADD3.X UR5, URZ, UR5, URZ, UP0, !UPT ;  /* 0x000000053f057290 */ /* 0x000fe200087fe43f */
[----:B------:R-:W-:Y:S01]  /*cf90*/  IMAD.MOV.U32 R8, RZ, RZ, 0x40 ;  /* 0x00000040ff087424 */ /* 0x000fe200078e00ff */
[----:B-1----:R-:W-:Y:S01]  /*cfa0*/  UMOV UR12, UR20 ;  /* 0x00000014000c7c82 */ /* 0x002fe20008000000 */
[----:B---3--:R-:W-:-:S03]  /*cfb0*/  UMOV UR13, UR21 ;  /* 0x00000015000d7c82 */ /* 0x008fc60008000000 */
[----:B------:R-:W-:-:S09]  /*cfc0*/  UIADD3 UR9, UR8, 0xc050, URZ ;  /* 0x0000c05008097890 */ /* 0x000fd2000fffe03f */
[----:B------:R2:W-:Y:S02]  /*cfd0*/  UTMALDG.4D [UR8], [UR4], desc[UR14] ;  /* 0x00000e08040075b4 */ /* 0x0005e40008019000 */
[----:B--2---:R-:W-:Y:S01]  /*cfe0*/  NOP ;  /* 0x0000000000007918 */ /* 0x004fe20000000000 */
.L_x_69:
[----:B-1-3--:R-:W-:Y:S05]  /*cff0*/  BSYNC B0 ;  /* 0x0000000000007941 */ /* 0x00afea0003800000 */
.L_x_68:
[----:B------:R-:W1:Y:S01]  /*d000*/  LDC R3, c[0x0][0x28c] ;  /* 0x0000a300ff037b82 */ /* 0x000e620000000800 */
[----:B------:R-:W-:Y:S01]  /*d010*/  BSSY B0, `(.L_x_73) ;  /* 0x0000023000007945 */ /* 0x000fe20003800000 */
[----:B-1----:R-:W-:-:S13]  /*d020*/  ISETP.GT.AND P4, PT, R3, RZ, P3 ;  /* 0x000000ff0300720c */ /* 0x002fda0001f84270 */
[----:B------:R-:W-:Y:S05]  /*d030*/  @!P4 BRA `(.L_x_74) ;  /* 0x000000000080c947 */ /* 0x000fea0003800000 */
[----:B------:R-:W1:Y:S01]  /*d040*/  S2R R5, SR_CgaCtaId ;  /* 0x0000000000057919 */ /* 0x000e620000008800 */
[----:B------:R-:W-:-:S04]  /*d050*/  MOV R2, 0x400 ;  /* 0x0000040000027802 */ /* 0x000fc80000000f00 */
[----:B-1----:R-:W-:Y:S01]  /*d060*/  LEA R5, R5, R2, 0x18 ;  /* 0x0000000205057211 */ /* 0x002fe200078ec0ff */
[----:B------:R-:W-:-:S05]  /*d070*/  IMAD.MOV.U32 R2, RZ, RZ, 0x1 ;  /* 0x00000001ff027424 */ /* 0x000fca00078e00ff */
[----:B------:R-:W-:-:S04]  /*d080*/  SHF.L.U32 R2, R2, 0x1f, RZ ;  /* 0x0000001f02027819 */ /* 0x000fc800000006ff */
[----:B------:R-:W1:Y:S02]  /*d090*/  SYNCS.PHASECHK.TRANS64.TRYWAIT P0, [R5+URZ+0xc028], R2 ;  /* 0x00c02802050075a7 */ /* 0x000e64000800017f */
[----:B-1----:R-:W-:Y:S05]  /*d0a0*/  @!P0 BRA `(.L_x_75) ;  /* 0x00000010000c8947 */ /* 0x002fea0003800000 */
.L_x_108:
[----:B------:R-:W-:Y:S01]  /*d0b0*/  ULOP3.LUT UR4, UR6, 0x2, URZ, 0xfc, !UPT ;  /* 0x0000000206047892 */ /* 0x000fe2000f8efc3f */
[----:B-1----:R-:W-:-:S03]  /*d0c0*/  @P2 IMAD.MOV.U32 R2, RZ, RZ, 0x2000 ;  /* 0x00002000ff022424 */ /* 0x002fc600078e00ff */
[----:B------:R-:W-:Y:S01]  /*d0d0*/  UPRMT UR4, UR4, 0x9910, URZ ;  /* 0x0000991004047896 */ /* 0x000fe2000800003f */
[----:B------:R1:W-:Y:S03]  /*d0e0*/  @P2 SYNCS.ARRIVE.TRANS64 RZ, [R5+URZ+0xc000], R2 ;  /* 0x00c0000205ff29a7 */ /* 0x0003e6000800003f */
[----:B------:R-:W-:-:S06]  /*d0f0*/  UISETP.NE.AND UP0, UPT, UR4, 0x2, UPT ;  /* 0x000000020400788c */ /* 0x000fcc000bf05270 */
[----:B------:R-:W-:-:S13]  /*d100*/  PLOP3.LUT P0, PT, PT, PT, UP0, 0x80, 0x0 ;  /* 0x000000000000781c */ /* 0x000fda0003f0f008 */
[----:B-1----:R-:W-:Y:S05]  /*d110*/  @P0 BRA `(.L_x_76) ;  /* 0x0000000000040947 */ /* 0x002fea0003800000 */
[----:B------:R-:W-:Y:S01]  /*d120*/  BPT.TRAP 0x1 ;  /* 0x000000040000795c */ /* 0x000fe20000300000 */
.L_x_76:
[----:B------:R-:W-:-:S04]  /*d130*/  LOP3.LUT P0, RZ, R0, 0x1f, RZ, 0xc0, !PT ;  /* 0x0000001f00ff7812 */ /* 0x000fc8000780c0ff */
[----:B------:R-:W-:-:S13]  /*d140*/  PLOP3.LUT P0, PT, P0, P2, PT, 0x2a, 0x0 ;  /* 0x000000000000781c */ /* 0x000fda0000704572 */
[----:B------:R-:W-:Y:S05]  /*d150*/  @P0 BRA `(.L_x_77) ;  /* 0x0000000000040947 */ /* 0x000fea0003800000 */
[----:B------:R-:W-:Y:S01]  /*d160*/  BPT.TRAP 0x1 ;  /* 0x000000040000795c */ /* 0x000fe20000300000 */
.L_x_77:
        /* <DEDUP_REMOVED lines=8> */
[----:B------:R-:W-:-:S05]  /*d1f0*/  UMOV UR19, URZ ;  /* 0x0000003f00137c82 */ /* 0x000fca0008000000 */
[----:B------:R-:W-:Y:S02]  /*d200*/  UIADD3 UR16, UR17, 0x2000, URZ ;  /* 0x0000200011107890 */ /* 0x000fe4000fffe03f */
[----:B------:R-:W-:-:S09]  /*d210*/  UIADD3 UR17, UR17, 0xc000, URZ ;  /* 0x0000c00011117890 */ /* 0x000fd2000fffe03f */
[----:B------:R1:W-:Y:S02]  /*d220*/  UTMALDG.4D [UR16], [UR4], desc[UR8] ;  /* 0x00000810040075b4 */ /* 0x0003e40008019000 */
[----:B-1----:R-:W-:Y:S01]  /*d230*/  NOP ;  /* 0x0000000000007918 */ /* 0x002fe20000000000 */
.L_x_74:
[----:B------:R-:W-:Y:S05]  /*d240*/  BSYNC B0 ;  /* 0x0000000000007941 */ /* 0x000fea0003800000 */
.L_x_73:
[----:B------:R-:W-:Y:S04]  /*d250*/  BSSY B0, `(.L_x_78) ;  /* 0x0000025000007945 */ /* 0x000fe80003800000 */
[----:B------:R-:W-:Y:S05]  /*d260*/  @!P3 BRA `(.L_x_79) ;  /* 0x00000000008cb947 */ /* 0x000fea0003800000 */
[----:B------:R-:W1:Y:S01]  /*d270*/  S2R R6, SR_CgaCtaId ;  /* 0x0000000000067919 */ /* 0x000e620000008800 */
[----:B------:R-:W-:-:S04]  /*d280*/  MOV R5, 0x400 ;  /* 0x0000040000057802 */ /* 0x000fc80000000f00 */
[----:B-1----:R-:W-:Y:S01]  /*d290*/  LEA R7, R6, R5, 0x18 ;  /* 0x0000000506077211 */ /* 0x002fe200078ec0ff */
[----:B------:R-:W-:-:S04]  /*d2a0*/  IMAD.MOV.U32 R6, RZ, RZ, 0x1 ;  /* 0x00000001ff067424 */ /* 0x000fc800078e00ff */
[----:B------:R-:W-:Y:S01]  /*d2b0*/  IMAD R5, R4, 0x8, R7 ;  /* 0x0000000804057824 */ /* 0x000fe200078e0207 */
[----:B------:R-:W-:-:S04]  /*d2c0*/  SHF.L.U32 R6, R6, 0x1f, RZ ;  /* 0x0000001f06067819 */ /* 0x000fc800000006ff */
[----:B------:R-:W1:Y:S02]  /*d2d0*/  SYNCS.PHASECHK.TRANS64.TRYWAIT P0, [R5+URZ+0xc060], R6 ;  /* 0x00c06006050075a7 */ /* 0x000e64000800017f */
[----:B-1----:R-:W-:Y:S05]  /*d2e0*/  @!P0 BRA `(.L_x_80) ;  /* 0x0000000c00908947 */ /* 0x002fea0003800000 */
.L_x_109:
        /* <DEDUP_REMOVED lines=8> */
.L_x_81:
[----:B------:R-:W-:-:S04]  /*d370*/  LOP3.LUT P0, RZ, R0, 0x1f, RZ, 0xc0, !PT ;  /* 0x0000001f00ff7812 */ /* 0x000fc8000780c0ff */
[----:B------:R-:W-:-:S13]  /*d380*/  PLOP3.LUT P0, PT, P0, P2, PT, 0x2a, 0x0 ;  /* 0x000000000000781c */ /* 0x000fda0000704572 */
[----:B------:R-:W-:Y:S05]  /*d390*/  @P0 BRA `(.L_x_82) ;  /* 0x0000000000040947 */ /* 0x000fea0003800000 */
[----:B------:R-:W-:Y:S01]  /*d3a0*/  BPT.TRAP 0x1 ;  /* 0x000000040000795c */ /* 0x000fe20000300000 */
.L_x_82:
[----:B------:R-:W-:Y:S01]  /*d3b0*/  R2UR UR16, R4 ;  /* 0x00000000041072ca */ /* 0x000fe200000e0000 */
[----:B------:R-:W-:Y:S01]  /*d3c0*/  ULDC.64 UR8, c[0x0][0x198] ;  /* 0x0000660000087ab9 */ /* 0x000fe20000000a00 */
[----:B------:R-:W-:Y:S01]  /*d3d0*/  R2UR UR4, R7 ;  /* 0x00000000070472ca */ /* 0x000fe200000e0000 */
[----:B------:R-:W-:Y:S01]  /*d3e0*/  UIADD3 UR8, UP0, UR8, 0xf0, URZ ;  /* 0x000000f008087890 */ /* 0x000fe2000ff1e03f */
[----:B------:R-:W-:Y:S01]  /*d3f0*/  R2UR UR19, R8 ;  /* 0x00000000081372ca */ /* 0x000fe200000e0000 */
[----:B------:R-:W-:Y:S01]  /*d400*/  UMOV UR5, 0x10000000 ;  /* 0x1000000000057882 */ /* 0x000fe20000000000 */
[----:B------:R-:W-:Y:S01]  /*d410*/  R2UR UR17, R5 ;  /* 0x00000000051172ca */ /* 0x000fe200000e0000 */
[----:B------:R-:W-:Y:S01]  /*d420*/  UIADD3.X UR9, URZ, UR9, URZ, UP0, !UPT ;  /* 0x000000093f097290 */ /* 0x000fe200087fe43f */
[----:B------:R-:W-:-:S07]  /*d430*/  UMOV UR18, URZ ;  /* 0x0000003f00127c82 */ /* 0x000fce0008000000 */
[----:B------:R-:W-:Y:S02]  /*d440*/  ULEA UR16, UR16, UR4, 0xc ;  /* 0x0000000410107291 */ /* 0x000fe4000f8e603f */
[----:B------:R-:W-:Y:S02]  /*d450*/  UIADD3 UR19, UR11, UR19, URZ ;  /* 0x000000130b137290 */ /* 0x000fe4000fffe03f */
[----:B------:R-:W-:Y:S01]  /*d460*/  UIADD3 UR17, UR17, 0xc050, URZ ;  /* 0x0000c05011117890 */ /* 0x000fe2000fffe03f */
[----:B------:R-:W-:-:S08]  /*d470*/  UMOV UR4, 0x0 ;  /* 0x0000000000047882 */ /* 0x000fd00000000000 */
[----:B------:R1:W-:Y:S02]  /*d480*/  UTMALDG.4D [UR16], [UR8], desc[UR4] ;  /* 0x00000410080075b4 */ /* 0x0003e40008019000 */
[----:B-1----:R-:W-:Y:S01]  /*d490*/  NOP ;  /* 0x0000000000007918 */ /* 0x002fe20000000000 */
.L_x_79:
[----:B------:R-:W-:Y:S05]  /*d4a0*/  BSYNC B0 ;  /* 0x0000000000007941 */ /* 0x000fea0003800000 */
.L_x_78:
[----:B------:R-:W-:Y:S01]  /*d4b0*/  BSSY B0, `(.L_x_83) ;  /* 0x0000027000007945 */ /* 0x000fe20003800000 */
[----:B------:R-:W-:-:S03]  /*d4c0*/  IMAD.MOV.U32 R8, RZ, RZ, RZ ;  /* 0x000000ffff087224 */ /* 0x000fc600078e00ff */
[----:B------:R-:W-:Y:S05]  /*d4d0*/  @!P4 BRA `(.L_x_84) ;  /* 0x000000000090c947 */ /* 0x000fea0003800000 */
[----:B------:R-:W1:Y:S01]  /*d4e0*/  S2R R5, SR_CgaCtaId ;  /* 0x0000000000057919 */ /* 0x000e620000008800 */
[----:B------:R-:W-:Y:S01]  /*d4f0*/  MOV R4, 0x400 ;  /* 0x0000040000047802 */ /* 0x000fe20000000f00 */
[----:B------:R-:W-:-:S05]  /*d500*/  IMAD.MOV.U32 R7, RZ, RZ, 0x1 ;  /* 0x00000001ff077424 */ /* 0x000fca00078e00ff */
[----:B------:R-:W-:Y:S02]  /*d510*/  SHF.L.U32 R7, R7, 0x1f, RZ ;  /* 0x0000001f07077819 */ /* 0x000fe400000006ff */
[----:B-1----:R-:W-:-:S05]  /*d520*/  LEA R5, R5, R4, 0x18 ;  /* 0x0000000405057211 */ /* 0x002fca00078ec0ff */
[----:B------:R-:W-:-:S04]  /*d530*/  IMAD R4, R2, 0x8, R5 ;  /* 0x0000000802047824 */ /* 0x000fc800078e0205 */
[----:B------:R-:W1:Y:S02]  /*d540*/  SYNCS.PHASECHK.TRANS64.TRYWAIT P0, [R4+URZ+0xc028], R7 ;  /* 0x00c02807040075a7 */ /* 0x000e64000800017f */
[----:B-1----:R-:W-:Y:S05]  /*d550*/  @!P0 BRA `(.L_x_85) ;  /* 0x0000000c00088947 */ /* 0x002fea0003800000 */
.L_x_110:
        /* <DEDUP_REMOVED lines=8> */
.L_x_86:
[----:B------:R-:W-:-:S04]  /*d5e0*/  LOP3.LUT P0, RZ, R0, 0x1f, RZ, 0xc0, !PT ;  /* 0x0000001f00ff7812 */ /* 0x000fc8000780c0ff */
[----:B------:R-:W-:-:S13]  /*d5f0*/  PLOP3.LUT P0, PT, P0, P2, PT, 0x2a, 0x0 ;  /* 0x000000000000781c */ /* 0x000fda0000704572 */
[----:B------:R-:W-:Y:S05]  /*d600*/  @P0 BRA `(.L_x_87) ;  /* 0x0000000000040947 */ /* 0x000fea0003800000 */
[----:B------:R-:W-:Y:S01]  /*d610*/  BPT.TRAP 0x1 ;  /* 0x000000040000795c */ /* 0x000fe20000300000 */
.L_x_87:
[----:B------:R-:W-:Y:S01]  /*d620*/  IMAD R5, R2, 0x2000, R5 ;  /* 0x0000200002057824 */ /* 0x000fe200078e0205 */
[----:B------:R-:W-:Y:S01]  /*d630*/  R2UR UR17, R4 ;  /* 0x00000000041172ca */ /* 0x000fe200000e0000 */
[----:B------:R-:W-:Y:S01]  /*d640*/  ULDC.64 UR4, c[0x0][0x198] ;  /* 0x0000660000047ab9 */ /* 0x000fe20000000a00 */
[----:B------:R-:W-:Y:S01]  /*d650*/  UMOV UR8, 0x0 ;  /* 0x0000000000087882 */ /* 0x000fe20000000000 */
[----:B------:R-:W-:Y:S01]  /*d660*/  UIADD3 UR4, UP0, UR4, 0x2f0, URZ ;  /* 0x000002f004047890 */ /* 0x000fe2000ff1e03f */
[----:B------:R-:W-:Y:S01]  /*d670*/  R2UR UR16, R5 ;  /* 0x00000000051072ca */ /* 0x000fe200000e0000 */
[----:B------:R-:W-:Y:S01]  /*d680*/  UMOV UR9, 0x10000000 ;  /* 0x1000000000097882 */ /* 0x000fe20000000000 */
[----:B------:R-:W-:Y:S01]  /*d690*/  UMOV UR18, URZ ;  /* 0x0000003f00127c82 */ /* 0x000fe20008000000 */
[----:B------:R-:W-:Y:S01]  /*d6a0*/  UIADD3.X UR5, URZ, UR5, URZ, UP0, !UPT ;  /* 0x000000053f057290 */ /* 0x000fe200087fe43f */
[----:B------:R-:W-:Y:S01]  /*d6b0*/  VIADD R2, R2, 0x1 ;  /* 0x0000000102027836 */ /* 0x000fe20000000000 */
[----:B------:R-:W-:Y:S01]  /*d6c0*/  UMOV UR19, URZ ;  /* 0x0000003f00137c82 */ /* 0x000fe20008000000 */
[----:B------:R-:W-:-:S03]  /*d6d0*/  IMAD.MOV.U32 R8, RZ, RZ, 0x1 ;  /* 0x00000001ff087424 */ /* 0x000fc600078e00ff */
[----:B------:R-:W-:-:S04]  /*d6e0*/  UIADD3 UR17, UR17, 0xc000, URZ ;  /* 0x0000c00011117890 */ /* 0x000fc8000fffe03f */
[----:B------:R-:W-:-:S09]  /*d6f0*/  UIADD3 UR16, UR16, 0x2000, URZ ;  /* 0x0000200010107890 */ /* 0x000fd2000fffe03f */
[----:B------:R1:W-:Y:S02]  /*d700*/  UTMALDG.4D [UR16], [UR4], desc[UR8] ;  /* 0x00000810040075b4 */ /* 0x0003e40008019000 */
[----:B-1----:R-:W-:Y:S01]  /*d710*/  NOP ;  /* 0x0000000000007918 */ /* 0x002fe20000000000 */
.L_x_84:
[----:B------:R-:W-:Y:S05]  /*d720*/  BSYNC B0 ;  /* 0x0000000000007941 */ /* 0x000fea0003800000 */
.L_x_83:
[----:B------:R-:W-:-:S13]  /*d730*/  ISETP.GE.AND P0, PT, R3, 0x81, PT ;  /* 0x000000810300780c */ /* 0x000fda0003f06270 */
[----:B------:R-:W-:Y:S05]  /*d740*/  @!P0 EXIT ;  /* 0x000000000000894d */ /* 0x000fea0003800000 */
[----:B------:R-:W-:Y:S01]  /*d750*/  VIADD R3, R3, 0x7f ;  /* 0x0000007f03037836 */ /* 0x000fe20000000000 */
[----:B------:R-:W-:Y:S01]  /*d760*/  LOP3.LUT P0, RZ, R0, 0x1f, RZ, 0xc0, !PT ;  /* 0x0000001f00ff7812 */ /* 0x000fe2000780c0ff */
[----:B------:R-:W-:Y:S03]  /*d770*/  BSSY B0, `(.L_x_88) ;  /* 0x000005a000007945 */ /* 0x000fe60003800000 */
[----:B------:R-:W-:Y:S02]  /*d780*/  SHF.R.S32.HI R0, RZ, 0x1f, R3 ;  /* 0x0000001fff007819 */ /* 0x000fe40000011403 */
[----:B------:R-:W-:Y:S02]  /*d790*/  PLOP3.LUT P0, PT, P0, P2, PT, 0x2a, 0x0 ;  /* 0x000000000000781c */ /* 0x000fe40000704572 */
[----:B------:R-:W-:Y:S01]  /*d7a0*/  LEA.HI R0, R0, R3, RZ, 0x7 ;  /* 0x0000000300007211 */ /* 0x000fe200078f38ff */
[----:B------:R-:W-:-:S03]  /*d7b0*/  IMAD.U32 R3, RZ, RZ, UR6 ;  /* 0x00000006ff037e24 */ /* 0x000fc6000f8e00ff */
[----:B------:R-:W-:Y:S02]  /*d7c0*/  SHF.R.S32.HI R4, RZ, 0x7, R0 ;  /* 0x00000007ff047819 */ /* 0x000fe40000011400 */
[----:B------:R-:W-:Y:S01]  /*d7d0*/  LOP3.LUT R0, R3, 0x2, RZ, 0xfc, !PT ;  /* 0x0000000203007812 */ /* 0x000fe200078efcff */
[----:B------:R-:W-:Y:S02]  /*d7e0*/  IMAD.MOV.U32 R3, RZ, RZ, 0x1 ;  /* 0x00000001ff037424 */ /* 0x000fe400078e00ff */
[----:B------:R-:W-:-:S07]  /*d7f0*/  IMAD.SHL.U32 R4, R4, 0x2, RZ ;  /* 0x0000000204047824 */ /* 0x000fce00078e00ff */
.L_x_99:
[----:B------:R-:W-:Y:S04]  /*d800*/  BSSY B1, `(.L_x_89) ;  /* 0x0000025000017945 */ /* 0x000fe80003800000 */
[----:B------:R-:W-:Y:S05]  /*d810*/  @!P3 BRA `(.L_x_90) ;  /* 0x00000000008cb947 */ /* 0x000fea0003800000 */
[----:B------:R-:W1:Y:S01]  /*d820*/  S2R R6, SR_CgaCtaId ;  /* 0x0000000000067919 */ /* 0x000e620000008800 */
[----:B------:R-:W-:-:S04]  /*d830*/  MOV R5, 0x400 ;  /* 0x0000040000057802 */ /* 0x000fc80000000f00 */
[----:B-1----:R-:W-:Y:S02]  /*d840*/  LEA R7, R6, R5, 0x18 ;  /* 0x0000000506077211 */ /* 0x002fe400078ec0ff */
[----:B------:R-:W-:-:S03]  /*d850*/  SHF.L.U32 R5, R3, 0x1f, RZ ;  /* 0x0000001f03057819 */ /* 0x000fc600000006ff */
[----:B------:R-:W-:-:S04]  /*d860*/  IMAD R6, R2, 0x8, R7 ;  /* 0x0000000802067824 */ /* 0x000fc800078e0207 */
[----:B------:R-:W1:Y:S02]  /*d870*/  SYNCS.PHASECHK.TRANS64.TRYWAIT P4, [R6+URZ+0xc028], R5 ;  /* 0x00c02805060075a7 */ /* 0x000e64000808017f */
[----:B-1----:R-:W-:Y:S05]  /*d880*/  @!P4 BRA `(.L_x_91) ;  /* 0x000000080050c947 */ /* 0x002fea0003800000 */
.L_x_111:
[----:B-1----:R-:W-:-:S04]  /*d890*/  @P2 IMAD.MOV.U32 R5, RZ, RZ, 0x2000 ;  /* 0x00002000ff052424 */ /* 0x002fc800078e00ff */
[----:B------:R1:W-:Y:S02]  /*d8a0*/  @P2 SYNCS.ARRIVE.TRANS64 RZ, [R6+URZ+0xc000], R5 ;  /* 0x00c0000506ff29a7 */ /* 0x0003e4000800003f */
[----:B-1----:R-:W-:-:S04]  /*d8b0*/  PRMT R5, R0, 0x9910, RZ ;  /* 0x0000991000057816 */ /* 0x002fc800000000ff */
[----:B------:R-:W-:-:S13]  /*d8c0*/  ISETP.NE.AND P4, PT, R5, 0x2, PT ;  /* 0x000000020500780c */ /* 0x000fda0003f85270 */
[----:B------:R-:W-:Y:S05]  /*d8d0*/  @P4 BRA `(.L_x_92) ;  /* 0x0000000000044947 */ /* 0x000fea0003800000 */
[----:B------:R-:W-:Y:S01]  /*d8e0*/  BPT.TRAP 0x1 ;  /* 0x000000040000795c */ /* 0x000fe20000300000 */
.L_x_92:
[----:B------:R-:W-:Y:S05]  /*d8f0*/  @P0 BRA `(.L_x_93) ;  /* 0x0000000000040947 */ /* 0x000fea0003800000 */
[----:B------:R-:W-:Y:S01]  /*d900*/  BPT.TRAP 0x1 ;  /* 0x000000040000795c */ /* 0x000fe20000300000 */
.L_x_93:
[----:B------:R-:W-:Y:S01]  /*d910*/  IMAD R7, R2, 0x2000, R7 ;  /* 0x0000200002077824 */ /* 0x000fe200078e0207 */
[----:B------:R-:W-:Y:S01]  /*d920*/  R2UR UR17, R6 ;  /* 0x00000000061172ca */ /* 0x000fe200000e0000 */
[----:B------:R-:W-:Y:S01]  /*d930*/  ULDC.64 UR4, c[0x0][0x198] ;  /* 0x0000660000047ab9 */ /* 0x000fe20000000a00 */
[----:B------:R-:W-:Y:S01]  /*d940*/  R2UR UR19, R8 ;  /* 0x00000000081372ca */ /* 0x000fe200000e0000 */
[----:B------:R-:W-:Y:S01]  /*d950*/  UIADD3 UR4, UP0, UR4, 0x1f0, URZ ;  /* 0x000001f004047890 */ /* 0x000fe2000ff1e03f */
[----:B------:R-:W-:Y:S01]  /*d960*/  R2UR UR16, R7 ;  /* 0x00000000071072ca */ /* 0x000fe200000e0000 */
[----:B------:R-:W-:Y:S01]  /*d970*/  UMOV UR8, 0x0 ;  /* 0x0000000000087882 */ /* 0x000fe20000000000 */
[----:B------:R-:W-:Y:S01]  /*d980*/  UMOV UR9, 0x10000000 ;  /* 0x1000000000097882 */ /* 0x000fe20000000000 */
[----:B------:R-:W-:Y:S01]  /*d990*/  UIADD3.X UR5, URZ, UR5, URZ, UP0, !UPT ;  /* 0x000000053f057290 */ /* 0x000fe200087fe43f */
[----:B------:R-:W-:Y:S01]  /*d9a0*/  VIADD R5, R2, 0x1 ;  /* 0x0000000102057836 */ /* 0x000fe20000000000 */
[----:B------:R-:W-:-:S04]  /*d9b0*/  UMOV UR18, URZ ;  /* 0x0000003f00127c82 */ /* 0x000fc80008000000 */
[----:B------:R-:W-:Y:S01]  /*d9c0*/  UIADD3 UR17, UR17, 0xc000, URZ ;  /* 0x0000c00011117890 */ /* 0x000fe2000fffe03f */
[----:B------:R-:W-:Y:S01]  /*d9d0*/  ISETP.NE.AND P4, PT, R5, 0x5, PT ;  /* 0x000000050500780c */ /* 0x000fe20003f85270 */
[----:B------:R-:W-:Y:S02]  /*d9e0*/  USHF.L.U32 UR19, UR19, 0x7, URZ ;  /* 0x0000000713137899 */ /* 0x000fe4000800063f */
[----:B------:R-:W-:Y:S01]  /*d9f0*/  UIADD3 UR16, UR16, 0x2000, URZ ;  /* 0x0000200010107890 */ /* 0x000fe2000fffe03f */
[----:B------:R-:W-:-:S04]  /*da00*/  SEL R2, RZ, 0x1, P4 ;  /* 0x00000001ff027807 */ /* 0x000fc80002000000 */
[----:B------:R-:W-:Y:S02]  /*da10*/  LOP3.LUT R3, R3, R2, RZ, 0x3c, !PT ;  /* 0x0000000203037212 */ /* 0x000fe400078e3cff */
[----:B------:R-:W-:Y:S02]  /*da20*/  SEL R2, R5, RZ, P4 ;  /* 0x000000ff05027207 */ /* 0x000fe40002000000 */
[----:B------:R1:W-:Y:S02]  /*da30*/  UTMALDG.4D [UR16], [UR4], desc[UR8] ;  /* 0x00000810040075b4 */ /* 0x0003e40008019000 */
[----:B-1----:R-:W-:-:S03]  /*da40*/  NOP ;  /* 0x0000000000007918 */ /* 0x002fc60000000000 */
.L_x_90:
[----:B------:R-:W-:Y:S05]  /*da50*/  BSYNC B1 ;  /* 0x0000000000017941 */ /* 0x000fea0003800000 */
.L_x_89:
[----:B------:R-:W-:Y:S01]  /*da60*/  ISETP.LT.OR P4, PT, R4, 0x4, !P3 ;  /* 0x000000040400780c */ /* 0x000fe20005f81670 */
[----:B------:R-:W-:-:S12]  /*da70*/  BSSY B1, `(.L_x_94) ;  /* 0x0000026000017945 */ /* 0x000fd80003800000 */
[----:B------:R-:W-:Y:S05]  /*da80*/  @P4 BRA `(.L_x_95) ;  /* 0x0000000000904947 */ /* 0x000fea0003800000 */
[----:B------:R-:W1:Y:S01]  /*da90*/  S2R R6, SR_CgaCtaId ;  /* 0x0000000000067919 */ /* 0x000e620000008800 */
[----:B------:R-:W-:Y:S02]  /*daa0*/  MOV R5, 0x400 ;  /* 0x0000040000057802 */ /* 0x000fe40000000f00 */
[----:B------:R-:W-:Y:S02]  /*dab0*/  SHF.L.U32 R7, R3, 0x1f, RZ ;  /* 0x0000001f03077819 */ /* 0x000fe400000006ff */
[----:B-1----:R-:W-:-:S05]  /*dac0*/  LEA R5, R6, R5, 0x18 ;  /* 0x0000000506057211 */ /* 0x002fca00078ec0ff */
[----:B------:R-:W-:-:S04]  /*dad0*/  IMAD R6, R2, 0x8, R5 ;  /* 0x0000000802067824 */ /* 0x000fc800078e0205 */
[----:B------:R-:W1:Y:S02]  /*dae0*/  SYNCS.PHASECHK.TRANS64.TRYWAIT P4, [R6+URZ+0xc028], R7 ;  /* 0x00c02807060075a7 */ /* 0x000e64000808017f */
[----:B-1----:R-:W-:Y:S05]  /*daf0*/  @!P4 BRA `(.L_x_96) ;  /* 0x0000000400c8c947 */ /* 0x002fea0003800000 */
.L_x_112:
[----:B-1----:R-:W-:-:S04]  /*db00*/  @P1 IMAD.MOV.U32 R7, RZ, RZ, 0x2000 ;  /* 0x00002000ff071424 */ /* 0x002fc800078e00ff */
[----:B------:R1:W-:Y:S02]  /*db10*/  @P1 SYNCS.ARRIVE.TRANS64 RZ, [R6+URZ+0xc000], R7 ;  /* 0x00c0000706ff19a7 */ /* 0x0003e4000800003f */
[----:B-1----:R-:W-:-:S04]  /*db20*/  PRMT R7, R0, 0x9910, RZ ;  /* 0x0000991000077816 */ /* 0x002fc800000000ff */
[----:B------:R-:W-:-:S13]  /*db30*/  ISETP.NE.AND P4, PT, R7, 0x2, PT ;  /* 0x000000020700780c */ /* 0x000fda0003f85270 */
[----:B------:R-:W-:Y:S05]  /*db40*/  @P4 BRA `(.L_x_97) ;  /* 0x0000000000044947 */ /* 0x000fea0003800000 */
[----:B------:R-:W-:Y:S01]  /*db50*/  BPT.TRAP 0x1 ;  /* 0x000000040000795c */ /* 0x000fe20000300000 */
.L_x_97:
[----:B------:R-:W-:Y:S05]  /*db60*/  @P0 BRA `(.L_x_98) ;  /* 0x0000000000040947 */ /* 0x000fea0003800000 */
[----:B------:R-:W-:Y:S01]  /*db70*/  BPT.TRAP 0x1 ;  /* 0x000000040000795c */ /* 0x000fe20000300000 */
.L_x_98:
        /* <DEDUP_REMOVED lines=10> */
[----:B------:R-:W-:Y:S01]  /*dc20*/  UMOV UR19, URZ ;  /* 0x0000003f00137c82 */ /* 0x000fe20008000000 */
[----:B------:R-:W-:-:S03]  /*dc30*/  VIADD R8, R8, 0x1 ;  /* 0x0000000108087836 */ /* 0x000fc60000000000 */
[----:B------:R-:W-:Y:S01]  /*dc40*/  UIADD3 UR17, UR17, 0xc000, URZ ;  /* 0x0000c00011117890 */ /* 0x000fe2000fffe03f */
[C---:B------:R-:W-:Y:S01]  /*dc50*/  ISETP.NE.AND P4, PT, R2.reuse, 0x5, PT ;  /* 0x000000050200780c */ /* 0x040fe20003f85270 */
[----:B------:R-:W-:Y:S02]  /*dc60*/  USHF.L.U32 UR18, UR18, 0x7, URZ ;  /* 0x0000000712127899 */ /* 0x000fe4000800063f */
[----:B------:R-:W-:Y:S01]  /*dc70*/  UIADD3 UR16, UR16, 0x2000, URZ ;  /* 0x0000200010107890 */ /* 0x000fe2000fffe03f */
[----:B------:R-:W-:Y:S02]  /*dc80*/  SEL R6, RZ, 0x1, P4 ;  /* 0x00000001ff067807 */ /* 0x000fe40002000000 */
[----:B------:R-:W-:Y:S02]  /*dc90*/  SEL R2, R2, RZ, P4 ;  /* 0x000000ff02027207 */ /* 0x000fe40002000000 */
[----:B------:R-:W-:-:S04]  /*dca0*/  LOP3.LUT R3, R3, R6, RZ, 0x3c, !PT ;  /* 0x0000000603037212 */ /* 0x000fc800078e3cff */
[----:B------:R1:W-:Y:S02]  /*dcb0*/  UTMALDG.4D [UR16], [UR4], desc[UR8] ;  /* 0x00000810040075b4 */ /* 0x0003e40008019000 */
[----:B-1----:R-:W-:Y:S01]  /*dcc0*/  NOP ;  /* 0x0000000000007918 */ /* 0x002fe20000000000 */
.L_x_95:
[----:B------:R-:W-:Y:S05]  /*dcd0*/  BSYNC B1 ;  /* 0x0000000000017941 */ /* 0x000fea0003800000 */
.L_x_94:
[C---:B------:R-:W-:Y:S01]  /*dce0*/  ISETP.GT.AND P4, PT, R4.reuse, 0x4, PT ;  /* 0x000000040400780c */ /* 0x040fe20003f84270 */
[----:B------:R-:W-:-:S12]  /*dcf0*/  VIADD R4, R4, 0xfffffffe ;  /* 0xfffffffe04047836 */ /* 0x000fd80000000000 */
[----:B------:R-:W-:Y:S05]  /*dd00*/  @P4 BRA `(.L_x_99) ;  /* 0xfffffff800bc4947 */ /* 0x000fea000383ffff */
[----:B------:R-:W-:Y:S05]  /*dd10*/  BSYNC B0 ;  /* 0x0000000000007941 */ /* 0x000fea0003800000 */
.L_x_88:
[----:B------:R-:W-:Y:S05]  /*dd20*/  EXIT ;  /* 0x000000000000794d */ /* 0x000fea0003800000 */
.L_x_15:
[----:B--2---:R-:W-:-:S04]  /*dd30*/  IMAD.U32 R3, RZ, RZ, UR6 ;  /* 0x00000006ff037e24 */ /* 0x004fc8000f8e00ff */
[----:B------:R2:W3:Y:S03]  /*dd40*/  SYNCS.PHASECHK.TRANS64.TRYWAIT P1, [R3+URZ+0xc050], R4 ;  /* 0x00c05004030075a7 */ /* 0x0004e6000802017f */
[----:B---3--:R-:W-:Y:S05]  /*dd50*/  @!P1 NANOSLEEP.SYNCS 0x989680 ;  /* 0x009896800000995d */ /* 0x008fea0003900000 */
[----:B------:R-:W3:Y:S02]  /*dd60*/  @!P1 SYNCS.PHASECHK.TRANS64 P1, [R3+URZ+0xc050], R4 ;  /* 0x00c05004030095a7 */ /* 0x000ee4000802007f */
[----:B---3--:R-:W-:Y:S05]  /*dd70*/  @!P1 BRA `(.L_x_15) ;  /* 0xfffffffc00ec9947 */ /* 0x008fea000383ffff */
[----:B------:R-:W-:Y:S05]  /*dd80*/  BRA `(.L_x_100) ;  /* 0xffffff3000007947 */ /* 0x000fea000383ffff */
.L_x_17:
[----:B---3--:R-:W-:-:S04]  /*dd90*/  IMAD.U32 R2, RZ, RZ, UR37 ;  /* 0x00000025ff027e24 */ /* 0x008fc8000f8e00ff */
[----:B------:R3:W4:Y:S03]  /*dda0*/  SYNCS.PHASECHK.TRANS64.TRYWAIT P1, [R2+URZ+0xc000], R9 ;  /* 0x00c00009020075a7 */ /* 0x000726000802017f */
[----:B----4-:R-:W-:Y:S05]  /*ddb0*/  @!P1 NANOSLEEP.SYNCS 0x989680 ;  /* 0x009896800000995d */ /* 0x010fea0003900000 */
[----:B------:R-:W4:Y:S02]  /*ddc0*/  @!P1 SYNCS.PHASECHK.TRANS64 P1, [R2+URZ+0xc000], R9 ;  /* 0x00c00009020095a7 */ /* 0x000f24000802007f */
[----:B----4-:R-:W-:Y:S05]  /*ddd0*/  @!P1 BRA `(.L_x_17) ;  /* 0xfffffffc00ec9947 */ /* 0x010fea000383ffff */
[----:B------:R-:W-:Y:S05]  /*dde0*/  BRA `(.L_x_101) ;  /* 0xffffff3000087947 */ /* 0x000fea000383ffff */
.L_x_18:
[----:B--2---:R-:W-:-:S04]  /*ddf0*/  IMAD.U32 R3, RZ, RZ, UR15 ;  /* 0x0000000fff037e24 */ /* 0x004fc8000f8e00ff */
[----:B------:R2:W3:Y:S03]  /*de00*/  SYNCS.PHASECHK.TRANS64.TRYWAIT P1, [R3+URZ+-0x8], R2 ;  /* 0xfffff802030075a7 */ /* 0x0004e6000802017f */
[----:B---3--:R-:W-:Y:S05]  /*de10*/  @!P1 NANOSLEEP.SYNCS 0x989680 ;  /* 0x009896800000995d */ /* 0x008fea0003900000 */
[----:B------:R-:W3:Y:S02]  /*de20*/  @!P1 SYNCS.PHASECHK.TRANS64 P1, [R3+URZ+-0x8], R2 ;  /* 0xfffff802030095a7 */ /* 0x000ee4000802007f */
[----:B---3--:R-:W-:Y:S05]  /*de30*/  @!P1 BRA `(.L_x_18) ;  /* 0xfffffffc00ec9947 */ /* 0x008fea000383ffff */
[----:B------:R-:W-:Y:S05]  /*de40*/  BRA `(.L_x_102) ;  /* 0xffffff3000047947 */ /* 0x000fea000383ffff */
.L_x_20:
[----:B-1----:R-:W-:-:S04]  /*de50*/  IMAD.U32 R14, RZ, RZ, UR37 ;  /* 0x00000025ff0e7e24 */ /* 0x002fc8000f8e00ff */
[----:B------:R1:W2:Y:S03]  /*de60*/  SYNCS.PHASECHK.TRANS64.TRYWAIT P2, [R14+URZ+0xc008], R9 ;  /* 0x00c008090e0075a7 */ /* 0x0002a6000804017f */
[----:B--2---:R-:W-:Y:S05]  /*de70*/  @!P2 NANOSLEEP.SYNCS 0x989680 ;  /* 0x009896800000a95d */ /* 0x004fea0003900000 */
[----:B------:R-:W2:Y:S02]  /*de80*/  @!P2 SYNCS.PHASECHK.TRANS64 P2, [R14+URZ+0xc008], R9 ;  /* 0x00c008090e00a5a7 */ /* 0x000ea4000804007f */
[----:B--2---:R-:W-:Y:S05]  /*de90*/  @!P2 BRA `(.L_x_20) ;  /* 0xfffffffc00eca947 */ /* 0x004fea000383ffff */
[----:B------:R-:W-:Y:S05]  /*dea0*/  BRA `(.L_x_103) ;  /* 0xffffff6400a47947 */ /* 0x000fea000383ffff */
.L_x_25:
[----:B-1----:R-:W-:-:S04]  /*deb0*/  IMAD.U32 R7, RZ, RZ, UR6 ;  /* 0x00000006ff077e24 */ /* 0x002fc8000f8e00ff */
[----:B------:R1:W2:Y:S03]  /*dec0*/  SYNCS.PHASECHK.TRANS64.TRYWAIT P3, [R7+URZ+0xc000], R6 ;  /* 0x00c00006070075a7 */ /* 0x0002a6000806017f */
[----:B--2---:R-:W-:Y:S05]  /*ded0*/  @!P3 NANOSLEEP.SYNCS 0x989680 ;  /* 0x009896800000b95d */ /* 0x004fea0003900000 */
[----:B------:R-:W2:Y:S02]  /*dee0*/  @!P3 SYNCS.PHASECHK.TRANS64 P3, [R7+URZ+0xc000], R6 ;  /* 0x00c000060700b5a7 */ /* 0x000ea4000806007f */
[----:B--2---:R-:W-:Y:S05]  /*def0*/  @!P3 BRA `(.L_x_25) ;  /* 0xfffffffc00ecb947 */ /* 0x004fea000383ffff */
[----:B------:R-:W-:Y:S05]  /*df00*/  BRA `(.L_x_104) ;  /* 0xffffff6800687947 */ /* 0x000fea000383ffff */
.L_x_29:
[----:B-1----:R-:W-:-:S04]  /*df10*/  IMAD.U32 R13, RZ, RZ, UR6 ;  /* 0x00000006ff0d7e24 */ /* 0x002fc8000f8e00ff */
[----:B------:R1:W2:Y:S03]  /*df20*/  SYNCS.PHASECHK.TRANS64.TRYWAIT P3, [R13+URZ+0xc000], R40 ;  /* 0x00c000280d0075a7 */ /* 0x0002a6000806017f */
[----:B--2---:R-:W-:Y:S05]  /*df30*/  @!P3 NANOSLEEP.SYNCS 0x989680 ;  /* 0x009896800000b95d */ /* 0x004fea0003900000 */
[----:B------:R-:W2:Y:S02]  /*df40*/  @!P3 SYNCS.PHASECHK.TRANS64 P3, [R13+URZ+0xc000], R40 ;  /* 0x00c000280d00b5a7 */ /* 0x000ea4000806007f */
[----:B--2---:R-:W-:Y:S05]  /*df50*/  @!P3 BRA `(.L_x_29) ;  /* 0xfffffffc00ecb947 */ /* 0x004fea000383ffff */
[----:B------:R-:W-:Y:S05]  /*df60*/  BRA `(.L_x_28) ;  /* 0xffffff9800747947 */ /* 0x000fea000383ffff */
.L_x_37:
[----:B-1----:R-:W-:-:S04]  /*df70*/  IMAD.U32 R7, RZ, RZ, UR6 ;  /* 0x00000006ff077e24 */ /* 0x002fc8000f8e00ff */
[----:B------:R1:W2:Y:S03]  /*df80*/  SYNCS.PHASECHK.TRANS64.TRYWAIT P3, [R7+URZ+0xc000], R6 ;  /* 0x00c00006070075a7 */ /* 0x0002a6000806017f */
[----:B--2---:R-:W-:Y:S05]  /*df90*/  @!P3 NANOSLEEP.SYNCS 0x989680 ;  /* 0x009896800000b95d */ /* 0x004fea0003900000 */
[----:B------:R-:W2:Y:S02]  /*dfa0*/  @!P3 SYNCS.PHASECHK.TRANS64 P3, [R7+URZ+0xc000], R6 ;  /* 0x00c000060700b5a7 */ /* 0x000ea4000806007f */
[----:B--2---:R-:W-:Y:S05]  /*dfb0*/  @!P3 BRA `(.L_x_37) ;  /* 0xfffffffc00ecb947 */ /* 0x004fea000383ffff */
[----:B------:R-:W-:Y:S05]  /*dfc0*/  BRA `(.L_x_105) ;  /* 0xffffff9c00607947 */ /* 0x000fea000383ffff */
.L_x_41:
[----:B-1----:R-:W-:-:S04]  /*dfd0*/  IMAD.U32 R13, RZ, RZ, UR6 ;  /* 0x00000006ff0d7e24 */ /* 0x002fc8000f8e00ff */
[----:B------:R1:W2:Y:S03]  /*dfe0*/  SYNCS.PHASECHK.TRANS64.TRYWAIT P3, [R13+URZ+0xc000], R12 ;  /* 0x00c0000c0d0075a7 */ /* 0x0002a6000806017f */
[----:B--2---:R-:W-:Y:S05]  /*dff0*/  @!P3 NANOSLEEP.SYNCS 0x989680 ;  /* 0x009896800000b95d */ /* 0x004fea0003900000 */
[----:B------:R-:W2:Y:S02]  /*e000*/  @!P3 SYNCS.PHASECHK.TRANS64 P3, [R13+URZ+0xc000], R12 ;  /* 0x00c0000c0d00b5a7 */ /* 0x000ea4000806007f */
[----:B--2---:R-:W-:Y:S05]  /*e010*/  @!P3 BRA `(.L_x_41) ;  /* 0xfffffffc00ecb947 */ /* 0x004fea000383ffff */
[----:B------:R-:W-:Y:S05]  /*e020*/  BRA `(.L_x_40) ;  /* 0xffffffd4003c7947 */ /* 0x000fea000383ffff */
.L_x_57:
[----:B-1----:R-:W-:-:S04]  /*e030*/  IMAD.U32 R3, RZ, RZ, UR15 ;  /* 0x0000000fff037e24 */ /* 0x002fc8000f8e00ff */
[----:B------:R1:W2:Y:S03]  /*e040*/  SYNCS.PHASECHK.TRANS64.TRYWAIT P0, [R3+URZ+0x8], R0 ;  /* 0x00000800030075a7 */ /* 0x0002a6000800017f */
[----:B--2---:R-:W-:Y:S05]  /*e050*/  @!P0 NANOSLEEP.SYNCS 0x989680 ;  /* 0x009896800000895d */ /* 0x004fea0003900000 */
[----:B------:R-:W2:Y:S02]  /*e060*/  @!P0 SYNCS.PHASECHK.TRANS64 P0, [R3+URZ+0x8], R0 ;  /* 0x00000800030085a7 */ /* 0x000ea4000800007f */
[----:B--2---:R-:W-:Y:S05]  /*e070*/  @!P0 BRA `(.L_x_57) ;  /* 0xfffffffc00ec8947 */ /* 0x004fea000383ffff */
[----:B------:R-:W-:Y:S05]  /*e080*/  BRA `(.L_x_106) ;  /* 0xffffffdc00b07947 */ /* 0x000fea000383ffff */
.L_x_70:
[----:B--2---:R2:W4:Y:S02]  /*e090*/  SYNCS.PHASECHK.TRANS64.TRYWAIT P0, [R4+URZ+0xc060], R3 ;  /* 0x00c06003040075a7 */ /* 0x004524000800017f */
[----:B----4-:R-:W-:Y:S05]  /*e0a0*/  @!P0 NANOSLEEP.SYNCS 0x989680 ;  /* 0x009896800000895d */ /* 0x010fea0003900000 */
[----:B------:R-:W4:Y:S02]  /*e0b0*/  @!P0 SYNCS.PHASECHK.TRANS64 P0, [R4+URZ+0xc060], R3 ;  /* 0x00c06003040085a7 */ /* 0x000f24000800007f */
[----:B----4-:R-:W-:Y:S05]  /*e0c0*/  @!P0 BRA `(.L_x_70) ;  /* 0xfffffffc00f08947 */ /* 0x010fea000383ffff */
[----:B------:R-:W-:Y:S05]  /*e0d0*/  BRA `(.L_x_107) ;  /* 0xffffffec005c7947 */ /* 0x000fea000383ffff */
.L_x_75:
[----:B-1----:R1:W2:Y:S02]  /*e0e0*/  SYNCS.PHASECHK.TRANS64.TRYWAIT P0, [R5+URZ+0xc028], R2 ;  /* 0x00c02802050075a7 */ /* 0x0022a4000800017f */
[----:B--2---:R-:W-:Y:S05]  /*e0f0*/  @!P0 NANOSLEEP.SYNCS 0x989680 ;  /* 0x009896800000895d */ /* 0x004fea0003900000 */
[----:B------:R-:W2:Y:S02]  /*e100*/  @!P0 SYNCS.PHASECHK.TRANS64 P0, [R5+URZ+0xc028], R2 ;  /* 0x00c02802050085a7 */ /* 0x000ea4000800007f */
[----:B--2---:R-:W-:Y:S05]  /*e110*/  @!P0 BRA `(.L_x_75) ;  /* 0xfffffffc00f08947 */ /* 0x004fea000383ffff */
[----:B------:R-:W-:Y:S05]  /*e120*/  BRA `(.L_x_108) ;  /* 0xffffffec00e07947 */ /* 0x000fea000383ffff */
.L_x_80:
[----:B-1----:R1:W2:Y:S02]  /*e130*/  SYNCS.PHASECHK.TRANS64.TRYWAIT P0, [R5+URZ+0xc060], R6 ;  /* 0x00c06006050075a7 */ /* 0x0022a4000800017f */
[----:B--2---:R-:W-:Y:S05]  /*e140*/  @!P0 NANOSLEEP.SYNCS 0x989680 ;  /* 0x009896800000895d */ /* 0x004fea0003900000 */
[----:B------:R-:W2:Y:S02]  /*e150*/  @!P0 SYNCS.PHASECHK.TRANS64 P0, [R5+URZ+0xc060], R6 ;  /* 0x00c06006050085a7 */ /* 0x000ea4000800007f */
[----:B--2---:R-:W-:Y:S05]  /*e160*/  @!P0 BRA `(.L_x_80) ;  /* 0xfffffffc00f08947 */ /* 0x004fea000383ffff */
[----:B------:R-:W-:Y:S05]  /*e170*/  BRA `(.L_x_109) ;  /* 0xfffffff0005c7947 */ /* 0x000fea000383ffff */
.L_x_85:
[----:B-1----:R1:W2:Y:S02]  /*e180*/  SYNCS.PHASECHK.TRANS64.TRYWAIT P0, [R4+URZ+0xc028], R7 ;  /* 0x00c02807040075a7 */ /* 0x0022a4000800017f */
[----:B--2---:R-:W-:Y:S05]  /*e190*/  @!P0 NANOSLEEP.SYNCS 0x989680 ;  /* 0x009896800000895d */ /* 0x004fea0003900000 */
[----:B------:R-:W2:Y:S02]  /*e1a0*/  @!P0 SYNCS.PHASECHK.TRANS64 P0, [R4+URZ+0xc028], R7 ;  /* 0x00c02807040085a7 */ /* 0x000ea4000800007f */
[----:B--2---:R-:W-:Y:S05]  /*e1b0*/  @!P0 BRA `(.L_x_85) ;  /* 0xfffffffc00f08947 */ /* 0x004fea000383ffff */
[----:B------:R-:W-:Y:S05]  /*e1c0*/  BRA `(.L_x_110) ;  /* 0xfffffff000e47947 */ /* 0x000fea000383ffff */
.L_x_91:
[----:B-1----:R1:W2:Y:S02]  /*e1d0*/  SYNCS.PHASECHK.TRANS64.TRYWAIT P4, [R6+URZ+0xc028], R5 ;  /* 0x00c02805060075a7 */ /* 0x0022a4000808017f */
[----:B--2---:R-:W-:Y:S05]  /*e1e0*/  @!P4 NANOSLEEP.SYNCS 0x989680 ;  /* 0x009896800000c95d */ /* 0x004fea0003900000 */
[----:B------:R-:W2:Y:S02]  /*e1f0*/  @!P4 SYNCS.PHASECHK.TRANS64 P4, [R6+URZ+0xc028], R5 ;  /* 0x00c028050600c5a7 */ /* 0x000ea4000808007f */
[----:B--2---:R-:W-:Y:S05]  /*e200*/  @!P4 BRA `(.L_x_91) ;  /* 0xfffffffc00f0c947 */ /* 0x004fea000383ffff */
[----:B------:R-:W-:Y:S05]  /*e210*/  BRA `(.L_x_111) ;  /* 0xfffffff4009c7947 */ /* 0x000fea000383ffff */
.L_x_96:
[----:B-1----:R1:W2:Y:S02]  /*e220*/  SYNCS.PHASECHK.TRANS64.TRYWAIT P4, [R6+URZ+0xc028], R7 ;  /* 0x00c02807060075a7 */ /* 0x0022a4000808017f */
[----:B--2---:R-:W-:Y:S05]  /*e230*/  @!P4 NANOSLEEP.SYNCS 0x989680 ;  /* 0x009896800000c95d */ /* 0x004fea0003900000 */
[----:B------:R-:W2:Y:S02]  /*e240*/  @!P4 SYNCS.PHASECHK.TRANS64 P4, [R6+URZ+0xc028], R7 ;  /* 0x00c028070600c5a7 */ /* 0x000ea4000808007f */
[----:B--2---:R-:W-:Y:S05]  /*e250*/  @!P4 BRA `(.L_x_96) ;  /* 0xfffffffc00f0c947 */ /* 0x004fea000383ffff */
[----:B------:R-:W-:Y:S05]  /*e260*/  BRA `(.L_x_112) ;  /* 0xfffffff800247947 */ /* 0x000fea000383ffff */
        .weak           $__internal_0_$__cuda_sm20_rcp_rn_f32_slowpath
        .type           $__internal_0_$__cuda_sm20_rcp_rn_f32_slowpath,@function
        .size           $__internal_0_$__cuda_sm20_rcp_rn_f32_slowpath,(.L_x_118 - $__internal_0_$__cuda_sm20_rcp_rn_f32_slowpath)
$__internal_0_$__cuda_sm20_rcp_rn_f32_slowpath:
[----:B------:R-:W-:Y:S01]  /*e270*/  IMAD.SHL.U32 R0, R2, 0x2, RZ ;  /* 0x0000000202007824 */ /* 0x000fe200078e00ff */
[----:B------:R-:W-:Y:S04]  /*e280*/  BSSY B2, `(.L_x_113) ;  /* 0x0000030000027945 */ /* 0x000fe80003800000 */
[----:B------:R-:W-:-:S04]  /*e290*/  SHF.R.U32.HI R13, RZ, 0x18, R0 ;  /* 0x00000018ff0d7819 */ /* 0x000fc80000011600 */
[----:B------:R-:W-:-:S13]  /*e2a0*/  ISETP.NE.U32.AND P0, PT, R13, RZ, PT ;  /* 0x000000ff0d00720c */ /* 0x000fda0003f05070 */
[----:B------:R-:W-:Y:S05]  /*e2b0*/  @P0 BRA `(.L_x_114) ;  /* 0x0000000000280947 */ /* 0x000fea0003800000 */
[----:B------:R-:W-:-:S05]  /*e2c0*/  IMAD.SHL.U32 R0, R2, 0x2, RZ ;  /* 0x0000000202007824 */ /* 0x000fca00078e00ff */
[----:B------:R-:W-:-:S13]  /*e2d0*/  ISETP.NE.AND P0, PT, R0, RZ, PT ;  /* 0x000000ff0000720c */ /* 0x000fda0003f05270 */
[----:B------:R-:W-:Y:S01]  /*e2e0*/  @P0 FFMA R5, R2, 1.84467440737095516160e+19, RZ ;  /* 0x5f80000002050823 */ /* 0x000fe200000000ff */
[----:B------:R-:W-:Y:S08]  /*e2f0*/  @!P0 MUFU.RCP R3, R2 ;  /* 0x0000000200038308 */ /* 0x000ff00000001000 */
[----:B------:R-:W1:Y:S02]  /*e300*/  @P0 MUFU.RCP R0, R5 ;  /* 0x0000000500000308 */ /* 0x000e640000001000 */
[----:B-1----:R-:W-:-:S04]  /*e310*/  @P0 FFMA R12, R5, R0, -1 ;  /* 0xbf800000050c0423 */ /* 0x002fc80000000000 */
[----:B------:R-:W-:-:S04]  /*e320*/  @P0 FADD.FTZ R13, -R12, -RZ ;  /* 0x800000ff0c0d0221 */ /* 0x000fc80000010100 */
[----:B------:R-:W-:-:S04]  /*e330*/  @P0 FFMA R0, R0, R13, R0 ;  /* 0x0000000d00000223 */ /* 0x000fc80000000000 */
[----:B------:R-:W-:Y:S01]  /*e340*/  @P0 FFMA R3, R0, 1.84467440737095516160e+19, RZ ;  /* 0x5f80000000030823 */ /* 0x000fe200000000ff */
[----:B------:R-:W-:Y:S06]  /*e350*/  BRA `(.L_x_115) ;  /* 0x0000000000887947 */ /* 0x000fec0003800000 */
.L_x_114:
[----:B------:R-:W-:-:S05]  /*e360*/  VIADD R19, R13, 0xffffff03 ;  /* 0xffffff030d137836 */ /* 0x000fca0000000000 */
[----:B------:R-:W-:-:S13]  /*e370*/  ISETP.GT.U32.AND P0, PT, R19, 0x1, PT ;  /* 0x000000011300780c */ /* 0x000fda0003f04070 */
[----:B------:R-:W-:Y:S05]  /*e380*/  @P0 BRA `(.L_x_116) ;  /* 0x0000000000780947 */ /* 0x000fea0003800000 */
[----:B------:R-:W-:Y:S01]  /*e390*/  LOP3.LUT R0, R2, 0x7fffff, RZ, 0xc0, !PT ;  /* 0x007fffff02007812 */ /* 0x000fe200078ec0ff */
[----:B------:R-:W-:-:S03]  /*e3a0*/  IMAD.MOV.U32 R14, RZ, RZ, 0x3 ;  /* 0x00000003ff0e7424 */ /* 0x000fc600078e00ff */
[----:B------:R-:W-:Y:S02]  /*e3b0*/  LOP3.LUT R0, R0, 0x3f800000, RZ, 0xfc, !PT ;  /* 0x3f80000000007812 */ /* 0x000fe400078efcff */
[----:B------:R-:W-:Y:S02]  /*e3c0*/  SHF.L.U32 R14, R14, R19, RZ ;  /* 0x000000130e0e7219 */ /* 0x000fe400000006ff */
[----:B------:R-:W1:Y:S02]  /*e3d0*/  MUFU.RCP R3, R0 ;  /* 0x0000000000037308 */ /* 0x000e640000001000 */
[----:B-1----:R-:W-:-:S04]  /*e3e0*/  FFMA R5, R0, R3, -1 ;  /* 0xbf80000000057423 */ /* 0x002fc80000000003 */
[----:B------:R-:W-:-:S04]  /*e3f0*/  FADD.FTZ R12, -R5, -RZ ;  /* 0x800000ff050c7221 */ /* 0x000fc80000010100 */
[CCC-:B------:R-:W-:Y:S01]  /*e400*/  FFMA.RM R5, R3.reuse, R12.reuse, R3.reuse ;  /* 0x0000000c03057223 */ /* 0x1c0fe20000004003 */
[----:B------:R-:W-:-:S04]  /*e410*/  FFMA.RP R12, R3, R12, R3 ;  /* 0x0000000c030c7223 */ /* 0x000fc80000008003 */
[C---:B------:R-:W-:Y:S02]  /*e420*/  LOP3.LUT R3, R5.reuse, 0x7fffff, RZ, 0xc0, !PT ;  /* 0x007fffff05037812 */ /* 0x040fe400078ec0ff */
[----:B------:R-:W-:Y:S02]  /*e430*/  FSETP.NEU.FTZ.AND P0, PT, R5, R12, PT ;  /* 0x0000000c0500720b */ /* 0x000fe40003f1d000 */
[----:B------:R-:W-:Y:S02]  /*e440*/  LOP3.LUT R3, R3, 0x800000, RZ, 0xfc, !PT ;  /* 0x0080000003037812 */ /* 0x000fe400078efcff */
[----:B------:R-:W-:Y:S02]  /*e450*/  SEL R5, RZ, 0xffffffff, !P0 ;  /* 0xffffffffff057807 */ /* 0x000fe40004000000 */
[----:B------:R-:W-:-:S03]  /*e460*/  LOP3.LUT R14, R14, R3, RZ, 0xc0, !PT ;  /* 0x000000030e0e7212 */ /* 0x000fc600078ec0ff */
[----:B------:R-:W-:Y:S01]  /*e470*/  IMAD.MOV R0, RZ, RZ, -R5 ;  /* 0x000000ffff007224 */ /* 0x000fe200078e0a05 */
[----:B------:R-:W-:-:S04]  /*e480*/  SHF.R.U32.HI R14, RZ, R19, R14 ;  /* 0x00000013ff0e7219 */ /* 0x000fc8000001160e */
[----:B------:R-:W-:Y:S02]  /*e490*/  LOP3.LUT P1, RZ, R0, R19, R3, 0xf8, !PT ;  /* 0x0000001300ff7212 */ /* 0x000fe4000782f803 */
[C---:B------:R-:W-:Y:S02]  /*e4a0*/  LOP3.LUT P0, RZ, R14.reuse, 0x1, RZ, 0xc0, !PT ;  /* 0x000000010eff7812 */ /* 0x040fe4000780c0ff */
[----:B------:R-:W-:-:S04]  /*e4b0*/  LOP3.LUT P2, RZ, R14, 0x2, RZ, 0xc0, !PT ;  /* 0x000000020eff7812 */ /* 0x000fc8000784c0ff */
[----:B------:R-:W-:Y:S02]  /*e4c0*/  PLOP3.LUT P0, PT, P0, P1, P2, 0xe0, 0x0 ;  /* 0x000000000000781c */ /* 0x000fe40000703c20 */
[----:B------:R-:W-:Y:S02]  /*e4d0*/  LOP3.LUT P1, RZ, R2, 0x7fffff, RZ, 0xc0, !PT ;  /* 0x007fffff02ff7812 */ /* 0x000fe4000782c0ff */
[----:B------:R-:W-:-:S05]  /*e4e0*/  SEL R0, RZ, 0x1, !P0 ;  /* 0x00000001ff007807 */ /* 0x000fca0004000000 */
[----:B------:R-:W-:-:S05]  /*e4f0*/  IMAD.MOV R0, RZ, RZ, -R0 ;  /* 0x000000ffff007224 */ /* 0x000fca00078e0a00 */
[----:B------:R-:W-:Y:S01]  /*e500*/  ISETP.GE.AND P0, PT, R0, RZ, PT ;  /* 0x000000ff0000720c */ /* 0x000fe20003f06270 */
[----:B------:R-:W-:-:S05]  /*e510*/  VIADD R0, R13, 0xffffff04 ;  /* 0xffffff040d007836 */ /* 0x000fca0000000000 */
[----:B------:R-:W-:-:S07]  /*e520*/  SHF.R.U32.HI R3, RZ, R0, R3 ;  /* 0x00000000ff037219 */ /* 0x000fce0000011603 */
[----:B------:R-:W-:-:S04]  /*e530*/  @!P0 VIADD R3, R3, 0x1 ;  /* 0x0000000103038836 */ /* 0x000fc80000000000 */
[----:B------:R-:W-:-:S05]  /*e540*/  @!P1 IMAD.SHL.U32 R3, R3, 0x2, RZ ;  /* 0x0000000203039824 */ /* 0x000fca00078e00ff */
[----:B------:R-:W-:Y:S01]  /*e550*/  LOP3.LUT R3, R3, 0x80000000, R2, 0xf8, !PT ;  /* 0x8000000003037812 */ /* 0x000fe200078ef802 */
[----:B------:R-:W-:Y:S06]  /*e560*/  BRA `(.L_x_115) ;  /* 0x0000000000047947 */ /* 0x000fec0003800000 */
.L_x_116:
[----:B------:R1:W2:Y:S02]  /*e570*/  MUFU.RCP R3, R2 ;  /* 0x0000000200037308 */ /* 0x0002a40000001000 */
.L_x_115:
[----:B------:R-:W-:Y:S05]  /*e580*/  BSYNC B2 ;  /* 0x0000000000027941 */ /* 0x000fea0003800000 */
.L_x_113:
[----:B--2---:R-:W-:Y:S02]  /*e590*/  IMAD.MOV.U32 R0, RZ, RZ, R3 ;  /* 0x000000ffff007224 */ /* 0x004fe400078e0003 */
[----:B-1----:R-:W-:Y:S02]  /*e5a0*/  IMAD.MOV.U32 R2, RZ, RZ, R15 ;  /* 0x000000ffff027224 */ /* 0x002fe400078e000f */
[----:B------:R-:W-:-:S04]  /*e5b0*/  IMAD.MOV.U32 R3, RZ, RZ, 0x0 ;  /* 0x00000000ff037424 */ /* 0x000fc800078e00ff */
[----:B------:R-:W-:Y:S05]  /*e5c0*/  RET.REL.NODEC R2 `(_ZN7cutlass13device_kernelINS_4fmha6kernel28FmhaKernelTmaWarpSpecializedINS1_10collective30FmhaMainloopTmaWarpSpecializedINS_12float_e4m3_tEffN4cute5tupleIJNS7_1CILi128EEESA_NS9_ILi64EEEEEENS8_IJiNS9_ILi1EEENS8_IJiiEEEEEESF_NS8_IJSD_iSE_EEENS4_14ResidualFusionEJEEENS4_15FmhaFwdEpilogueIS6_fNS8_IJSB_SB_SA_EEEEENS2_23IndividualTileSchedulerEJEEEEEvNT_6ParamsE) ;  /* 0xffffff18028c7950 */ /* 0x000fea0003c3ffff */
.L_x_117:
[----:B------:R-:W-:-:S00]  /*e5d0*/  BRA `(.L_x_117) ;  /* 0xfffffffc00fc7947 */ /* 0x000fc0000383ffff */
[----:B------:R-:W-:-:S00]  /*e5e0*/  NOP ;  /* 0x0000000000007918 */ /* 0x000fc00000000000 */
        /* <DEDUP_REMOVED lines=9> */
.L_x_118:


//--------------------- .nv.global.init           --------------------------
	.section	.nv.global.init,"aw",@progbits
.nv.global.init:
	.type		$str$24,@object
	.size		$str$24,($str$25 - $str$24)
$str$24:
        /*0000*/ 	.byte	0x28, 0x61, 0x64, 0x64, 0x72, 0x65, 0x73, 0x73, 0x20, 0x26, 0x20, 0x6d, 0x61, 0x73, 0x6b, 0x29
        /*0010*/ 	.byte	0x20, 0x3d, 0x3d, 0x20, 0x30, 0x00
	.type		$str$25,@object
	.size		$str$25,(__unnamed_1 - $str$25)
$str$25:
        /*0016*/ 	.byte	0x2f, 0x74, 0x6d, 0x70, 0x2f, 0x63, 0x75, 0x74, 0x6c, 0x61, 0x73, 0x73, 0x5f, 0x73, 0x77, 0x65
        /*0026*/ 	.byte	0x65, 0x70, 0x5f, 0x73, 0x72, 0x63, 0x2f, 0x69, 0x6e, 0x63, 0x6c, 0x75, 0x64, 0x65, 0x2f, 0x63
        /*0036*/ 	.byte	0x75, 0x74, 0x65, 0x2f, 0x70, 0x6f, 0x69, 0x6e, 0x74, 0x65, 0x72, 0x5f, 0x66, 0x6c, 0x61, 0x67
        /*0046*/ 	.byte	0x67, 0x65, 0x64, 0x2e, 0x68, 0x70, 0x70, 0x00
	.type		__unnamed_1,@object
	.size		__unnamed_1,(.L_0 - __unnamed_1)
__unnamed_1:
        /*004e*/ 	.byte	0x61, 0x75, 0x74, 0x6f, 0x20, 0x63, 0x75, 0x74, 0x65, 0x3a, 0x3a, 0x61, 0x73, 0x5f, 0x70, 0x6f
        /* <DEDUP_REMOVED lines=27> */
        /*020e*/ 	.byte	0x43, 0x3c, 0x30, 0x3e, 0x3e, 0x3e, 0x3e, 0x3e, 0x5d, 0x00
.L_0:


//--------------------- .nv.shared._ZN7cutlass13device_kernelINS_4fmha6kernel28FmhaKernelTmaWarpSpecializedINS1_10collective30FmhaMainloopTmaWarpSpecializedINS_12float_e4m3_tEffN4cute5tupleIJNS7_1CILi128EEESA_NS9_ILi64EEEEEENS8_IJiNS9_ILi1EEENS8_IJiiEEEEEESF_NS8_IJSD_iSE_EEENS4_14ResidualFusionEJEEENS4_15FmhaFwdEpilogueIS6_fNS8_IJSB_SB_SA_EEEEENS2_23IndividualTileSchedulerEJEEEEEvNT_6ParamsE --------------------------
	.section	.nv.shared._ZN7cutlass13device_kernelINS_4fmha6kernel28FmhaKernelTmaWarpSpecializedINS1_10collective30FmhaMainloopTmaWarpSpecializedINS_12float_e4m3_tEffN4cute5tupleIJNS7_1CILi128EEESA_NS9_ILi64EEEEEENS8_IJiNS9_ILi1EEENS8_IJiiEEEEEESF_NS8_IJSD_iSE_EEENS4_14ResidualFusionEJEEENS4_15FmhaFwdEpilogueIS6_fNS8_IJSB_SB_SA_EEEEENS2_23IndividualTileSchedulerEJEEEEEvNT_6ParamsE,"aw",@nobits
	.sectionflags	@""
	.align	16
	.zero		1024


//--------------------- .nv.shared.reserved.0     --------------------------
	.section	.nv.shared.reserved.0,"aw",@nobits
	.weak		__nv_reservedSMEM_offset_0_alias
	.size		__nv_reservedSMEM_offset_0_alias, 0, 0
	.other		__nv_reservedSMEM_offset_0_alias,@"STO_CUDA_RESERVED_SHARED STV_DEFAULT"
__nv_reservedSMEM_offset_0_alias:
	.zero		0


//--------------------- .nv.global                --------------------------
	.section	.nv.global,"aw",@nobits
.nv.global:
	.type		_ZN39_INTERNAL_a50a3e54_4_k_cu_cc5f5726_39554cute1_E,@object
	.size		_ZN39_INTERNAL_a50a3e54_4_k_cu_cc5f5726_39554cute1_E,(_ZN39_INTERNAL_a50a3e54_4_k_cu_cc5f5726_39554cuda3std3__45__cpo6cbeginE - _ZN39_INTERNAL_a50a3e54_4_k_cu_cc5f5726_39554cute1_E)
_ZN39_INTERNAL_a50a3e54_4_k_cu_cc5f5726_39554cute1_E:
	.zero		1
	.type		_ZN39_INTERNAL_a50a3e54_4_k_cu_cc5f5726_39554cuda3std3__45__cpo6cbeginE,@object
	.size		_ZN39_INTERNAL_a50a3e54_4_k_cu_cc5f5726_39554cuda3std3__45__cpo6cbeginE,(_ZN39_INTERNAL_a50a3e54_4_k_cu_cc5f5726_39554cuda3std3__48in_placeE - _ZN39_INTERNAL_a50a3e54_4_k_cu_cc5f5726_39554cuda3std3__45__cpo6cbeginE)
_ZN39_INTERNAL_a50a3e54_4_k_cu_cc5f5726_39554cuda3std3__45__cpo6cbeginE:
	.zero		1
	.type		_ZN39_INTERNAL_a50a3e54_4_k_cu_cc5f5726_39554cuda3std3__48in_placeE,@object
	.size		_ZN39_INTERNAL_a50a3e54_4_k_cu_cc5f5726_39554cuda3std3__48in_placeE,(_ZN39_INTERNAL_a50a3e54_4_k_cu_cc5f5726_39554cuda3std6ranges3__45__cpo9iter_moveE - _ZN39_INTERNAL_a50a3e54_4_k_cu_cc5f5726_39554cuda3std3__48in_placeE)
_ZN39_INTERNAL_a50a3e54_4_k_cu_cc5f5726_39554cuda3std3__48in_placeE:
	.zero		1
	.type		_ZN39_INTERNAL_a50a3e54_4_k_cu_cc5f5726_39554cuda3std6ranges3__45__cpo9iter_moveE,@object
	.size		_ZN39_INTERNAL_a50a3e54_4_k_cu_cc5f5726_39554cuda3std6ranges3__45__cpo9iter_moveE,(_ZN39_INTERNAL_a50a3e54_4_k_cu_cc5f5726_39554cuda3std3__45__cpo5beginE - _ZN39_INTERNAL_a50a3e54_4_k_cu_cc5f5726_39554cuda3std6ranges3__45__cpo9iter_moveE)
_ZN39_INTERNAL_a50a3e54_4_k_cu_cc5f5726_39554cuda3std6ranges3__45__cpo9iter_moveE:
	.zero		1
	.type		_ZN39_INTERNAL_a50a3e54_4_k_cu_cc5f5726_39554cuda3std3__45__cpo5beginE,@object
	.size		_ZN39_INTERNAL_a50a3e54_4_k_cu_cc5f5726_39554cuda3std3__45__cpo5beginE,(_ZN39_INTERNAL_a50a3e54_4_k_cu_cc5f5726_39554cuda3std3__441_GLOBAL__N__a50a3e54_4_k_cu_cc5f5726_39556ignoreE - _ZN39_INTERNAL_a50a3e54_4_k_cu_cc5f5726_39554cuda3std3__45__cpo5beginE)
_ZN39_INTERNAL_a50a3e54_4_k_cu_cc5f5726_39554cuda3std3__45__cpo5beginE:
	.zero		1
	.type		_ZN39_INTERNAL_a50a3e54_4_k_cu_cc5f5726_39554cuda3std3__441_GLOBAL__N__a50a3e54_4_k_cu_cc5f5726_39556ignoreE,@object
	.size		_ZN39_INTERNAL_a50a3e54_4_k_cu_cc5f5726_39554cuda3std3__441_GLOBAL__N__a50a3e54_4_k_cu_cc5f5726_39556ignoreE,(_ZN39_INTERNAL_a50a3e54_4_k_cu_cc5f5726_39554cute7productE - _ZN39_INTERNAL_a50a3e54_4_k_cu_cc5f5726_39554cuda3std3__441_GLOBAL__N__a50a3e54_4_k_cu_cc5f5726_39556ignoreE)
_ZN39_INTERNAL_a50a3e54_4_k_cu_cc5f5726_39554cuda3std3__441_GLOBAL__N__a50a3e54_4_k_cu_cc5f5726_39556ignoreE:
	.zero		1
	.type		_ZN39_INTERNAL_a50a3e54_4_k_cu_cc5f5726_39554cute7productE,@object
	.size		_ZN39_INTERNAL_a50a3e54_4_k_cu_cc5f5726_39554cute7productE,(_ZN39_INTERNAL_a50a3e54_4_k_cu_cc5f5726_39554cuda3std3__45__cpo3endE - _ZN39_INTERNAL_a50a3e54_4_k_cu_cc5f5726_39554cute7productE)
_ZN39_INTERNAL_a50a3e54_4_k_cu_cc5f5726_39554cute7productE:
	.zero		1
	.type		_ZN39_INTERNAL_a50a3e54_4_k_cu_cc5f5726_39554cuda3std3__45__cpo3endE,@object
	.size		_ZN39_INTERNAL_a50a3e54_4_k_cu_cc5f5726_39554cuda3std3__45__cpo3endE,(_ZN39_INTERNAL_a50a3e54_4_k_cu_cc5f5726_39554cuda3std3__419piecewise_constructE - _ZN39_INTERNAL_a50a3e54_4_k_cu_cc5f5726_39554cuda3std3__45__cpo3endE)
_ZN39_INTERNAL_a50a3e54_4_k_cu_cc5f5726_39554cuda3std3__45__cpo3endE:
	.zero		1
	.type		_ZN39_INTERNAL_a50a3e54_4_k_cu_cc5f5726_39554cuda3std3__419piecewise_constructE,@object
	.size		_ZN39_INTERNAL_a50a3e54_4_k_cu_cc5f5726_39554cuda3std3__419piecewise_constructE,(_ZN39_INTERNAL_a50a3e54_4_k_cu_cc5f5726_39554cuda3std3__45__cpo4cendE - _ZN39_INTERNAL_a50a3e54_4_k_cu_cc5f5726_39554cuda3std3__419piecewise_constructE)
_ZN39_INTERNAL_a50a3e54_4_k_cu_cc5f5726_39554cuda3std3__419piecewise_constructE:
	.zero		1
	.type		_ZN39_INTERNAL_a50a3e54_4_k_cu_cc5f5726_39554cuda3std3__45__cpo4cendE,@object
	.size		_ZN39_INTERNAL_a50a3e54_4_k_cu_cc5f5726_39554cuda3std3__45__cpo4cendE,(_ZN39_INTERNAL_a50a3e54_4_k_cu_cc5f5726_39554cuda3std6ranges3__45__cpo4swapE - _ZN39_INTERNAL_a50a3e54_4_k_cu_cc5f5726_39554cuda3std3__45__cpo4cendE)
_ZN39_INTERNAL_a50a3e54_4_k_cu_cc5f5726_39554cuda3std3__45__cpo4cendE:
	.zero		1
	.type		_ZN39_INTERNAL_a50a3e54_4_k_cu_cc5f5726_39554cuda3std6ranges3__45__cpo4swapE,@object
	.size		_ZN39_INTERNAL_a50a3e54_4_k_cu_cc5f5726_39554cuda3std6ranges3__45__cpo4swapE,(.L_8 - _ZN39_INTERNAL_a50a3e54_4_k_cu_cc5f5726_39554cuda3std6ranges3__45__cpo4swapE)
_ZN39_INTERNAL_a50a3e54_4_k_cu_cc5f5726_39554cuda3std6ranges3__45__cpo4swapE:
	.zero		1
.L_8:


//--------------------- .nv.constant0._ZN7cutlass13device_kernelINS_4fmha6kernel28FmhaKernelTmaWarpSpecializedINS1_10collective30FmhaMainloopTmaWarpSpecializedINS_12float_e4m3_tEffN4cute5tupleIJNS7_1CILi128EEESA_NS9_ILi64EEEEEENS8_IJiNS9_ILi1EEENS8_IJiiEEEEEESF_NS8_IJSD_iSE_EEENS4_14ResidualFusionEJEEENS4_15FmhaFwdEpilogueIS6_fNS8_IJSB_SB_SA_EEEEENS2_23IndividualTileSchedulerEJEEEEEvNT_6ParamsE --------------------------
	.section	.nv.constant0._ZN7cutlass13device_kernelINS_4fmha6kernel28FmhaKernelTmaWarpSpecializedINS1_10collective30FmhaMainloopTmaWarpSpecializedINS_12float_e4m3_tEffN4cute5tupleIJNS7_1CILi128EEESA_NS9_ILi64EEEEEENS8_IJiNS9_ILi1EEENS8_IJiiEEEEEESF_NS8_IJSD_iSE_EEENS4_14ResidualFusionEJEEENS4_15FmhaFwdEpilogueIS6_fNS8_IJSB_SB_SA_EEEEENS2_23IndividualTileSchedulerEJEEEEEvNT_6ParamsE,"a",@progbits
	.sectionflags	@""
	.align	4
.nv.constant0._ZN7cutlass13device_kernelINS_4fmha6kernel28FmhaKernelTmaWarpSpecializedINS1_10collective30FmhaMainloopTmaWarpSpecializedINS_12float_e4m3_tEffN4cute5tupleIJNS7_1CILi128EEESA_NS9_ILi64EEEEEENS8_IJiNS9_ILi1EEENS8_IJiiEEEEEESF_NS8_IJSD_iSE_EEENS4_14ResidualFusionEJEEENS4_15FmhaFwdEpilogueIS6_fNS8_IJSB_SB_SA_EEEEENS2_23IndividualTileSchedulerEJEEEEEvNT_6ParamsE:
	.zero		2688


//--------------------- SYMBOLS --------------------------

	.type		.nv.reservedSmem.offset0,@object
	.size		.nv.reservedSmem.offset0,0x4
	.type		__assertfail,@function
